	.target	sm_90a

	.elftype	@"ET_EXEC"


//--------------------- .note.nv.tkinfo           --------------------------
	.section	.note.nv.tkinfo,"",@"SHT_NOTE"
	.sectionflags	@"SHF_NOTE_NV_TKINFO"
	.tkinfo
        /*0018*/ 	.word	0x00000002
        /*0030*/ 	.string	""
        /*0030*/ 	.string	"ptxas"
        /*0030*/ 	.string	"Cuda compilation tools, release 13.0, V13.0.88"
        /*0030*/ 	.string	"Build cuda_13.0.r13.0/compiler.36424714_0"
        /*0030*/ 	.string	"-arch sm_90a -m 64 "



//--------------------- .note.nv.cuinfo           --------------------------
	.section	.note.nv.cuinfo,"",@"SHT_NOTE"
	.sectionflags	@"SHF_NOTE_NV_CUINFO"
        /*0018*/ 	.short	0x0002
        /*001a*/ 	.short	0x005a
        /*001c*/ 	.short	0x0082
	.zero		2


//--------------------- .nv.info                  --------------------------
	.section	.nv.info,"",@"SHT_CUDA_INFO"
	.align	4


	//----- nvinfo : EIATTR_REGCOUNT
	.align		4
        /*0000*/ 	.byte	0x04, 0x2f
        /*0002*/ 	.short	(.L_15 - .L_14)
	.align		4
.L_14:
        /*0004*/ 	.word	index@(_ZN7cutlass13device_kernelINS_4gemm6kernel13GemmUniversalIN4cute5tupleIJiiiiEEENS1_10collective13CollectiveMmaINS1_34MainloopSm90TmaGmmaWarpSpecializedILi16ENS5_IJNS4_1CILi2EEENSA_ILi1EEESC_EEENS1_32KernelTmaWarpSpecializedPingpongEEENS5_IJNSA_ILi64EEENSA_ILi384EEENSA_ILi32EEEEEEaNS5_IJlSC_lEEEaSK_NS4_8TiledMMAINS4_8MMA_AtomIJNS4_4SM904GMMA27MMA_64x192x32_S32S8S8_SS_TNEEEENS4_6LayoutINS5_IJSC_SC_SC_EEENS5_IJNSA_ILi0EEEST_ST_EEEEENS5_IJNS4_10UnderscoreESW_SW_EEEEENS4_13SM90_TMA_LOADENS4_14ComposedLayoutINS4_7SwizzleILi1ELi4ELi3EEENS4_18smem_ptr_flag_bitsILi8EEENSR_INS5_IJNSA_ILi8EEESI_EEENS5_IJSI_SC_EEEEEEEvNS4_8identityENS4_23SM90_TMA_LOAD_MULTICASTES19_vS1A_EENS_8epilogue10collective6detail29Sm90TmaWarpSpecializedAdapterINS1E_15DefaultEpilogueIaSK_SK_NS1D_6thread17LinearCombinationIaLi1EiiLNS1I_9ScaleType4KindE0ELNS_15FloatRoundStyleE2EaEENS1_15EpilogueDefaultEEEEEvvEEEEvNT_6ParamsE)
        /*0008*/ 	.word	0x000000a8


	//----- nvinfo : EIATTR_FRAME_SIZE
	.align		4
.L_15:
        /*000c*/ 	.byte	0x04, 0x11
        /*000e*/ 	.short	(.L_17 - .L_16)
	.align		4
.L_16:
        /*0010*/ 	.word	index@(_ZN7cutlass13device_kernelINS_4gemm6kernel13GemmUniversalIN4cute5tupleIJiiiiEEENS1_10collective13CollectiveMmaINS1_34MainloopSm90TmaGmmaWarpSpecializedILi16ENS5_IJNS4_1CILi2EEENSA_ILi1EEESC_EEENS1_32KernelTmaWarpSpecializedPingpongEEENS5_IJNSA_ILi64EEENSA_ILi384EEENSA_ILi32EEEEEEaNS5_IJlSC_lEEEaSK_NS4_8TiledMMAINS4_8MMA_AtomIJNS4_4SM904GMMA27MMA_64x192x32_S32S8S8_SS_TNEEEENS4_6LayoutINS5_IJSC_SC_SC_EEENS5_IJNSA_ILi0EEEST_ST_EEEEENS5_IJNS4_10UnderscoreESW_SW_EEEEENS4_13SM90_TMA_LOADENS4_14ComposedLayoutINS4_7SwizzleILi1ELi4ELi3EEENS4_18smem_ptr_flag_bitsILi8EEENSR_INS5_IJNSA_ILi8EEESI_EEENS5_IJSI_SC_EEEEEEEvNS4_8identityENS4_23SM90_TMA_LOAD_MULTICASTES19_vS1A_EENS_8epilogue10collective6detail29Sm90TmaWarpSpecializedAdapterINS1E_15DefaultEpilogueIaSK_SK_NS1D_6thread17LinearCombinationIaLi1EiiLNS1I_9ScaleType4KindE0ELNS_15FloatRoundStyleE2EaEENS1_15EpilogueDefaultEEEEEvvEEEEvNT_6ParamsE)
        /*0014*/ 	.word	0x00000008


	//----- nvinfo : EIATTR_MIN_STACK_SIZE
	.align		4
.L_17:
        /*0018*/ 	.byte	0x04, 0x12
        /*001a*/ 	.short	(.L_19 - .L_18)
	.align		4
.L_18:
        /*001c*/ 	.word	index@(_ZN7cutlass13device_kernelINS_4gemm6kernel13GemmUniversalIN4cute5tupleIJiiiiEEENS1_10collective13CollectiveMmaINS1_34MainloopSm90TmaGmmaWarpSpecializedILi16ENS5_IJNS4_1CILi2EEENSA_ILi1EEESC_EEENS1_32KernelTmaWarpSpecializedPingpongEEENS5_IJNSA_ILi64EEENSA_ILi384EEENSA_ILi32EEEEEEaNS5_IJlSC_lEEEaSK_NS4_8TiledMMAINS4_8MMA_AtomIJNS4_4SM904GMMA27MMA_64x192x32_S32S8S8_SS_TNEEEENS4_6LayoutINS5_IJSC_SC_SC_EEENS5_IJNSA_ILi0EEEST_ST_EEEEENS5_IJNS4_10UnderscoreESW_SW_EEEEENS4_13SM90_TMA_LOADENS4_14ComposedLayoutINS4_7SwizzleILi1ELi4ELi3EEENS4_18smem_ptr_flag_bitsILi8EEENSR_INS5_IJNSA_ILi8EEESI_EEENS5_IJSI_SC_EEEEEEEvNS4_8identityENS4_23SM90_TMA_LOAD_MULTICASTES19_vS1A_EENS_8epilogue10collective6detail29Sm90TmaWarpSpecializedAdapterINS1E_15DefaultEpilogueIaSK_SK_NS1D_6thread17LinearCombinationIaLi1EiiLNS1I_9ScaleType4KindE0ELNS_15FloatRoundStyleE2EaEENS1_15EpilogueDefaultEEEEEvvEEEEvNT_6ParamsE)
        /*0020*/ 	.word	0x00000008
.L_19:


//--------------------- .nv.compat                --------------------------
	.section	.nv.compat,"",@"SHT_CUDA_COMPAT_INFO"
	.align	4
        /*0000*/ 	.byte	0x02, 0x09, 0x01, 0x00, 0x02, 0x02, 0x04, 0x00, 0x02, 0x05, 0x05, 0x00, 0x03, 0x07, 0x01, 0x01
        /*0010*/ 	.byte	0x02, 0x03, 0x01, 0x00, 0x02, 0x06, 0x01, 0x00, 0x04, 0x0b, 0x08, 0x00, 0x00, 0x00, 0x00, 0x00
        /*0020*/ 	.byte	0x00, 0x00, 0x00, 0x00


//--------------------- .nv.info._ZN7cutlass13device_kernelINS_4gemm6kernel13GemmUniversalIN4cute5tupleIJiiiiEEENS1_10collective13CollectiveMmaINS1_34MainloopSm90TmaGmmaWarpSpecializedILi16ENS5_IJNS4_1CILi2EEENSA_ILi1EEESC_EEENS1_32KernelTmaWarpSpecializedPingpongEEENS5_IJNSA_ILi64EEENSA_ILi384EEENSA_ILi32EEEEEEaNS5_IJlSC_lEEEaSK_NS4_8TiledMMAINS4_8MMA_AtomIJNS4_4SM904GMMA27MMA_64x192x32_S32S8S8_SS_TNEEEENS4_6LayoutINS5_IJSC_SC_SC_EEENS5_IJNSA_ILi0EEEST_ST_EEEEENS5_IJNS4_10UnderscoreESW_SW_EEEEENS4_13SM90_TMA_LOADENS4_14ComposedLayoutINS4_7SwizzleILi1ELi4ELi3EEENS4_18smem_ptr_flag_bitsILi8EEENSR_INS5_IJNSA_ILi8EEESI_EEENS5_IJSI_SC_EEEEEEEvNS4_8identityENS4_23SM90_TMA_LOAD_MULTICASTES19_vS1A_EENS_8epilogue10collective6detail29Sm90TmaWarpSpecializedAdapterINS1E_15DefaultEpilogueIaSK_SK_NS1D_6thread17LinearCombinationIaLi1EiiLNS1I_9ScaleType4KindE0ELNS_15FloatRoundStyleE2EaEENS1_15EpilogueDefaultEEEEEvvEEEEvNT_6ParamsE --------------------------
	.section	.nv.info._ZN7cutlass13device_kernelINS_4gemm6kernel13GemmUniversalIN4cute5tupleIJiiiiEEENS1_10collective13CollectiveMmaINS1_34MainloopSm90TmaGmmaWarpSpecializedILi16ENS5_IJNS4_1CILi2EEENSA_ILi1EEESC_EEENS1_32KernelTmaWarpSpecializedPingpongEEENS5_IJNSA_ILi64EEENSA_ILi384EEENSA_ILi32EEEEEEaNS5_IJlSC_lEEEaSK_NS4_8TiledMMAINS4_8MMA_AtomIJNS4_4SM904GMMA27MMA_64x192x32_S32S8S8_SS_TNEEEENS4_6LayoutINS5_IJSC_SC_SC_EEENS5_IJNSA_ILi0EEEST_ST_EEEEENS5_IJNS4_10UnderscoreESW_SW_EEEEENS4_13SM90_TMA_LOADENS4_14ComposedLayoutINS4_7SwizzleILi1ELi4ELi3EEENS4_18smem_ptr_flag_bitsILi8EEENSR_INS5_IJNSA_ILi8EEESI_EEENS5_IJSI_SC_EEEEEEEvNS4_8identityENS4_23SM90_TMA_LOAD_MULTICASTES19_vS1A_EENS_8epilogue10collective6detail29Sm90TmaWarpSpecializedAdapterINS1E_15DefaultEpilogueIaSK_SK_NS1D_6thread17LinearCombinationIaLi1EiiLNS1I_9ScaleType4KindE0ELNS_15FloatRoundStyleE2EaEENS1_15EpilogueDefaultEEEEEvvEEEEvNT_6ParamsE,"",@"SHT_CUDA_INFO"
	.sectionflags	@""
	.align	4


	//----- nvinfo : EIATTR_CUDA_API_VERSION
	.align		4
        /*0000*/ 	.byte	0x04, 0x37
        /*0002*/ 	.short	(.L_21 - .L_20)
.L_20:
        /*0004*/ 	.word	0x00000082


	//----- nvinfo : EIATTR_KPARAM_INFO
	.align		4
.L_21:
        /*0008*/ 	.byte	0x04, 0x17
        /*000a*/ 	.short	(.L_23 - .L_22)
.L_22:
        /*000c*/ 	.word	0x00000000
        /*0010*/ 	.short	0x0000
        /*0012*/ 	.short	0x0070
        /*0014*/ 	.byte	0x00, 0xf0, 0x01, 0x10


	//----- nvinfo : EIATTR_SPARSE_MMA_MASK
	.align		4
.L_23:
        /*0018*/ 	.byte	0x03, 0x50
        /*001a*/ 	.short	0x0000


	//----- nvinfo : EIATTR_MAXREG_COUNT
	.align		4
        /*001c*/ 	.byte	0x03, 0x1b
        /*001e*/ 	.short	0x00a8


	//----- nvinfo : EIATTR_NUM_BARRIERS
	.align		4
        /*0020*/ 	.byte	0x02, 0x4c
        /*0022*/ 	.byte	0x01
	.zero		1


	//----- nvinfo : EIATTR_EXTERNS
	.align		4
        /*0024*/ 	.byte	0x04, 0x0f
        /*0026*/ 	.short	(.L_25 - .L_24)


	//   ....[0]....
	.align		4
.L_24:
        /*0028*/ 	.word	index@(__assertfail)


	//----- nvinfo : EIATTR_ANNOTATIONS
	.align		4
.L_25:
        /*002c*/ 	.byte	0x04, 0x55
        /*002e*/ 	.short	(.L_27 - .L_26)


	//   ....[0]....
.L_26:
        /*0030*/ 	.word	0x00000001
        /*0034*/ 	.byte	0x30, 0x10, 0x00, 0x00, 0x01, 0x00, 0x00, 0x00, 0x40, 0x10, 0x00, 0x00, 0x01, 0x00, 0x00, 0x00
        /*0044*/ 	.byte	0xa0, 0x15, 0x00, 0x00, 0x01, 0x00, 0x00, 0x00, 0xb0, 0x15, 0x00, 0x00, 0x01, 0x00, 0x00, 0x00
        /*0054*/ 	.byte	0xb0, 0x22, 0x00, 0x00, 0x01, 0x00, 0x00, 0x00, 0xf0, 0x22, 0x00, 0x00, 0x01, 0x00, 0x00, 0x00
        /*0064*/ 	.byte	0x20, 0xc3, 0x00, 0x00, 0x01, 0x00, 0x00, 0x00, 0x40, 0xc3, 0x00, 0x00, 0x01, 0x00, 0x00, 0x00
        /*0074*/ 	.byte	0x90, 0xc9, 0x00, 0x00, 0x01, 0x00, 0x00, 0x00, 0xa0, 0xc9, 0x00, 0x00, 0x01, 0x00, 0x00, 0x00
        /*0084*/ 	.byte	0x30, 0xcc, 0x00, 0x00, 0x01, 0x00, 0x00, 0x00, 0x40, 0xcc, 0x00, 0x00, 0x01, 0x00, 0x00, 0x00
        /*0094*/ 	.byte	0x50, 0xd1, 0x00, 0x00, 0x01, 0x00, 0x00, 0x00, 0xb0, 0xd1, 0x00, 0x00, 0x01, 0x00, 0x00, 0x00
        /*00a4*/ 	.byte	0x50, 0xd7, 0x00, 0x00, 0x01, 0x00, 0x00, 0x00, 0x60, 0xd7, 0x00, 0x00


	//----- nvinfo : EIATTR_MERCURY_ISA_VERSION
	.align		4
.L_27:
        /*00b0*/ 	.byte	0x03, 0x5f
        /*00b2*/ 	.short	0x0101


	//----- nvinfo : EIATTR_INT_WARP_WIDE_INSTR_OFFSETS
	.align		4
        /*00b4*/ 	.byte	0x04, 0x31
        /*00b6*/ 	.short	(.L_29 - .L_28)


	//   ....[0]....
.L_28:
        /*00b8*/ 	.word	0x00000790


	//   ....[1]....
        /*00bc*/ 	.word	0x000007d0


	//   ....[2]....
        /*00c0*/ 	.word	0x00000860


	//   ....[3]....
        /*00c4*/ 	.word	0x00000870


	//   ....[4]....
        /*00c8*/ 	.word	0x00000890


	//   ....[5]....
        /*00cc*/ 	.word	0x000008b0


	//   ....[6]....
        /*00d0*/ 	.word	0x000009a0


	//   ....[7]....
        /*00d4*/ 	.word	0x000009c0


	//   ....[8]....
        /*00d8*/ 	.word	0x00002110


	//----- nvinfo : EIATTR_COOP_GROUP_MASK_REGIDS
	.align		4
.L_29:
        /*00dc*/ 	.byte	0x04, 0x29
        /*00de*/ 	.short	(.L_31 - .L_30)


	//   ....[0]....
.L_30:
        /*00e0*/ 	.word	0xffffffff


	//   ....[1]....
        /*00e4*/ 	.word	0xffffffff


	//   ....[2]....
        /*00e8*/ 	.word	0xffffffff


	//   ....[3]....
        /*00ec*/ 	.word	0xffffffff


	//   ....[4]....
        /*00f0*/ 	.word	0xffffffff


	//   ....[5]....
        /*00f4*/ 	.word	0xffffffff


	//   ....[6]....
        /*00f8*/ 	.word	0xffffffff


	//----- nvinfo : EIATTR_COOP_GROUP_INSTR_OFFSETS
	.align		4
.L_31:
        /*00fc*/ 	.byte	0x04, 0x28
        /*00fe*/ 	.short	(.L_33 - .L_32)


	//   ....[0]....
.L_32:
        /*0100*/ 	.word	0x00000070


	//   ....[1]....
        /*0104*/ 	.word	0x00000090


	//   ....[2]....
        /*0108*/ 	.word	0x00000190


	//   ....[3]....
        /*010c*/ 	.word	0x00000570


	//   ....[4]....
        /*0110*/ 	.word	0x000005c0


	//   ....[5]....
        /*0114*/ 	.word	0x000006b0


	//   ....[6]....
        /*0118*/ 	.word	0x00000b40


	//----- nvinfo : EIATTR_REG_RECONFIG
	.align		4
.L_33:
        /*011c*/ 	.byte	0x01, 0x54
	.zero		2


	//----- nvinfo : EIATTR_SYSCALL_OFFSETS
	.align		4
        /*0120*/ 	.byte	0x04, 0x46
        /*0122*/ 	.short	(.L_35 - .L_34)


	//   ....[0]....
.L_34:
        /*0124*/ 	.word	0x00001ad0


	//----- nvinfo : EIATTR_MBARRIER_INSTR_OFFSETS
	.align		4
.L_35:
        /*0128*/ 	.byte	0x04, 0x39
        /*012a*/ 	.short	(.L_37 - .L_36)


	//   ....[0]....
.L_36:
        /*012c*/ 	.word	0x00000330
        /*0130*/ 	.word	0x000000ff
        /*0134*/ 	.word	0x00000000
        /*0138*/ 	.short	0x0100
        /*013a*/ 	.byte	0x07
	.zero		1


	//   ....[1]....
        /*013c*/ 	.word	0x00000340
        /*0140*/ 	.word	0x000000ff
        /*0144*/ 	.word	0x00000080
        /*0148*/ 	.short	0x0100
        /*014a*/ 	.byte	0x07
	.zero		1


	//   ....[2]....
        /*014c*/ 	.word	0x00000350
        /*0150*/ 	.word	0x000000ff
        /*0154*/ 	.word	0x00000008
        /*0158*/ 	.short	0x0100
        /*015a*/ 	.byte	0x07
	.zero		1


	//   ....[3]....
        /*015c*/ 	.word	0x00000360
        /*0160*/ 	.word	0x000000ff
        /*0164*/ 	.word	0x00000088
        /*0168*/ 	.short	0x0100
        /*016a*/ 	.byte	0x07
	.zero		1


	//   ....[4]....
        /*016c*/ 	.word	0x00000370
        /*0170*/ 	.word	0x000000ff
        /*0174*/ 	.word	0x00000010
        /*0178*/ 	.short	0x0100
        /*017a*/ 	.byte	0x07
	.zero		1


	//   ....[5]....
        /*017c*/ 	.word	0x00000380
        /*0180*/ 	.word	0x000000ff
        /*0184*/ 	.word	0x00000090
        /*0188*/ 	.short	0x0100
        /*018a*/ 	.byte	0x07
	.zero		1


	//   ....[6]....
        /*018c*/ 	.word	0x00000390
        /*0190*/ 	.word	0x000000ff
        /*0194*/ 	.word	0x00000018
        /*0198*/ 	.short	0x0100
        /*019a*/ 	.byte	0x07
	.zero		1


	//   ....[7]....
        /*019c*/ 	.word	0x000003a0
        /*01a0*/ 	.word	0x000000ff
        /*01a4*/ 	.word	0x00000098
        /*01a8*/ 	.short	0x0100
        /*01aa*/ 	.byte	0x07
	.zero		1


	//   ....[8]....
        /*01ac*/ 	.word	0x000003b0
        /*01b0*/ 	.word	0x000000ff
        /*01b4*/ 	.word	0x00000020
        /*01b8*/ 	.short	0x0100
        /*01ba*/ 	.byte	0x07
	.zero		1


	//   ....[9]....
        /*01bc*/ 	.word	0x000003c0
        /*01c0*/ 	.word	0x000000ff
        /*01c4*/ 	.word	0x000000a0
        /*01c8*/ 	.short	0x0100
        /*01ca*/ 	.byte	0x07
	.zero		1


	//   ....[10]....
        /*01cc*/ 	.word	0x000003d0
        /*01d0*/ 	.word	0x000000ff
        /*01d4*/ 	.word	0x00000028
        /*01d8*/ 	.short	0x0100
        /*01da*/ 	.byte	0x07
	.zero		1


	//   ....[11]....
        /*01dc*/ 	.word	0x000003e0
        /*01e0*/ 	.word	0x000000ff
        /*01e4*/ 	.word	0x000000a8
        /*01e8*/ 	.short	0x0100
        /*01ea*/ 	.byte	0x07
	.zero		1


	//   ....[12]....
        /*01ec*/ 	.word	0x000003f0
        /*01f0*/ 	.word	0x000000ff
        /*01f4*/ 	.word	0x00000030
        /*01f8*/ 	.short	0x0100
        /*01fa*/ 	.byte	0x07
	.zero		1


	//   ....[13]....
        /*01fc*/ 	.word	0x00000400
        /*0200*/ 	.word	0x000000ff
        /*0204*/ 	.word	0x000000b0
        /*0208*/ 	.short	0x0100
        /*020a*/ 	.byte	0x07
	.zero		1


	//   ....[14]....
        /*020c*/ 	.word	0x00000410
        /*0210*/ 	.word	0x000000ff
        /*0214*/ 	.word	0x00000038
        /*0218*/ 	.short	0x0100
        /*021a*/ 	.byte	0x07
	.zero		1


	//   ....[15]....
        /*021c*/ 	.word	0x00000420
        /*0220*/ 	.word	0x000000ff
        /*0224*/ 	.word	0x000000b8
        /*0228*/ 	.short	0x0100
        /*022a*/ 	.byte	0x07
	.zero		1


	//   ....[16]....
        /*022c*/ 	.word	0x00000430
        /*0230*/ 	.word	0x000000ff
        /*0234*/ 	.word	0x00000040
        /*0238*/ 	.short	0x0100
        /*023a*/ 	.byte	0x07
	.zero		1


	//   ....[17]....
        /*023c*/ 	.word	0x00000440
        /*0240*/ 	.word	0x000000ff
        /*0244*/ 	.word	0x000000c0
        /*0248*/ 	.short	0x0100
        /*024a*/ 	.byte	0x07
	.zero		1


	//   ....[18]....
        /*024c*/ 	.word	0x00000450
        /*0250*/ 	.word	0x000000ff
        /*0254*/ 	.word	0x00000048
        /*0258*/ 	.short	0x0100
        /*025a*/ 	.byte	0x07
	.zero		1


	//   ....[19]....
        /*025c*/ 	.word	0x00000460
        /*0260*/ 	.word	0x000000ff
        /*0264*/ 	.word	0x000000c8
        /*0268*/ 	.short	0x0100
        /*026a*/ 	.byte	0x07
	.zero		1


	//   ....[20]....
        /*026c*/ 	.word	0x00000470
        /*0270*/ 	.word	0x000000ff
        /*0274*/ 	.word	0x00000050
        /*0278*/ 	.short	0x0100
        /*027a*/ 	.byte	0x07
	.zero		1


	//   ....[21]....
        /*027c*/ 	.word	0x00000480
        /*0280*/ 	.word	0x000000ff
        /*0284*/ 	.word	0x000000d0
        /*0288*/ 	.short	0x0100
        /*028a*/ 	.byte	0x07
	.zero		1


	//   ....[22]....
        /*028c*/ 	.word	0x00000490
        /*0290*/ 	.word	0x000000ff
        /*0294*/ 	.word	0x00000058
        /*0298*/ 	.short	0x0100
        /*029a*/ 	.byte	0x07
	.zero		1


	//   ....[23]....
        /*029c*/ 	.word	0x000004a0
        /*02a0*/ 	.word	0x000000ff
        /*02a4*/ 	.word	0x000000d8
        /*02a8*/ 	.short	0x0100
        /*02aa*/ 	.byte	0x07
	.zero		1


	//   ....[24]....
        /*02ac*/ 	.word	0x000004b0
        /*02b0*/ 	.word	0x000000ff
        /*02b4*/ 	.word	0x00000060
        /*02b8*/ 	.short	0x0100
        /*02ba*/ 	.byte	0x07
	.zero		1


	//   ....[25]....
        /*02bc*/ 	.word	0x000004c0
        /*02c0*/ 	.word	0x000000ff
        /*02c4*/ 	.word	0x000000e0
        /*02c8*/ 	.short	0x0100
        /*02ca*/ 	.byte	0x07
	.zero		1


	//   ....[26]....
        /*02cc*/ 	.word	0x000004d0
        /*02d0*/ 	.word	0x000000ff
        /*02d4*/ 	.word	0x00000068
        /*02d8*/ 	.short	0x0100
        /*02da*/ 	.byte	0x07
	.zero		1


	//   ....[27]....
        /*02dc*/ 	.word	0x000004e0
        /*02e0*/ 	.word	0x000000ff
        /*02e4*/ 	.word	0x000000e8
        /*02e8*/ 	.short	0x0100
        /*02ea*/ 	.byte	0x07
	.zero		1


	//   ....[28]....
        /*02ec*/ 	.word	0x000004f0
        /*02f0*/ 	.word	0x000000ff
        /*02f4*/ 	.word	0x00000070
        /*02f8*/ 	.short	0x0100
        /*02fa*/ 	.byte	0x07
	.zero		1


	//   ....[29]....
        /*02fc*/ 	.word	0x00000500
        /*0300*/ 	.word	0x000000ff
        /*0304*/ 	.word	0x000000f0
        /*0308*/ 	.short	0x0100
        /*030a*/ 	.byte	0x07
	.zero		1


	//   ....[30]....
        /*030c*/ 	.word	0x00000510
        /*0310*/ 	.word	0x000000ff
        /*0314*/ 	.word	0x00000078
        /*0318*/ 	.short	0x0100
        /*031a*/ 	.byte	0x07
	.zero		1


	//   ....[31]....
        /*031c*/ 	.word	0x00000520
        /*0320*/ 	.word	0x000000ff
        /*0324*/ 	.word	0x000000f8
        /*0328*/ 	.short	0x0100
        /*032a*/ 	.byte	0x07
	.zero		1


	//   ....[32]....
        /*032c*/ 	.word	0x00000a00
        /*0330*/ 	.word	0x000000ff
        /*0334*/ 	.word	0x00000130
        /*0338*/ 	.short	0x0100
        /*033a*/ 	.byte	0x0c
	.zero		1


	//   ....[33]....
        /*033c*/ 	.word	0x00000a50
        /*0340*/ 	.word	0x000000ff
        /*0344*/ 	.word	0x00000138
        /*0348*/ 	.short	0x0100
        /*034a*/ 	.byte	0x0c
	.zero		1


	//   ....[34]....
        /*034c*/ 	.word	0x00000a80
        /*0350*/ 	.word	0x000000ff
        /*0354*/ 	.word	0x00000110
        /*0358*/ 	.short	0x0100
        /*035a*/ 	.byte	0x0d
	.zero		1


	//   ....[35]....
        /*035c*/ 	.word	0x00000ad0
        /*0360*/ 	.word	0x000000ff
        /*0364*/ 	.word	0x00000118
        /*0368*/ 	.short	0x0100
        /*036a*/ 	.byte	0x0d
	.zero		1


	//   ....[36]....
        /*036c*/ 	.word	0x00000ae0
        /*0370*/ 	.word	0x000000ff
        /*0374*/ 	.word	0x00000120
        /*0378*/ 	.short	0x0100
        /*037a*/ 	.byte	0x0d
	.zero		1


	//   ....[37]....
        /*037c*/ 	.word	0x00000af0
        /*0380*/ 	.word	0x000000ff
        /*0384*/ 	.word	0x00000128
        /*0388*/ 	.short	0x0100
        /*038a*/ 	.byte	0x0d
	.zero		1


	//   ....[38]....
        /*038c*/ 	.word	0x000019b0
        /*0390*/ 	.word	0x000000e3
        /*0394*/ 	.word	0x00000000
        /*0398*/ 	.short	0x010a
        /*039a*/ 	.byte	0x2d
	.zero		1


	//   ....[39]....
        /*039c*/ 	.word	0x00001b70
        /*03a0*/ 	.word	0x00000003
        /*03a4*/ 	.word	0x00000000
        /*03a8*/ 	.short	0x010a
        /*03aa*/ 	.byte	0x3f
	.zero		1


	//   ....[40]....
        /*03ac*/ 	.word	0x00001bd0
        /*03b0*/ 	.word	0x00000003
        /*03b4*/ 	.word	0x00000000
        /*03b8*/ 	.short	0x010a
        /*03ba*/ 	.byte	0x3f
	.zero		1


	//   ....[41]....
        /*03bc*/ 	.word	0x00001e10
        /*03c0*/ 	.word	0x000000ff
        /*03c4*/ 	.word	0x00000000
        /*03c8*/ 	.short	0x010a
        /*03ca*/ 	.byte	0x04
	.zero		1


	//   ....[42]....
        /*03cc*/ 	.word	0x00001e50
        /*03d0*/ 	.word	0x000000ff
        /*03d4*/ 	.word	0x00000000
        /*03d8*/ 	.short	0x010a
        /*03da*/ 	.byte	0x04
	.zero		1


	//   ....[43]....
        /*03dc*/ 	.word	0x00001fa0
        /*03e0*/ 	.word	0x00000004
        /*03e4*/ 	.word	0x00000000
        /*03e8*/ 	.short	0x0101
        /*03ea*/ 	.byte	0x3f
	.zero		1


	//   ....[44]....
        /*03ec*/ 	.word	0x000020a0
        /*03f0*/ 	.word	0x000000e2
        /*03f4*/ 	.word	0x00000000
        /*03f8*/ 	.short	0x0101
        /*03fa*/ 	.byte	0x32
	.zero		1


	//   ....[45]....
        /*03fc*/ 	.word	0x00002190
        /*0400*/ 	.word	0x00000000
        /*0404*/ 	.word	0x00000000
        /*0408*/ 	.short	0x0101
        /*040a*/ 	.byte	0x3f
	.zero		1


	//   ....[46]....
        /*040c*/ 	.word	0x000021f0
        /*0410*/ 	.word	0x000000e3
        /*0414*/ 	.word	0x00000010
        /*0418*/ 	.short	0x010a
        /*041a*/ 	.byte	0x2d
	.zero		1


	//   ....[47]....
        /*041c*/ 	.word	0x0000c290
        /*0420*/ 	.word	0x000000e0
        /*0424*/ 	.word	0x00000000
        /*0428*/ 	.short	0x0101
        /*042a*/ 	.byte	0x32
	.zero		1


	//   ....[48]....
        /*042c*/ 	.word	0x0000cd20
        /*0430*/ 	.word	0x0000000c
        /*0434*/ 	.word	0x00000080
        /*0438*/ 	.short	0x010a
        /*043a*/ 	.byte	0x3f
	.zero		1


	//   ....[49]....
        /*043c*/ 	.word	0x0000d0d0
        /*0440*/ 	.word	0x00000003
        /*0444*/ 	.word	0x00000138
        /*0448*/ 	.short	0x0101
        /*044a*/ 	.byte	0x3f
	.zero		1


	//   ....[50]....
        /*044c*/ 	.word	0x0000d8c0
        /*0450*/ 	.word	0x00000007
        /*0454*/ 	.word	0x00000000
        /*0458*/ 	.short	0x010a
        /*045a*/ 	.byte	0x3f
	.zero		1


	//   ....[51]....
        /*045c*/ 	.word	0x0000d940
        /*0460*/ 	.word	0x00000009
        /*0464*/ 	.word	0x00000000
        /*0468*/ 	.short	0x010a
        /*046a*/ 	.byte	0x3f
	.zero		1


	//   ....[52]....
        /*046c*/ 	.word	0x0000d9d0
        /*0470*/ 	.word	0x00000006
        /*0474*/ 	.word	0x00000000
        /*0478*/ 	.short	0x010a
        /*047a*/ 	.byte	0x3f
	.zero		1


	//   ....[53]....
        /*047c*/ 	.word	0x0000da60
        /*0480*/ 	.word	0x00000009
        /*0484*/ 	.word	0x00000000
        /*0488*/ 	.short	0x010a
        /*048a*/ 	.byte	0x3f
	.zero		1


	//   ....[54]....
        /*048c*/ 	.word	0x0000daf0
        /*0490*/ 	.word	0x00000006
        /*0494*/ 	.word	0x00000000
        /*0498*/ 	.short	0x010a
        /*049a*/ 	.byte	0x3f
	.zero		1


	//   ....[55]....
        /*049c*/ 	.word	0x0000db80
        /*04a0*/ 	.word	0x00000009
        /*04a4*/ 	.word	0x00000000
        /*04a8*/ 	.short	0x010a
        /*04aa*/ 	.byte	0x3f
	.zero		1


	//   ....[56]....
        /*04ac*/ 	.word	0x0000dc10
        /*04b0*/ 	.word	0x00000006
        /*04b4*/ 	.word	0x00000000
        /*04b8*/ 	.short	0x010a
        /*04ba*/ 	.byte	0x3f
	.zero		1


	//   ....[57]....
        /*04bc*/ 	.word	0x0000dca0
        /*04c0*/ 	.word	0x00000009
        /*04c4*/ 	.word	0x00000000
        /*04c8*/ 	.short	0x010a
        /*04ca*/ 	.byte	0x3f
	.zero		1


	//   ....[58]....
        /*04cc*/ 	.word	0x0000dd30
        /*04d0*/ 	.word	0x00000006
        /*04d4*/ 	.word	0x00000000
        /*04d8*/ 	.short	0x010a
        /*04da*/ 	.byte	0x3f
	.zero		1


	//   ....[59]....
        /*04dc*/ 	.word	0x0000ddc0
        /*04e0*/ 	.word	0x00000009
        /*04e4*/ 	.word	0x00000000
        /*04e8*/ 	.short	0x010a
        /*04ea*/ 	.byte	0x3f
	.zero		1


	//   ....[60]....
        /*04ec*/ 	.word	0x0000de50
        /*04f0*/ 	.word	0x00000006
        /*04f4*/ 	.word	0x00000000
        /*04f8*/ 	.short	0x010a
        /*04fa*/ 	.byte	0x3f
	.zero		1


	//   ....[61]....
        /*04fc*/ 	.word	0x0000dee0
        /*0500*/ 	.word	0x00000009
        /*0504*/ 	.word	0x00000000
        /*0508*/ 	.short	0x010a
        /*050a*/ 	.byte	0x3f
	.zero		1


	//   ....[62]....
        /*050c*/ 	.word	0x0000df70
        /*0510*/ 	.word	0x00000006
        /*0514*/ 	.word	0x00000000
        /*0518*/ 	.short	0x010a
        /*051a*/ 	.byte	0x3f
	.zero		1


	//   ....[63]....
        /*051c*/ 	.word	0x0000e000
        /*0520*/ 	.word	0x00000009
        /*0524*/ 	.word	0x00000000
        /*0528*/ 	.short	0x010a
        /*052a*/ 	.byte	0x3f
	.zero		1


	//   ....[64]....
        /*052c*/ 	.word	0x0000e090
        /*0530*/ 	.word	0x00000006
        /*0534*/ 	.word	0x00000000
        /*0538*/ 	.short	0x010a
        /*053a*/ 	.byte	0x3f
	.zero		1


	//   ....[65]....
        /*053c*/ 	.word	0x0000e120
        /*0540*/ 	.word	0x00000003
        /*0544*/ 	.word	0x00000000
        /*0548*/ 	.short	0x010a
        /*054a*/ 	.byte	0x3f
	.zero		1


	//   ....[66]....
        /*054c*/ 	.word	0x0000e180
        /*0550*/ 	.word	0x000000e4
        /*0554*/ 	.word	0x00000000
        /*0558*/ 	.short	0x010a
        /*055a*/ 	.byte	0x3f
	.zero		1


	//   ....[67]....
        /*055c*/ 	.word	0x0000e1d0
        /*0560*/ 	.word	0x00000003
        /*0564*/ 	.word	0x00000000
        /*0568*/ 	.short	0x010a
        /*056a*/ 	.byte	0x3f
	.zero		1


	//   ....[68]....
        /*056c*/ 	.word	0x0000e230
        /*0570*/ 	.word	0x00000005
        /*0574*/ 	.word	0x00000000
        /*0578*/ 	.short	0x010a
        /*057a*/ 	.byte	0x3f
	.zero		1


	//   ....[69]....
        /*057c*/ 	.word	0x0000e280
        /*0580*/ 	.word	0x000000e4
        /*0584*/ 	.word	0x00000010
        /*0588*/ 	.short	0x010a
        /*058a*/ 	.byte	0x3f
	.zero		1


	//   ....[70]....
        /*058c*/ 	.word	0x0000e350
        /*0590*/ 	.word	0x0000000c
        /*0594*/ 	.word	0x00000080
        /*0598*/ 	.short	0x010a
        /*059a*/ 	.byte	0x3f
	.zero		1


	//   ....[71]....
        /*059c*/ 	.word	0x0000e420
        /*05a0*/ 	.word	0x00000007
        /*05a4*/ 	.word	0x00000000
        /*05a8*/ 	.short	0x010a
        /*05aa*/ 	.byte	0x3f
	.zero		1


	//   ....[72]....
        /*05ac*/ 	.word	0x0000e470
        /*05b0*/ 	.word	0x00000009
        /*05b4*/ 	.word	0x00000000
        /*05b8*/ 	.short	0x010a
        /*05ba*/ 	.byte	0x3f
	.zero		1


	//   ....[73]....
        /*05bc*/ 	.word	0x0000e4c0
        /*05c0*/ 	.word	0x00000006
        /*05c4*/ 	.word	0x00000000
        /*05c8*/ 	.short	0x010a
        /*05ca*/ 	.byte	0x3f
	.zero		1


	//   ....[74]....
        /*05cc*/ 	.word	0x0000e510
        /*05d0*/ 	.word	0x00000009
        /*05d4*/ 	.word	0x00000000
        /*05d8*/ 	.short	0x010a
        /*05da*/ 	.byte	0x3f
	.zero		1


	//   ....[75]....
        /*05dc*/ 	.word	0x0000e560
        /*05e0*/ 	.word	0x00000006
        /*05e4*/ 	.word	0x00000000
        /*05e8*/ 	.short	0x010a
        /*05ea*/ 	.byte	0x3f
	.zero		1


	//   ....[76]....
        /*05ec*/ 	.word	0x0000e5b0
        /*05f0*/ 	.word	0x00000009
        /*05f4*/ 	.word	0x00000000
        /*05f8*/ 	.short	0x010a
        /*05fa*/ 	.byte	0x3f
	.zero		1


	//   ....[77]....
        /*05fc*/ 	.word	0x0000e600
        /*0600*/ 	.word	0x00000006
        /*0604*/ 	.word	0x00000000
        /*0608*/ 	.short	0x010a
        /*060a*/ 	.byte	0x3f
	.zero		1


	//   ....[78]....
        /*060c*/ 	.word	0x0000e650
        /*0610*/ 	.word	0x00000009
        /*0614*/ 	.word	0x00000000
        /*0618*/ 	.short	0x010a
        /*061a*/ 	.byte	0x3f
	.zero		1


	//   ....[79]....
        /*061c*/ 	.word	0x0000e6a0
        /*0620*/ 	.word	0x00000006
        /*0624*/ 	.word	0x00000000
        /*0628*/ 	.short	0x010a
        /*062a*/ 	.byte	0x3f
	.zero		1


	//   ....[80]....
        /*062c*/ 	.word	0x0000e6f0
        /*0630*/ 	.word	0x00000009
        /*0634*/ 	.word	0x00000000
        /*0638*/ 	.short	0x010a
        /*063a*/ 	.byte	0x3f
	.zero		1


	//   ....[81]....
        /*063c*/ 	.word	0x0000e740
        /*0640*/ 	.word	0x00000006
        /*0644*/ 	.word	0x00000000
        /*0648*/ 	.short	0x010a
        /*064a*/ 	.byte	0x3f
	.zero		1


	//   ....[82]....
        /*064c*/ 	.word	0x0000e790
        /*0650*/ 	.word	0x00000009
        /*0654*/ 	.word	0x00000000
        /*0658*/ 	.short	0x010a
        /*065a*/ 	.byte	0x3f
	.zero		1


	//   ....[83]....
        /*065c*/ 	.word	0x0000e7e0
        /*0660*/ 	.word	0x00000006
        /*0664*/ 	.word	0x00000000
        /*0668*/ 	.short	0x010a
        /*066a*/ 	.byte	0x3f
	.zero		1


	//   ....[84]....
        /*066c*/ 	.word	0x0000e830
        /*0670*/ 	.word	0x00000009
        /*0674*/ 	.word	0x00000000
        /*0678*/ 	.short	0x010a
        /*067a*/ 	.byte	0x3f
	.zero		1


	//   ....[85]....
        /*067c*/ 	.word	0x0000e880
        /*0680*/ 	.word	0x00000006
        /*0684*/ 	.word	0x00000000
        /*0688*/ 	.short	0x010a
        /*068a*/ 	.byte	0x3f
	.zero		1


	//----- nvinfo : EIATTR_NUM_MBARRIERS
	.align		4
.L_37:
        /*068c*/ 	.byte	0x03, 0x38
        /*068e*/ 	.short	0x0026


	//----- nvinfo : EIATTR_EXIT_INSTR_OFFSETS
	.align		4
        /*0690*/ 	.byte	0x04, 0x1c
        /*0692*/ 	.short	(.L_39 - .L_38)


	//   ....[0]....
.L_38:
        /*0694*/ 	.word	0x00001690


	//   ....[1]....
        /*0698*/ 	.word	0x000016f0


	//   ....[2]....
        /*069c*/ 	.word	0x0000c9e0


	//   ....[3]....
        /*06a0*/ 	.word	0x0000ca10


	//   ....[4]....
        /*06a4*/ 	.word	0x0000e170


	//----- nvinfo : EIATTR_MAX_THREADS
	.align		4
.L_39:
        /*06a8*/ 	.byte	0x04, 0x05
        /*06aa*/ 	.short	(.L_41 - .L_40)
.L_40:
        /*06ac*/ 	.word	0x00000180
        /*06b0*/ 	.word	0x00000001
        /*06b4*/ 	.word	0x00000001


	//----- nvinfo : EIATTR_CRS_STACK_SIZE
	.align		4
.L_41:
        /*06b8*/ 	.byte	0x04, 0x1e
        /*06ba*/ 	.short	(.L_43 - .L_42)
.L_42:
        /*06bc*/ 	.word	0x00000000


	//----- nvinfo : EIATTR_CBANK_PARAM_SIZE
	.align		4
.L_43:
        /*06c0*/ 	.byte	0x03, 0x19
        /*06c2*/ 	.short	0x0470


	//----- nvinfo : EIATTR_PARAM_CBANK
	.align		4
        /*06c4*/ 	.byte	0x04, 0x0a
        /*06c6*/ 	.short	(.L_45 - .L_44)
	.align		4
.L_44:
        /*06c8*/ 	.word	index@(.nv.constant0._ZN7cutlass13device_kernelINS_4gemm6kernel13GemmUniversalIN4cute5tupleIJiiiiEEENS1_10collective13CollectiveMmaINS1_34MainloopSm90TmaGmmaWarpSpecializedILi16ENS5_IJNS4_1CILi2EEENSA_ILi1EEESC_EEENS1_32KernelTmaWarpSpecializedPingpongEEENS5_IJNSA_ILi64EEENSA_ILi384EEENSA_ILi32EEEEEEaNS5_IJlSC_lEEEaSK_NS4_8TiledMMAINS4_8MMA_AtomIJNS4_4SM904GMMA27MMA_64x192x32_S32S8S8_SS_TNEEEENS4_6LayoutINS5_IJSC_SC_SC_EEENS5_IJNSA_ILi0EEEST_ST_EEEEENS5_IJNS4_10UnderscoreESW_SW_EEEEENS4_13SM90_TMA_LOADENS4_14ComposedLayoutINS4_7SwizzleILi1ELi4ELi3EEENS4_18smem_ptr_flag_bitsILi8EEENSR_INS5_IJNSA_ILi8EEESI_EEENS5_IJSI_SC_EEEEEEEvNS4_8identityENS4_23SM90_TMA_LOAD_MULTICASTES19_vS1A_EENS_8epilogue10collective6detail29Sm90TmaWarpSpecializedAdapterINS1E_15DefaultEpilogueIaSK_SK_NS1D_6thread17LinearCombinationIaLi1EiiLNS1I_9ScaleType4KindE0ELNS_15FloatRoundStyleE2EaEENS1_15EpilogueDefaultEEEEEvvEEEEvNT_6ParamsE)
        /*06cc*/ 	.short	0x0210
        /*06ce*/ 	.short	0x0470


	//----- nvinfo : EIATTR_SW_WAR
	.align		4
.L_45:
        /*06d0*/ 	.byte	0x04, 0x36
        /*06d2*/ 	.short	(.L_47 - .L_46)
.L_46:
        /*06d4*/ 	.word	0x00000008
.L_47:


//--------------------- .nv.callgraph             --------------------------
	.section	.nv.callgraph,"",@"SHT_CUDA_CALLGRAPH"
	.align	4
	.sectionentsize	8
	.align		4
        /*0000*/ 	.word	0x00000000
	.align		4
        /*0004*/ 	.word	0xffffffff
	.align		4
        /*0008*/ 	.word	index@(_ZN7cutlass13device_kernelINS_4gemm6kernel13GemmUniversalIN4cute5tupleIJiiiiEEENS1_10collective13CollectiveMmaINS1_34MainloopSm90TmaGmmaWarpSpecializedILi16ENS5_IJNS4_1CILi2EEENSA_ILi1EEESC_EEENS1_32KernelTmaWarpSpecializedPingpongEEENS5_IJNSA_ILi64EEENSA_ILi384EEENSA_ILi32EEEEEEaNS5_IJlSC_lEEEaSK_NS4_8TiledMMAINS4_8MMA_AtomIJNS4_4SM904GMMA27MMA_64x192x32_S32S8S8_SS_TNEEEENS4_6LayoutINS5_IJSC_SC_SC_EEENS5_IJNSA_ILi0EEEST_ST_EEEEENS5_IJNS4_10UnderscoreESW_SW_EEEEENS4_13SM90_TMA_LOADENS4_14ComposedLayoutINS4_7SwizzleILi1ELi4ELi3EEENS4_18smem_ptr_flag_bitsILi8EEENSR_INS5_IJNSA_ILi8EEESI_EEENS5_IJSI_SC_EEEEEEEvNS4_8identityENS4_23SM90_TMA_LOAD_MULTICASTES19_vS1A_EENS_8epilogue10collective6detail29Sm90TmaWarpSpecializedAdapterINS1E_15DefaultEpilogueIaSK_SK_NS1D_6thread17LinearCombinationIaLi1EiiLNS1I_9ScaleType4KindE0ELNS_15FloatRoundStyleE2EaEENS1_15EpilogueDefaultEEEEEvvEEEEvNT_6ParamsE)
	.align		4
        /*000c*/ 	.word	index@(__assertfail)
	.align		4
        /*0010*/ 	.word	0x00000000
	.align		4
        /*0014*/ 	.word	0xfffffffe
	.align		4
        /*0018*/ 	.word	0x00000000
	.align		4
        /*001c*/ 	.word	0xfffffffd
	.align		4
        /*0020*/ 	.word	0x00000000
	.align		4
        /*0024*/ 	.word	0xfffffffc


//--------------------- .nv.constant4             --------------------------
	.section	.nv.constant4,"a",@progbits
	.align	8
	.align		8
.nv.constant4:
        /*0000*/ 	.dword	__assertfail
	.align		8
        /*0008*/ 	.dword	__unnamed_1
	.align		8
        /*0010*/ 	.dword	_ZN40_INTERNAL_4ea01433_4_k_cu_eb95d227_113134cuda3std3__45__cpo5beginE
	.align		8
        /*0018*/ 	.dword	_ZN40_INTERNAL_4ea01433_4_k_cu_eb95d227_113134cuda3std3__45__cpo3endE
	.align		8
        /*0020*/ 	.dword	_ZN40_INTERNAL_4ea01433_4_k_cu_eb95d227_113134cuda3std3__45__cpo6cbeginE
	.align		8
        /*0028*/ 	.dword	_ZN40_INTERNAL_4ea01433_4_k_cu_eb95d227_113134cuda3std3__45__cpo4cendE
	.align		8
        /*0030*/ 	.dword	_ZN40_INTERNAL_4ea01433_4_k_cu_eb95d227_113134cuda3std3__442_GLOBAL__N__4ea01433_4_k_cu_eb95d227_113136ignoreE
	.align		8
        /*0038*/ 	.dword	_ZN40_INTERNAL_4ea01433_4_k_cu_eb95d227_113134cuda3std3__419piecewise_constructE
	.align		8
        /*0040*/ 	.dword	_ZN40_INTERNAL_4ea01433_4_k_cu_eb95d227_113134cuda3std3__48in_placeE
	.align		8
        /*0048*/ 	.dword	_ZN40_INTERNAL_4ea01433_4_k_cu_eb95d227_113134cuda3std6ranges3__45__cpo4swapE
	.align		8
        /*0050*/ 	.dword	_ZN40_INTERNAL_4ea01433_4_k_cu_eb95d227_113134cuda3std6ranges3__45__cpo9iter_moveE
	.align		8
        /*0058*/ 	.dword	_ZN40_INTERNAL_4ea01433_4_k_cu_eb95d227_113134cute7productE
	.align		8
        /*0060*/ 	.dword	_ZN40_INTERNAL_4ea01433_4_k_cu_eb95d227_113134cute1_E
	.align		8
        /*0068*/ 	.dword	$str$22
	.align		8
        /*0070*/ 	.dword	$str$23


//--------------------- .text._ZN7cutlass13device_kernelINS_4gemm6kernel13GemmUniversalIN4cute5tupleIJiiiiEEENS1_10collective13CollectiveMmaINS1_34MainloopSm90TmaGmmaWarpSpecializedILi16ENS5_IJNS4_1CILi2EEENSA_ILi1EEESC_EEENS1_32KernelTmaWarpSpecializedPingpongEEENS5_IJNSA_ILi64EEENSA_ILi384EEENSA_ILi32EEEEEEaNS5_IJlSC_lEEEaSK_NS4_8TiledMMAINS4_8MMA_AtomIJNS4_4SM904GMMA27MMA_64x192x32_S32S8S8_SS_TNEEEENS4_6LayoutINS5_IJSC_SC_SC_EEENS5_IJNSA_ILi0EEEST_ST_EEEEENS5_IJNS4_10UnderscoreESW_SW_EEEEENS4_13SM90_TMA_LOADENS4_14ComposedLayoutINS4_7SwizzleILi1ELi4ELi3EEENS4_18smem_ptr_flag_bitsILi8EEENSR_INS5_IJNSA_ILi8EEESI_EEENS5_IJSI_SC_EEEEEEEvNS4_8identityENS4_23SM90_TMA_LOAD_MULTICASTES19_vS1A_EENS_8epilogue10collective6detail29Sm90TmaWarpSpecializedAdapterINS1E_15DefaultEpilogueIaSK_SK_NS1D_6thread17LinearCombinationIaLi1EiiLNS1I_9ScaleType4KindE0ELNS_15FloatRoundStyleE2EaEENS1_15EpilogueDefaultEEEEEvvEEEEvNT_6ParamsE --------------------------
	.section	.text._ZN7cutlass13device_kernelINS_4gemm6kernel13GemmUniversalIN4cute5tupleIJiiiiEEENS1_10collective13CollectiveMmaINS1_34MainloopSm90TmaGmmaWarpSpecializedILi16ENS5_IJNS4_1CILi2EEENSA_ILi1EEESC_EEENS1_32KernelTmaWarpSpecializedPingpongEEENS5_IJNSA_ILi64EEENSA_ILi384EEENSA_ILi32EEEEEEaNS5_IJlSC_lEEEaSK_NS4_8TiledMMAINS4_8MMA_AtomIJNS4_4SM904GMMA27MMA_64x192x32_S32S8S8_SS_TNEEEENS4_6LayoutINS5_IJSC_SC_SC_EEENS5_IJNSA_ILi0EEEST_ST_EEEEENS5_IJNS4_10UnderscoreESW_SW_EEEEENS4_13SM90_TMA_LOADENS4_14ComposedLayoutINS4_7SwizzleILi1ELi4ELi3EEENS4_18smem_ptr_flag_bitsILi8EEENSR_INS5_IJNSA_ILi8EEESI_EEENS5_IJSI_SC_EEEEEEEvNS4_8identityENS4_23SM90_TMA_LOAD_MULTICASTES19_vS1A_EENS_8epilogue10collective6detail29Sm90TmaWarpSpecializedAdapterINS1E_15DefaultEpilogueIaSK_SK_NS1D_6thread17LinearCombinationIaLi1EiiLNS1I_9ScaleType4KindE0ELNS_15FloatRoundStyleE2EaEENS1_15EpilogueDefaultEEEEEvvEEEEvNT_6ParamsE,"ax",@progbits
	.align	128
.text._ZN7cutlass13device_kernelINS_4gemm6kernel13GemmUniversalIN4cute5tupleIJiiiiEEENS1_10collective13CollectiveMmaINS1_34MainloopSm90TmaGmmaWarpSpecializedILi16ENS5_IJNS4_1CILi2EEENSA_ILi1EEESC_EEENS1_32KernelTmaWarpSpecializedPingpongEEENS5_IJNSA_ILi64EEENSA_ILi384EEENSA_ILi32EEEEEEaNS5_IJlSC_lEEEaSK_NS4_8TiledMMAINS4_8MMA_AtomIJNS4_4SM904GMMA27MMA_64x192x32_S32S8S8_SS_TNEEEENS4_6LayoutINS5_IJSC_SC_SC_EEENS5_IJNSA_ILi0EEEST_ST_EEEEENS5_IJNS4_10UnderscoreESW_SW_EEEEENS4_13SM90_TMA_LOADENS4_14ComposedLayoutINS4_7SwizzleILi1ELi4ELi3EEENS4_18smem_ptr_flag_bitsILi8EEENSR_INS5_IJNSA_ILi8EEESI_EEENS5_IJSI_SC_EEEEEEEvNS4_8identityENS4_23SM90_TMA_LOAD_MULTICASTES19_vS1A_EENS_8epilogue10collective6detail29Sm90TmaWarpSpecializedAdapterINS1E_15DefaultEpilogueIaSK_SK_NS1D_6thread17LinearCombinationIaLi1EiiLNS1I_9ScaleType4KindE0ELNS_15FloatRoundStyleE2EaEENS1_15EpilogueDefaultEEEEEvvEEEEvNT_6ParamsE:
        .type           _ZN7cutlass13device_kernelINS_4gemm6kernel13GemmUniversalIN4cute5tupleIJiiiiEEENS1_10collective13CollectiveMmaINS1_34MainloopSm90TmaGmmaWarpSpecializedILi16ENS5_IJNS4_1CILi2EEENSA_ILi1EEESC_EEENS1_32KernelTmaWarpSpecializedPingpongEEENS5_IJNSA_ILi64EEENSA_ILi384EEENSA_ILi32EEEEEEaNS5_IJlSC_lEEEaSK_NS4_8TiledMMAINS4_8MMA_AtomIJNS4_4SM904GMMA27MMA_64x192x32_S32S8S8_SS_TNEEEENS4_6LayoutINS5_IJSC_SC_SC_EEENS5_IJNSA_ILi0EEEST_ST_EEEEENS5_IJNS4_10UnderscoreESW_SW_EEEEENS4_13SM90_TMA_LOADENS4_14ComposedLayoutINS4_7SwizzleILi1ELi4ELi3EEENS4_18smem_ptr_flag_bitsILi8EEENSR_INS5_IJNSA_ILi8EEESI_EEENS5_IJSI_SC_EEEEEEEvNS4_8identityENS4_23SM90_TMA_LOAD_MULTICASTES19_vS1A_EENS_8epilogue10collective6detail29Sm90TmaWarpSpecializedAdapterINS1E_15DefaultEpilogueIaSK_SK_NS1D_6thread17LinearCombinationIaLi1EiiLNS1I_9ScaleType4KindE0ELNS_15FloatRoundStyleE2EaEENS1_15EpilogueDefaultEEEEEvvEEEEvNT_6ParamsE,@function
        .size           _ZN7cutlass13device_kernelINS_4gemm6kernel13GemmUniversalIN4cute5tupleIJiiiiEEENS1_10collective13CollectiveMmaINS1_34MainloopSm90TmaGmmaWarpSpecializedILi16ENS5_IJNS4_1CILi2EEENSA_ILi1EEESC_EEENS1_32KernelTmaWarpSpecializedPingpongEEENS5_IJNSA_ILi64EEENSA_ILi384EEENSA_ILi32EEEEEEaNS5_IJlSC_lEEEaSK_NS4_8TiledMMAINS4_8MMA_AtomIJNS4_4SM904GMMA27MMA_64x192x32_S32S8S8_SS_TNEEEENS4_6LayoutINS5_IJSC_SC_SC_EEENS5_IJNSA_ILi0EEEST_ST_EEEEENS5_IJNS4_10UnderscoreESW_SW_EEEEENS4_13SM90_TMA_LOADENS4_14ComposedLayoutINS4_7SwizzleILi1ELi4ELi3EEENS4_18smem_ptr_flag_bitsILi8EEENSR_INS5_IJNSA_ILi8EEESI_EEENS5_IJSI_SC_EEEEEEEvNS4_8identityENS4_23SM90_TMA_LOAD_MULTICASTES19_vS1A_EENS_8epilogue10collective6detail29Sm90TmaWarpSpecializedAdapterINS1E_15DefaultEpilogueIaSK_SK_NS1D_6thread17LinearCombinationIaLi1EiiLNS1I_9ScaleType4KindE0ELNS_15FloatRoundStyleE2EaEENS1_15EpilogueDefaultEEEEEvvEEEEvNT_6ParamsE,(.L_x_485 - _ZN7cutlass13device_kernelINS_4gemm6kernel13GemmUniversalIN4cute5tupleIJiiiiEEENS1_10collective13CollectiveMmaINS1_34MainloopSm90TmaGmmaWarpSpecializedILi16ENS5_IJNS4_1CILi2EEENSA_ILi1EEESC_EEENS1_32KernelTmaWarpSpecializedPingpongEEENS5_IJNSA_ILi64EEENSA_ILi384EEENSA_ILi32EEEEEEaNS5_IJlSC_lEEEaSK_NS4_8TiledMMAINS4_8MMA_AtomIJNS4_4SM904GMMA27MMA_64x192x32_S32S8S8_SS_TNEEEENS4_6LayoutINS5_IJSC_SC_SC_EEENS5_IJNSA_ILi0EEEST_ST_EEEEENS5_IJNS4_10UnderscoreESW_SW_EEEEENS4_13SM90_TMA_LOADENS4_14ComposedLayoutINS4_7SwizzleILi1ELi4ELi3EEENS4_18smem_ptr_flag_bitsILi8EEENSR_INS5_IJNSA_ILi8EEESI_EEENS5_IJSI_SC_EEEEEEEvNS4_8identityENS4_23SM90_TMA_LOAD_MULTICASTES19_vS1A_EENS_8epilogue10collective6detail29Sm90TmaWarpSpecializedAdapterINS1E_15DefaultEpilogueIaSK_SK_NS1D_6thread17LinearCombinationIaLi1EiiLNS1I_9ScaleType4KindE0ELNS_15FloatRoundStyleE2EaEENS1_15EpilogueDefaultEEEEEvvEEEEvNT_6ParamsE)
        .other          _ZN7cutlass13device_kernelINS_4gemm6kernel13GemmUniversalIN4cute5tupleIJiiiiEEENS1_10collective13CollectiveMmaINS1_34MainloopSm90TmaGmmaWarpSpecializedILi16ENS5_IJNS4_1CILi2EEENSA_ILi1EEESC_EEENS1_32KernelTmaWarpSpecializedPingpongEEENS5_IJNSA_ILi64EEENSA_ILi384EEENSA_ILi32EEEEEEaNS5_IJlSC_lEEEaSK_NS4_8TiledMMAINS4_8MMA_AtomIJNS4_4SM904GMMA27MMA_64x192x32_S32S8S8_SS_TNEEEENS4_6LayoutINS5_IJSC_SC_SC_EEENS5_IJNSA_ILi0EEEST_ST_EEEEENS5_IJNS4_10UnderscoreESW_SW_EEEEENS4_13SM90_TMA_LOADENS4_14ComposedLayoutINS4_7SwizzleILi1ELi4ELi3EEENS4_18smem_ptr_flag_bitsILi8EEENSR_INS5_IJNSA_ILi8EEESI_EEENS5_IJSI_SC_EEEEEEEvNS4_8identityENS4_23SM90_TMA_LOAD_MULTICASTES19_vS1A_EENS_8epilogue10collective6detail29Sm90TmaWarpSpecializedAdapterINS1E_15DefaultEpilogueIaSK_SK_NS1D_6thread17LinearCombinationIaLi1EiiLNS1I_9ScaleType4KindE0ELNS_15FloatRoundStyleE2EaEENS1_15EpilogueDefaultEEEEEvvEEEEvNT_6ParamsE,@"STO_CUDA_ENTRY STV_DEFAULT"
_ZN7cutlass13device_kernelINS_4gemm6kernel13GemmUniversalIN4cute5tupleIJiiiiEEENS1_10collective13CollectiveMmaINS1_34MainloopSm90TmaGmmaWarpSpecializedILi16ENS5_IJNS4_1CILi2EEENSA_ILi1EEESC_EEENS1_32KernelTmaWarpSpecializedPingpongEEENS5_IJNSA_ILi64EEENSA_ILi384EEENSA_ILi32EEEEEEaNS5_IJlSC_lEEEaSK_NS4_8TiledMMAINS4_8MMA_AtomIJNS4_4SM904GMMA27MMA_64x192x32_S32S8S8_SS_TNEEEENS4_6LayoutINS5_IJSC_SC_SC_EEENS5_IJNSA_ILi0EEEST_ST_EEEEENS5_IJNS4_10UnderscoreESW_SW_EEEEENS4_13SM90_TMA_LOADENS4_14ComposedLayoutINS4_7SwizzleILi1ELi4ELi3EEENS4_18smem_ptr_flag_bitsILi8EEENSR_INS5_IJNSA_ILi8EEESI_EEENS5_IJSI_SC_EEEEEEEvNS4_8identityENS4_23SM90_TMA_LOAD_MULTICASTES19_vS1A_EENS_8epilogue10collective6detail29Sm90TmaWarpSpecializedAdapterINS1E_15DefaultEpilogueIaSK_SK_NS1D_6thread17LinearCombinationIaLi1EiiLNS1I_9ScaleType4KindE0ELNS_15FloatRoundStyleE2EaEENS1_15EpilogueDefaultEEEEEvvEEEEvNT_6ParamsE:
[----:B------:R-:W0:Y:S02]  /*0000*/  LDC R1, c[0x0][0x28] ;  /* 0x00000a00ff017b82 */ /* 0x000e240000000800 */
[----:B0-----:R-:W-:Y:S01]  /*0010*/  VIADD R1, R1, 0xfffffff8 ;  /* 0xfffffff801017836 */ /* 0x001fe20000000000 */
[----:B------:R-:W0:Y:S01]  /*0020*/  S2R R3, SR_TID.X ;  /* 0x0000000000037919 */ /* 0x000e220000002100 */
[----:B------:R-:W-:Y:S01]  /*0030*/  ELECT P0, URZ, PT ;  /* 0x00000000003f782f */ /* 0x000fe20003800000 */
[----:B------:R-:W-:Y:S01]  /*0040*/  BSSY B0, `(.L_x_0) ;  /* 0x0000014000007945 */ /* 0x000fe20003800000 */
[--C-:B0-----:R-:W-:Y:S02]  /*0050*/  SHF.R.U32.HI R0, RZ, 0x5, R3.reuse ;  /* 0x00000005ff007819 */ /* 0x101fe40000011603 */
[----:B------:R-:W-:-:S03]  /*0060*/  SHF.R.U32.HI R5, RZ, 0x7, R3 ;  /* 0x00000007ff057819 */ /* 0x000fc60000011603 */
[----:B------:R-:W0:Y:S02]  /*0070*/  SHFL.IDX PT, R2, R0, RZ, 0x1f ;  /* 0x00001fff00027589 */ /* 0x000e2400000e0000 */
[----:B0-----:R-:W-:Y:S02]  /*0080*/  R2UR UR6, R2 ;  /* 0x00000000020672ca */ /* 0x001fe400000e0000 */
[----:B------:R0:W1:Y:S11]  /*0090*/  SHFL.IDX PT, R2, R5, RZ, 0x1f ;  /* 0x00001fff05027589 */ /* 0x00007600000e0000 */
[----:B------:R-:W-:-:S02]  /*00a0*/  USHF.R.S32.HI UR4, URZ, 0x1f, UR6 ;  /* 0x0000001f3f047899 */ /* 0x000fc40008011406 */
[----:B------:R-:W-:Y:S02]  /*00b0*/  ISETP.NE.OR P0, PT, RZ, UR6, !P0 ;  /* 0x00000006ff007c0c */ /* 0x000fe4000c705670 */
[----:B------:R-:W-:-:S04]  /*00c0*/  ULEA.HI UR4, UR4, UR6, URZ, 0x2 ;  /* 0x0000000604047291 */ /* 0x000fc8000f8f103f */
[----:B------:R-:W-:-:S04]  /*00d0*/  ULOP3.LUT UR4, UR4, 0xfffffffc, URZ, 0xc0, !UPT ;  /* 0xfffffffc04047892 */ /* 0x000fc8000f8ec03f */
[----:B------:R-:W-:-:S03]  /*00e0*/  UIADD3 UR6, UR6, -UR4, URZ ;  /* 0x8000000406067290 */ /* 0x000fc6000fffe03f */
[----:B01----:R-:W-:Y:S09]  /*00f0*/  @P0 BRA `(.L_x_1) ;  /* 0x0000000000200947 */ /* 0x003ff20003800000 */
[----:B------:R-:W-:Y:S02]  /*0100*/  ULDC.64 UR4, c[0x0][0x198] ;  /* 0x0000660000047ab9 */ /* 0x000fe40000000a00 */
[----:B------:R-:W-:Y:S02]  /*0110*/  UIADD3 UR8, UP0, UR4, 0xf0, URZ ;  /* 0x000000f004087890 */ /* 0x000fe4000ff1e03f */
[----:B------:R-:W-:Y:S02]  /*0120*/  UIADD3 UR4, UP1, UR4, 0x1f0, URZ ;  /* 0x000001f004047890 */ /* 0x000fe4000ff3e03f */
[----:B------:R-:W-:Y:S02]  /*0130*/  UIADD3.X UR9, URZ, UR5, URZ, UP0, !UPT ;  /* 0x000000053f097290 */ /* 0x000fe400087fe43f */
[----:B------:R-:W-:-:S07]  /*0140*/  UIADD3.X UR5, URZ, UR5, URZ, UP1, !UPT ;  /* 0x000000053f057290 */ /* 0x000fce0008ffe43f */
[----:B------:R0:W-:Y:S02]  /*0150*/  UTMACCTL.PF [UR8] ;  /* 0x00000000080079b9 */ /* 0x0001e40008040000 */
[----:B------:R0:W-:Y:S02]  /*0160*/  UTMACCTL.PF [UR4] ;  /* 0x00000000040079b9 */ /* 0x0001e40008040000 */
[----:B0-----:R-:W-:Y:S01]  /*0170*/  NOP ;  /* 0x0000000000007918 */ /* 0x001fe20000000000 */
.L_x_1:
[----:B------:R-:W-:Y:S05]  /*0180*/  BSYNC B0 ;  /* 0x0000000000007941 */ /* 0x000fea0003800000 */
.L_x_0:
[----:B------:R-:W0:Y:S01]  /*0190*/  SHFL.IDX PT, R6, R0, RZ, 0x1f ;  /* 0x00001fff00067589 */ /* 0x000e2200000e0000 */
[----:B------:R-:W-:Y:S01]  /*01a0*/  R2UR UR19, R2 ;  /* 0x00000000021372ca */ /* 0x000fe200000e0000 */
[----:B------:R-:W-:-:S04]  /*01b0*/  UISETP.NE.AND UP0, UPT, UR6, 0x3, UPT ;  /* 0x000000030600788c */ /* 0x000fc8000bf05270 */
[----:B------:R-:W-:-:S08]  /*01c0*/  UISETP.EQ.OR UP0, UPT, UR6, URZ, !UP0 ;  /* 0x0000003f0600728c */ /* 0x000fd0000c702670 */
[----:B------:R-:W-:Y:S02]  /*01d0*/  UIADD3 UR14, UR19, -0x1, URZ ;  /* 0xffffffff130e7890 */ /* 0x000fe4000fffe03f */
[----:B------:R-:W-:Y:S02]  /*01e0*/  UISETP.EQ.AND UP0, UPT, UR19, URZ, UP0 ;  /* 0x0000003f1300728c */ /* 0x000fe40008702270 */
[----:B------:R-:W-:Y:S02]  /*01f0*/  UISETP.GE.U32.AND UP1, UPT, UR14, 0x2, UPT ;  /* 0x000000020e00788c */ /* 0x000fe4000bf26070 */
[----:B------:R-:W-:Y:S01]  /*0200*/  USEL UR40, URZ, 0x1, !UP0 ;  /* 0x000000013f287887 */ /* 0x000fe2000c000000 */
[----:B0-----:R-:W-:-:S03]  /*0210*/  ISETP.NE.AND P0, PT, R6, RZ, PT ;  /* 0x000000ff0600720c */ /* 0x001fc60003f05270 */
[----:B------:R-:W-:-:S10]  /*0220*/  USEL UR40, UR40, 0x2, UP1 ;  /* 0x0000000228287887 */ /* 0x000fd40008800000 */
[----:B------:R-:W-:Y:S05]  /*0230*/  @P0 BRA `(.L_x_2) ;  /* 0x0000000000c40947 */ /* 0x000fea0003800000 */
[----:B------:R-:W-:Y:S01]  /*0240*/  ELECT P0, URZ, PT ;  /* 0x00000000003f782f */ /* 0x000fe20003800000 */
[----:B------:R-:W-:-:S12]  /*0250*/  BSSY B0, `(.L_x_2) ;  /* 0x000002f000007945 */ /* 0x000fd80003800000 */
[----:B------:R-:W-:Y:S05]  /*0260*/  @!P0 BRA `(.L_x_3) ;  /* 0x0000000000b48947 */ /* 0x000fea0003800000 */
[----:B------:R-:W0:Y:S01]  /*0270*/  S2UR UR7, SR_CgaCtaId ;  /* 0x00000000000779c3 */ /* 0x000e220000008800 */
[----:B------:R-:W-:Y:S01]  /*0280*/  UMOV UR4, 0x400 ;  /* 0x0000040000047882 */ /* 0x000fe20000000000 */
[----:B------:R-:W-:Y:S01]  /*0290*/  UMOV UR5, 0x1 ;  /* 0x0000000100057882 */ /* 0x000fe20000000000 */
[----:B------:R-:W-:Y:S02]  /*02a0*/  UMOV UR8, 0x2 ;  /* 0x0000000200087882 */ /* 0x000fe40000000000 */
[----:B------:R-:W-:-:S04]  /*02b0*/  UIADD3 UR8, -UR8, 0x100000, URZ ;  /* 0x0010000008087890 */ /* 0x000fc8000fffe13f */
[----:B------:R-:W-:Y:S02]  /*02c0*/  USHF.L.U32 UR9, UR8, 0xb, URZ ;  /* 0x0000000b08097899 */ /* 0x000fe4000800063f */
[----:B------:R-:W-:Y:S02]  /*02d0*/  USHF.L.U32 UR8, UR8, 0x1, URZ ;  /* 0x0000000108087899 */ /* 0x000fe4000800063f */
[----:B0-----:R-:W-:Y:S02]  /*02e0*/  ULEA UR7, UR7, UR4, 0x18 ;  /* 0x0000000407077291 */ /* 0x001fe4000f8ec03f */
[----:B------:R-:W-:-:S04]  /*02f0*/  UIADD3 UR4, -UR5, 0x100000, URZ ;  /* 0x0010000005047890 */ /* 0x000fc8000fffe13f */
[----:B------:R-:W-:Y:S02]  /*0300*/  USHF.L.U32 UR5, UR4, 0xb, URZ ;  /* 0x0000000b04057899 */ /* 0x000fe4000800063f */
[----:B------:R-:W-:Y:S01]  /*0310*/  USHF.L.U32 UR4, UR4, 0x1, URZ ;  /* 0x0000000104047899 */ /* 0x000fe2000800063f */
[----:B------:R-:W0:Y:S11]  /*0320*/  FENCE.VIEW.ASYNC.S ;  /* 0x00000000000073c6 */ /* 0x000e360000000000 */
[----:B0-----:R0:W1:Y:S01]  /*0330*/  SYNCS.EXCH.64 URZ, [UR7], UR4 ;  /* 0x00000004073f75b2 */ /* 0x0010620008000100 */
[----:B------:R0:W2:Y:S01]  /*0340*/  SYNCS.EXCH.64 URZ, [UR7+0x80], UR8 ;  /* 0x00008008073f75b2 */ /* 0x0000a20008000100 */
[----:B------:R0:W3:Y:S01]  /*0350*/  SYNCS.EXCH.64 URZ, [UR7+0x8], UR4 ;  /* 0x00000804073f75b2 */ /* 0x0000e20008000100 */
[----:B------:R0:W4:Y:S01]  /*0360*/  SYNCS.EXCH.64 URZ, [UR7+0x88], UR8 ;  /* 0x00008808073f75b2 */ /* 0x0001220008000100 */
[----:B------:R0:W0:Y:S01]  /*0370*/  SYNCS.EXCH.64 URZ, [UR7+0x10], UR4 ;  /* 0x00001004073f75b2 */ /* 0x0000220008000100 */
        /* <DEDUP_REMOVED lines=27> */
[----:B-1234-:R-:W-:Y:S01]  /*0530*/  NOP ;  /* 0x0000000000007918 */ /* 0x01efe20000000000 */
.L_x_3:
[----:B0-----:R-:W-:Y:S05]  /*0540*/  BSYNC B0 ;  /* 0x0000000000007941 */ /* 0x001fea0003800000 */
.L_x_2:
[----:B------:R-:W0:Y:S01]  /*0550*/  S2UR UR15, SR_CTAID.X ;  /* 0x00000000000f79c3 */ /* 0x000e220000002500 */
[----:B------:R-:W-:Y:S01]  /*0560*/  SHF.R.S32.HI R2, RZ, 0x1f, R3 ;  /* 0x0000001fff027819 */ /* 0x000fe20000011403 */
[----:B------:R-:W1:Y:S01]  /*0570*/  SHFL.IDX PT, R7, R0, RZ, 0x1f ;  /* 0x00001fff00077589 */ /* 0x000e6200000e0000 */
[----:B------:R-:W-:Y:S02]  /*0580*/  ELECT P0, URZ, PT ;  /* 0x00000000003f782f */ /* 0x000fe40003800000 */
[----:B------:R-:W-:Y:S01]  /*0590*/  SHF.R.S32.HI R11, RZ, 0x1f, R6 ;  /* 0x0000001fff0b7819 */ /* 0x000fe20000011406 */
[----:B------:R-:W-:Y:S01]  /*05a0*/  ULDC UR4, c[0x0][0x150] ;  /* 0x0000540000047ab9 */ /* 0x000fe20000000800 */
[----:B------:R-:W-:Y:S01]  /*05b0*/  LEA.HI R2, R2, R3, RZ, 0x7 ;  /* 0x0000000302027211 */ /* 0x000fe200078f38ff */
[----:B------:R-:W2:Y:S01]  /*05c0*/  SHFL.IDX PT, R8, R0, RZ, 0x1f ;  /* 0x00001fff00087589 */ /* 0x000ea200000e0000 */
[----:B------:R-:W3:Y:S01]  /*05d0*/  S2UR UR8, SR_CTAID.Y ;  /* 0x00000000000879c3 */ /* 0x000ee20000002600 */
[----:B------:R-:W-:-:S02]  /*05e0*/  ELECT P1, URZ, PT ;  /* 0x00000000003f782f */ /* 0x000fc40003820000 */
[----:B------:R-:W-:Y:S01]  /*05f0*/  LOP3.LUT R2, R2, 0xffffff80, RZ, 0xc0, !PT ;  /* 0xffffff8002027812 */ /* 0x000fe200078ec0ff */
[----:B------:R-:W-:Y:S01]  /*0600*/  ULDC UR7, c[0x0][0x144] ;  /* 0x0000510000077ab9 */ /* 0x000fe20000000800 */
[----:B------:R-:W-:Y:S01]  /*0610*/  LEA.HI R11, R11, R6, RZ, 0x2 ;  /* 0x000000060b0b7211 */ /* 0x000fe200078f10ff */
[----:B------:R-:W-:Y:S01]  /*0620*/  UMOV UR18, 0x80 ;  /* 0x0000008000127882 */ /* 0x000fe20000000000 */
[----:B------:R-:W-:Y:S01]  /*0630*/  NOP ;  /* 0x0000000000007918 */ /* 0x000fe20000000000 */
[----:B------:R-:W-:Y:S01]  /*0640*/  IMAD.IADD R4, R3, 0x1, -R2 ;  /* 0x0000000103047824 */ /* 0x000fe200078e0a02 */
[----:B------:R-:W-:Y:S01]  /*0650*/  LOP3.LUT R11, R11, 0x3ffffffc, RZ, 0xc0, !PT ;  /* 0x3ffffffc0b0b7812 */ /* 0x000fe200078ec0ff */
[----:B------:R-:W-:Y:S01]  /*0660*/  NOP ;  /* 0x0000000000007918 */ /* 0x000fe20000000000 */
[----:B------:R-:W-:Y:S01]  /*0670*/  ULDC UR17, c[0x0][0x148] ;  /* 0x0000520000117ab9 */ /* 0x000fe20000000800 */
[----:B------:R-:W-:Y:S01]  /*0680*/  IMAD.MOV.U32 R17, RZ, RZ, 0x1 ;  /* 0x00000001ff117424 */ /* 0x000fe200078e00ff */
[----:B------:R-:W-:Y:S01]  /*0690*/  SHF.R.S32.HI R9, RZ, 0x1f, R4 ;  /* 0x0000001fff097819 */ /* 0x000fe20000011404 */
[----:B------:R-:W-:Y:S01]  /*06a0*/  IMAD.IADD R11, R6, 0x1, -R11 ;  /* 0x00000001060b7824 */ /* 0x000fe200078e0a0b */
[----:B------:R-:W4:Y:S01]  /*06b0*/  SHFL.IDX PT, R5, R5, RZ, 0x1f ;  /* 0x00001fff05057589 */ /* 0x000f2200000e0000 */
[----:B------:R-:W-:-:S02]  /*06c0*/  ISETP.NE.AND P2, PT, RZ, UR19, PT ;  /* 0x00000013ff007c0c */ /* 0x000fc4000bf45270 */
[----:B0-----:R-:W-:Y:S02]  /*06d0*/  I2FP.F32.U32 R10, UR15 ;  /* 0x0000000f000a7c45 */ /* 0x001fe40008201000 */
[----:B------:R-:W-:Y:S02]  /*06e0*/  LEA.HI R2, R9, R4, RZ, 0x3 ;  /* 0x0000000409027211 */ /* 0x000fe400078f18ff */
[----:B-1----:R-:W-:Y:S01]  /*06f0*/  ISETP.NE.OR P0, PT, R7, RZ, !P0 ;  /* 0x000000ff0700720c */ /* 0x002fe20004705670 */
[----:B------:R-:W-:Y:S01]  /*0700*/  FMUL R10, R10, UR4 ;  /* 0x000000040a0a7c20 */ /* 0x000fe20008400000 */
[--C-:B------:R-:W-:Y:S01]  /*0710*/  SHF.R.S32.HI R7, RZ, 0x3, R2.reuse ;  /* 0x00000003ff077819 */ /* 0x100fe20000011402 */
[----:B------:R-:W-:Y:S01]  /*0720*/  ULDC UR4, c[0x0][0x154] ;  /* 0x0000550000047ab9 */ /* 0x000fe20000000800 */
[----:B------:R-:W-:Y:S02]  /*0730*/  SHF.R.S32.HI R2, RZ, 0x1f, R2 ;  /* 0x0000001fff027819 */ /* 0x000fe40000011402 */
[----:B--2---:R-:W-:Y:S01]  /*0740*/  ISETP.NE.OR P1, PT, R8, RZ, !P1 ;  /* 0x000000ff0800720c */ /* 0x004fe20004f25670 */
[----:B------:R-:W0:Y:S01]  /*0750*/  F2I.U32.TRUNC.NTZ R10, R10 ;  /* 0x0000000a000a7305 */ /* 0x000e22000020f000 */
[----:B------:R-:W-:-:S02]  /*0760*/  LEA.HI R2, R2, R7, RZ, 0x2 ;  /* 0x0000000702027211 */ /* 0x000fc400078f10ff */
[----:B---3--:R-:W-:Y:S02]  /*0770*/  I2FP.F32.U32 R0, UR8 ;  /* 0x0000000800007c45 */ /* 0x008fe40008201000 */
[----:B------:R-:W-:Y:S01]  /*0780*/  LOP3.LUT R2, R2, 0xfffffffc, RZ, 0xc0, !PT ;  /* 0xfffffffc02027812 */ /* 0x000fe200078ec0ff */
[----:B------:R-:W-:Y:S02]  /*0790*/  VOTEU.ALL UP0, P0 ;  /* 0x00000000003f7886 */ /* 0x000fe40000000000 */
[----:B------:R-:W-:Y:S02]  /*07a0*/  FMUL R6, R0, UR4 ;  /* 0x0000000400067c20 */ /* 0x000fe40008400000 */
[----:B------:R-:W-:Y:S01]  /*07b0*/  IMAD.IADD R2, R7, 0x1, -R2 ;  /* 0x0000000107027824 */ /* 0x000fe200078e0a02 */
[----:B------:R-:W1:Y:S01]  /*07c0*/  @!UP0 S2UR UR11, SR_CgaCtaId ;  /* 0x00000000000b89c3 */ /* 0x000e620000008800 */
[----:B------:R-:W-:Y:S01]  /*07d0*/  VOTEU.ALL UP1, P1 ;  /* 0x00000000003f7886 */ /* 0x000fe20000820000 */
[----:B------:R-:W-:Y:S01]  /*07e0*/  @!UP0 UMOV UR10, 0x400 ;  /* 0x00000400000a8882 */ /* 0x000fe20000000000 */
[----:B------:R-:W-:Y:S01]  /*07f0*/  IMAD R2, R11, 0x4, R2 ;  /* 0x000000040b027824 */ /* 0x000fe200078e0202 */
[----:B0-----:R-:W-:Y:S01]  /*0800*/  R2UR UR4, R10 ;  /* 0x000000000a0472ca */ /* 0x001fe200000e0000 */
[----:B------:R-:W0:Y:S01]  /*0810*/  F2I.U32.TRUNC.NTZ R6, R6 ;  /* 0x0000000600067305 */ /* 0x000e22000020f000 */
[----:B------:R-:W-:Y:S01]  /*0820*/  @!UP1 UMOV UR13, 0x400 ;  /* 0x00000400000d9882 */ /* 0x000fe20000000000 */
[C---:B------:R-:W-:Y:S01]  /*0830*/  IMAD.SHL.U32 R19, R2.reuse, 0x4, RZ ;  /* 0x0000000402137824 */ /* 0x040fe200078e00ff */
[----:B------:R-:W-:Y:S01]  /*0840*/  LEA.HI R0, R2, R2, RZ, 0x1 ;  /* 0x0000000202007211 */ /* 0x000fe200078f08ff */
[----:B------:R-:W2:Y:S01]  /*0850*/  @!UP1 S2UR UR16, SR_CgaCtaId ;  /* 0x00000000001099c3 */ /* 0x000ea20000008800 */
[----:B------:R-:W-:Y:S01]  /*0860*/  VOTEU.ALL UP2, P1 ;  /* 0x00000000003f7886 */ /* 0x000fe20000840000 */
[----:B------:R-:W-:Y:S01]  /*0870*/  VOTEU.ALL UP3, P1 ;  /* 0x00000000003f7886 */ /* 0x000fe20000860000 */
[----:B------:R-:W-:Y:S01]  /*0880*/  LOP3.LUT R7, R0, 0xfffffffe, RZ, 0xc0, !PT ;  /* 0xfffffffe00077812 */ /* 0x000fe200078ec0ff */
[----:B------:R-:W-:Y:S01]  /*0890*/  VOTEU.ALL UP4, P1 ;  /* 0x00000000003f7886 */ /* 0x000fe20000880000 */
[----:B------:R-:W-:Y:S01]  /*08a0*/  LOP3.LUT R19, R2, 0xc, R19, 0x78, !PT ;  /* 0x0000000c02137812 */ /* 0x000fe200078e7813 */
[----:B------:R-:W-:-:S02]  /*08b0*/  VOTEU.ALL UP5, P1 ;  /* 0x00000000003f7886 */ /* 0x000fc400008a0000 */
[----:B------:R-:W-:Y:S01]  /*08c0*/  IMAD.IADD R7, R2, 0x1, -R7 ;  /* 0x0000000102077824 */ /* 0x000fe200078e0a07 */
[----:B------:R-:W-:Y:S01]  /*08d0*/  UIADD3 UR4, -UR4, URZ, URZ ;  /* 0x0000003f04047290 */ /* 0x000fe2000fffe13f */
[----:B------:R-:W3:Y:S01]  /*08e0*/  LDC R2, c[0x0][0x140] ;  /* 0x00005000ff027b82 */ /* 0x000ee20000000800 */
[----:B0-----:R-:W-:Y:S02]  /*08f0*/  R2UR UR9, R6 ;  /* 0x00000000060972ca */ /* 0x001fe400000e0000 */
[----:B------:R-:W-:Y:S02]  /*0900*/  UIMAD UR7, UR7, UR4, UR15 ;  /* 0x00000004070772a4 */ /* 0x000fe4000f8e020f */
[----:B-1----:R-:W-:Y:S01]  /*0910*/  @!UP0 ULEA UR12, UR11, UR10, 0x18 ;  /* 0x0000000a0b0c8291 */ /* 0x002fe2000f8ec03f */
[----:B------:R-:W-:Y:S01]  /*0920*/  UMOV UR4, 0x20 ;  /* 0x0000002000047882 */ /* 0x000fe20000000000 */
[----:B------:R-:W-:-:S04]  /*0930*/  @!UP1 UIADD3 UR10, -UR18, 0x100000, URZ ;  /* 0x00100000120a9890 */ /* 0x000fc8000fffe13f */
[----:B------:R-:W-:Y:S02]  /*0940*/  @!UP1 USHF.L.U32 UR11, UR10, 0xb, URZ ;  /* 0x0000000b0a0b9899 */ /* 0x000fe4000800063f */
[----:B------:R-:W-:Y:S01]  /*0950*/  @!UP1 USHF.L.U32 UR10, UR10, 0x1, URZ ;  /* 0x000000010a0a9899 */ /* 0x000fe2000800063f */
[----:B------:R-:W-:Y:S01]  /*0960*/  ISETP.NE.AND P3, PT, R7, UR7, PT ;  /* 0x0000000707007c0c */ /* 0x000fe2000bf65270 */
[----:B------:R-:W-:-:S04]  /*0970*/  @!UP0 UIADD3 UR4, -UR4, 0x100000, URZ ;  /* 0x0010000004048890 */ /* 0x000fc8000fffe13f */
[----:B------:R-:W-:Y:S02]  /*0980*/  @!UP0 USHF.L.U32 UR5, UR4, 0xb, URZ ;  /* 0x0000000b04058899 */ /* 0x000fe4000800063f */
[----:B------:R-:W-:Y:S01]  /*0990*/  @!UP0 USHF.L.U32 UR4, UR4, 0x1, URZ ;  /* 0x0000000104048899 */ /* 0x000fe2000800063f */
[----:B------:R-:W-:Y:S01]  /*09a0*/  VOTEU.ALL UP0, P0 ;  /* 0x00000000003f7886 */ /* 0x000fe20000000000 */
[----:B--2---:R-:W-:Y:S01]  /*09b0*/  @!UP1 ULEA UR13, UR16, UR13, 0x18 ;  /* 0x0000000d100d9291 */ /* 0x004fe2000f8ec03f */
[----:B------:R-:W-:Y:S01]  /*09c0*/  VOTEU.ALL UP1, P0 ;  /* 0x00000000003f7886 */ /* 0x000fe20000020000 */
[----:B------:R-:W-:Y:S01]  /*09d0*/  UIADD3 UR9, -UR9, URZ, URZ ;  /* 0x0000003f09097290 */ /* 0x000fe2000fffe13f */
[----:B------:R-:W-:Y:S01]  /*09e0*/  LOP3.LUT P0, RZ, R4, 0x7, RZ, 0xc0, !PT ;  /* 0x0000000704ff7812 */ /* 0x000fe2000780c0ff */
[----:B------:R-:W0:Y:S06]  /*09f0*/  FENCE.VIEW.ASYNC.S ;  /* 0x00000000000073c6 */ /* 0x000e2c0000000000 */
[----:B0-----:R-:W0:Y:S01]  /*0a00*/  @!UP0 SYNCS.EXCH.64 URZ, [UR12+0x130], UR4 ;  /* 0x000130040c3f85b2 */ /* 0x001e220008000100 */
[----:B------:R-:W-:-:S02]  /*0a10*/  @P3 LEA.HI R0, R19, R19, RZ, 0x1 ;  /* 0x0000001313003211 */ /* 0x000fc400078f08ff */
[----:B---3--:R-:W-:Y:S02]  /*0a20*/  ISETP.EQ.U32.AND P1, PT, R2, 0x1, PT ;  /* 0x000000010200780c */ /* 0x008fe40003f22070 */
[----:B------:R-:W-:Y:S02]  /*0a30*/  @P3 SHF.R.S32.HI R0, RZ, 0x1, R0 ;  /* 0x00000001ff003819 */ /* 0x000fe40000011400 */
[----:B------:R-:W-:Y:S01]  /*0a40*/  ISETP.LT.U32.AND P0, PT, R19, 0x2, !P0 ;  /* 0x000000021300780c */ /* 0x000fe20004701070 */
[----:B------:R1:W2:Y:S01]  /*0a50*/  @!UP1 SYNCS.EXCH.64 URZ, [UR12+0x138], UR4 ;  /* 0x000138040c3f95b2 */ /* 0x0002a20008000100 */
[----:B------:R-:W-:Y:S01]  /*0a60*/  NOP ;  /* 0x0000000000007918 */ /* 0x000fe20000000000 */
[----:B-1----:R-:W-:Y:S01]  /*0a70*/  UIMAD UR4, UR17, UR9, UR8 ;  /* 0x00000009110472a4 */ /* 0x002fe2000f8e0208 */
[----:B------:R1:W3:Y:S05]  /*0a80*/  @!UP2 SYNCS.EXCH.64 URZ, [UR13+0x110], UR10 ;  /* 0x0001100a0d3fa5b2 */ /* 0x0002ea0008000100 */
[----:B------:R-:W-:-:S02]  /*0a90*/  @P3 ISETP.NE.AND P4, PT, R0, UR4, PT ;  /* 0x0000000400003c0c */ /* 0x000fc4000bf85270 */
[----:B------:R-:W-:Y:S02]  /*0aa0*/  SEL R0, RZ, 0x1, !P0 ;  /* 0x00000001ff007807 */ /* 0x000fe40004000000 */
[----:B------:R-:W-:-:S04]  /*0ab0*/  @P3 SEL R17, RZ, 0x1, P4 ;  /* 0x00000001ff113807 */ /* 0x000fc80002000000 */
[----:B------:R-:W-:Y:S01]  /*0ac0*/  LOP3.LUT R17, R17, R0, RZ, 0xc0, !PT ;  /* 0x0000000011117212 */ /* 0x000fe200078ec0ff */
[----:B------:R1:W0:Y:S01]  /*0ad0*/  @!UP3 SYNCS.EXCH.64 URZ, [UR13+0x118], UR10 ;  /* 0x0001180a0d3fb5b2 */ /* 0x0002220008000100 */
[----:B------:R1:W0:Y:S01]  /*0ae0*/  @!UP4 SYNCS.EXCH.64 URZ, [UR13+0x120], UR10 ;  /* 0x0001200a0d3fc5b2 */ /* 0x0002220008000100 */
[----:B------:R1:W0:Y:S01]  /*0af0*/  @!UP5 SYNCS.EXCH.64 URZ, [UR13+0x128], UR10 ;  /* 0x0001280a0d3fd5b2 */ /* 0x0002220008000100 */
[----:B------:R-:W-:Y:S01]  /*0b00*/  NOP ;  /* 0x0000000000007918 */ /* 0x000fe20000000000 */
[----:B-1--4-:R-:W-:Y:S05]  /*0b10*/  @!P1 BRA `(.L_x_4) ;  /* 0x0000000000089947 */ /* 0x012fea0003800000 */
[----:B0-23--:R-:W-:Y:S01]  /*0b20*/  UCGABAR_ARV ;  /* 0x00000000000079c7 */ /* 0x00dfe20008000000 */
[----:B------:R-:W-:Y:S05]  /*0b30*/  BRA `(.L_x_5) ;  /* 0x0000000000047947 */ /* 0x000fea0003800000 */
.L_x_4:
[----:B0-23--:R-:W-:Y:S01]  /*0b40*/  NOP ;  /* 0x0000000000007918 */ /* 0x00dfe20000000000 */
.L_x_5:
[----:B------:R-:W-:Y:S01]  /*0b50*/  ULDC.64 UR4, c[0x0][0x598] ;  /* 0x0001660000047ab9 */ /* 0x000fe20000000a00 */
[----:B------:R-:W-:Y:S01]  /*0b60*/  ULDC.64 UR38, c[0x0][0x208] ;  /* 0x0000820000267ab9 */ /* 0x000fe20000000a00 */
[----:B------:R-:W-:-:S04]  /*0b70*/  ISETP.NE.U32.AND P0, PT, RZ, UR4, PT ;  /* 0x00000004ff007c0c */ /* 0x000fc8000bf05070 */
[----:B------:R-:W-:-:S13]  /*0b80*/  ISETP.NE.AND.EX P0, PT, RZ, UR5, PT, P0 ;  /* 0x00000005ff007c0c */ /* 0x000fda000bf05300 */
[----:B------:R-:W-:Y:S05]  /*0b90*/  @!P0 BRA `(.L_x_6) ;  /* 0x00000000001c8947 */ /* 0x000fea0003800000 */
[----:B------:R-:W0:Y:S02]  /*0ba0*/  LDC.64 R6, c[0x0][0x598] ;  /* 0x00016600ff067b82 */ /* 0x000e240000000a00 */
[----:B0-----:R-:W2:Y:S02]  /*0bb0*/  LDG.E.64 R6, desc[UR38][R6.64] ;  /* 0x0000002606067981 */ /* 0x001ea4000c1e1b00 */
[----:B--2---:R-:W-:-:S04]  /*0bc0*/  ISETP.NE.U32.AND P0, PT, R6, RZ, PT ;  /* 0x000000ff0600720c */ /* 0x004fc80003f05070 */
[----:B------:R-:W-:-:S13]  /*0bd0*/  ISETP.NE.AND.EX P0, PT, R7, RZ, PT, P0 ;  /* 0x000000ff0700720c */ /* 0x000fda0003f05300 */
[----:B------:R-:W-:Y:S05]  /*0be0*/  @!P0 BRA `(.L_x_6) ;  /* 0x0000000000088947 */ /* 0x000fea0003800000 */
[----:B------:R0:W5:Y:S01]  /*0bf0*/  LD.E R2, desc[UR38][R6.64] ;  /* 0x0000002606027980 */ /* 0x000162000c101900 */
[----:B------:R-:W-:Y:S05]  /*0c00*/  BRA `(.L_x_7) ;  /* 0x0000000000247947 */ /* 0x000fea0003800000 */
.L_x_6:
[----:B------:R-:W-:Y:S02]  /*0c10*/  ULDC.64 UR4, c[0x0][0x588] ;  /* 0x0001620000047ab9 */ /* 0x000fe40000000a00 */
[----:B------:R-:W-:-:S04]  /*0c20*/  ISETP.NE.U32.AND P0, PT, RZ, UR4, PT ;  /* 0x00000004ff007c0c */ /* 0x000fc8000bf05070 */
[----:B------:R-:W-:-:S13]  /*0c30*/  ISETP.NE.AND.EX P0, PT, RZ, UR5, PT, P0 ;  /* 0x00000005ff007c0c */ /* 0x000fda000bf05300 */
[----:B------:R-:W-:Y:S05]  /*0c40*/  @!P0 BRA `(.L_x_8) ;  /* 0x00000000000c8947 */ /* 0x000fea0003800000 */
[----:B------:R-:W0:Y:S02]  /*0c50*/  LDC.64 R6, c[0x0][0x588] ;  /* 0x00016200ff067b82 */ /* 0x000e240000000a00 */
[----:B0-----:R1:W5:Y:S01]  /*0c60*/  LDG.E R2, desc[UR38][R6.64] ;  /* 0x0000002606027981 */ /* 0x001362000c1e1900 */
[----:B------:R-:W-:Y:S05]  /*0c70*/  BRA `(.L_x_7) ;  /* 0x0000000000087947 */ /* 0x000fea0003800000 */
.L_x_8:
[----:B------:R-:W-:Y:S02]  /*0c80*/  ULDC UR4, c[0x0][0x580] ;  /* 0x0001600000047ab9 */ /* 0x000fe40000000800 */
[----:B------:R-:W-:-:S07]  /*0c90*/  IMAD.U32 R2, RZ, RZ, UR4 ;  /* 0x00000004ff027e24 */ /* 0x000fce000f8e00ff */
.L_x_7:
[----:B------:R-:W-:Y:S02]  /*0ca0*/  ULDC.64 UR4, c[0x0][0x5a0] ;  /* 0x0001680000047ab9 */ /* 0x000fe40000000a00 */
[----:B------:R-:W-:-:S04]  /*0cb0*/  ISETP.NE.U32.AND P0, PT, RZ, UR4, PT ;  /* 0x00000004ff007c0c */ /* 0x000fc8000bf05070 */
[----:B------:R-:W-:-:S13]  /*0cc0*/  ISETP.NE.AND.EX P0, PT, RZ, UR5, PT, P0 ;  /* 0x00000005ff007c0c */ /* 0x000fda000bf05300 */
[----:B------:R-:W-:Y:S05]  /*0cd0*/  @!P0 BRA `(.L_x_9) ;  /* 0x00000000001c8947 */ /* 0x000fea0003800000 */
[----:B01----:R-:W0:Y:S02]  /*0ce0*/  LDC.64 R6, c[0x0][0x5a0] ;  /* 0x00016800ff067b82 */ /* 0x003e240000000a00 */
[----:B0-----:R-:W2:Y:S02]  /*0cf0*/  LDG.E.64 R6, desc[UR38][R6.64] ;  /* 0x0000002606067981 */ /* 0x001ea4000c1e1b00 */
[----:B--2---:R-:W-:-:S04]  /*0d00*/  ISETP.NE.U32.AND P0, PT, R6, RZ, PT ;  /* 0x000000ff0600720c */ /* 0x004fc80003f05070 */
[----:B------:R-:W-:-:S13]  /*0d10*/  ISETP.NE.AND.EX P0, PT, R7, RZ, PT, P0 ;  /* 0x000000ff0700720c */ /* 0x000fda0003f05300 */
[----:B------:R-:W-:Y:S05]  /*0d20*/  @!P0 BRA `(.L_x_9) ;  /* 0x0000000000088947 */ /* 0x000fea0003800000 */
[----:B------:R0:W5:Y:S01]  /*0d30*/  LD.E R16, desc[UR38][R6.64] ;  /* 0x0000002606107980 */ /* 0x000162000c101900 */
[----:B------:R-:W-:Y:S05]  /*0d40*/  BRA `(.L_x_10) ;  /* 0x0000000000247947 */ /* 0x000fea0003800000 */
.L_x_9:
[----:B------:R-:W-:Y:S02]  /*0d50*/  ULDC.64 UR4, c[0x0][0x590] ;  /* 0x0001640000047ab9 */ /* 0x000fe40000000a00 */
[----:B------:R-:W-:-:S04]  /*0d60*/  ISETP.NE.U32.AND P0, PT, RZ, UR4, PT ;  /* 0x00000004ff007c0c */ /* 0x000fc8000bf05070 */
[----:B------:R-:W-:-:S13]  /*0d70*/  ISETP.NE.AND.EX P0, PT, RZ, UR5, PT, P0 ;  /* 0x00000005ff007c0c */ /* 0x000fda000bf05300 */
[----:B------:R-:W-:Y:S05]  /*0d80*/  @!P0 BRA `(.L_x_11) ;  /* 0x00000000000c8947 */ /* 0x000fea0003800000 */
[----:B01----:R-:W0:Y:S02]  /*0d90*/  LDC.64 R6, c[0x0][0x590] ;  /* 0x00016400ff067b82 */ /* 0x003e240000000a00 */
[----:B0-----:R1:W5:Y:S01]  /*0da0*/  LDG.E R16, desc[UR38][R6.64] ;  /* 0x0000002606107981 */ /* 0x001362000c1e1900 */
[----:B------:R-:W-:Y:S05]  /*0db0*/  BRA `(.L_x_10) ;  /* 0x0000000000087947 */ /* 0x000fea0003800000 */
.L_x_11:
[----:B------:R-:W-:Y:S02]  /*0dc0*/  ULDC UR4, c[0x0][0x584] ;  /* 0x0001610000047ab9 */ /* 0x000fe40000000800 */
[----:B------:R-:W-:-:S07]  /*0dd0*/  IMAD.U32 R16, RZ, RZ, UR4 ;  /* 0x00000004ff107e24 */ /* 0x000fce000f8e00ff */
.L_x_10:
[----:B------:R-:W-:Y:S01]  /*0de0*/  ULDC UR4, c[0x0][0x65c] ;  /* 0x0001970000047ab9 */ /* 0x000fe20000000800 */
[----:B01----:R-:W0:Y:S01]  /*0df0*/  LDC.64 R6, c[0x0][0x650] ;  /* 0x00019400ff067b82 */ /* 0x003e220000000a00 */
[----:B------:R-:W-:Y:S01]  /*0e00*/  UISETP.NE.AND UP2, UPT, UR4, 0x1, UPT ;  /* 0x000000010400788c */ /* 0x000fe2000bf45270 */
[----:B------:R-:W-:Y:S01]  /*0e10*/  IMAD.MOV.U32 R18, RZ, RZ, -0x1 ;  /* 0xffffffffff127424 */ /* 0x000fe200078e00ff */
[----:B------:R-:W-:Y:S02]  /*0e20*/  UISETP.NE.AND UP0, UPT, UR19, 0x2, UPT ;  /* 0x000000021300788c */ /* 0x000fe4000bf05270 */
[----:B------:R-:W-:-:S07]  /*0e30*/  UP2UR UR48, UPR, URZ, 0x4 ;  /* 0x000000043f307883 */ /* 0x000fce0008000000 */
[----:B------:R-:W-:Y:S01]  /*0e40*/  @UP2 ULDC UR12, c[0x0][0x10] ;  /* 0x00000400000c2ab9 */ /* 0x000fe20000000800 */
[----:B------:R-:W-:Y:S01]  /*0e50*/  @UP2 UMOV UR4, UR8 ;  /* 0x0000000800042c82 */ /* 0x000fe20008000000 */
[----:B------:R-:W-:Y:S01]  /*0e60*/  @UP2 UMOV UR5, URZ ;  /* 0x0000003f00052c82 */ /* 0x000fe20008000000 */
[----:B------:R-:W-:Y:S01]  /*0e70*/  @!UP2 ULDC UR16, c[0x0][0xc] ;  /* 0x000003000010aab9 */ /* 0x000fe20000000800 */
[----:B------:R-:W-:Y:S01]  /*0e80*/  @UP2 UIMAD.WIDE.U32 UR12, UR15, UR12, UR4 ;  /* 0x0000000c0f0c22a5 */ /* 0x000fe2000f8e0004 */
[----:B------:R-:W-:Y:S02]  /*0e90*/  ULDC UR10, c[0x0][0xc] ;  /* 0x00000300000a7ab9 */ /* 0x000fe40000000800 */
[----:B------:R-:W-:Y:S01]  /*0ea0*/  @UP2 UMOV UR4, URZ ;  /* 0x0000003f00042c82 */ /* 0x000fe20008000000 */
[----:B------:R-:W-:Y:S01]  /*0eb0*/  UMOV UR5, URZ ;  /* 0x0000003f00057c82 */ /* 0x000fe20008000000 */
[----:B------:R-:W-:Y:S01]  /*0ec0*/  @UP2 UIADD3 UR18, UR13, UR4, URZ ;  /* 0x000000040d122290 */ /* 0x000fe2000fffe03f */
[----:B------:R-:W-:-:S02]  /*0ed0*/  ULDC UR11, c[0x0][0x10] ;  /* 0x00000400000b7ab9 */ /* 0x000fc40000000800 */
[----:B------:R-:W-:Y:S01]  /*0ee0*/  UMOV UR4, UR15 ;  /* 0x0000000f00047c82 */ /* 0x000fe20008000000 */
[----:B------:R-:W-:Y:S02]  /*0ef0*/  UIMAD.WIDE.U32 UR10, UR10, UR11, URZ ;  /* 0x0000000b0a0a72a5 */ /* 0x000fe4000f8e003f */
[----:B------:R-:W-:Y:S01]  /*0f00*/  @!UP2 UIMAD.WIDE.U32 UR4, UR8, UR16, UR4 ;  /* 0x000000100804a2a5 */ /* 0x000fe2000f8e0004 */
[----:B------:R-:W-:Y:S02]  /*0f10*/  ULDC UR13, c[0x0][0x14] ;  /* 0x00000500000d7ab9 */ /* 0x000fe40000000800 */
[----:B------:R-:W-:Y:S02]  /*0f20*/  UIMAD.WIDE.U32 UR36, UR10, UR13, URZ ;  /* 0x0000000d0a2472a5 */ /* 0x000fe4000f8e003f */
[----:B------:R-:W-:Y:S02]  /*0f30*/  UIMAD UR41, UR11, UR13, URZ ;  /* 0x0000000d0b2972a4 */ /* 0x000fe4000f8e023f */
[----:B------:R-:W-:Y:S01]  /*0f40*/  @!UP2 UMOV UR12, UR4 ;  /* 0x00000004000cac82 */ /* 0x000fe20008000000 */
[----:B------:R-:W-:Y:S01]  /*0f50*/  @!UP2 UMOV UR18, UR5 ;  /* 0x000000050012ac82 */ /* 0x000fe20008000000 */
[----:B------:R-:W-:-:S02]  /*0f60*/  UIADD3 UR41, UR37, UR41, URZ ;  /* 0x0000002925297290 */ /* 0x000fc4000fffe03f */
[----:B------:R-:W-:-:S04]  /*0f70*/  UIADD3 UR4, UP1, UR12, UR36, URZ ;  /* 0x000000240c047290 */ /* 0x000fc8000ff3e03f */
[----:B------:R-:W-:Y:S02]  /*0f80*/  UIADD3.X UR5, UR18, UR41, URZ, UP1, !UPT ;  /* 0x0000002912057290 */ /* 0x000fe40008ffe43f */
[----:B------:R-:W-:Y:S02]  /*0f90*/  USEL UR4, UR4, UR12, !UP0 ;  /* 0x0000000c04047287 */ /* 0x000fe4000c000000 */
[----:B------:R-:W-:-:S04]  /*0fa0*/  USEL UR5, UR5, UR18, !UP0 ;  /* 0x0000001205057287 */ /* 0x000fc8000c000000 */
[----:B0-----:R-:W-:Y:S01]  /*0fb0*/  ISETP.LE.U32.AND P0, PT, R6, UR4, PT ;  /* 0x0000000406007c0c */ /* 0x001fe2000bf03070 */
[----:B------:R-:W-:Y:S02]  /*0fc0*/  IMAD.MOV.U32 R6, RZ, RZ, -0x1 ;  /* 0xffffffffff067424 */ /* 0x000fe400078e00ff */
[----:B------:R-:W-:Y:S02]  /*0fd0*/  IMAD.U32 R0, RZ, RZ, UR5 ;  /* 0x00000005ff007e24 */ /* 0x000fe4000f8e00ff */
[----:B------:R-:W-:Y:S02]  /*0fe0*/  IMAD.U32 R23, RZ, RZ, UR4 ;  /* 0x00000004ff177e24 */ /* 0x000fe4000f8e00ff */
[----:B------:R-:W-:Y:S01]  /*0ff0*/  IMAD.U32 R22, RZ, RZ, UR5 ;  /* 0x00000005ff167e24 */ /* 0x000fe2000f8e00ff */
[----:B------:R-:W-:Y:S01]  /*1000*/  ISETP.GE.U32.AND.EX P0, PT, R0, R7, PT, P0 ;  /* 0x000000070000720c */ /* 0x000fe20003f06100 */
[----:B------:R-:W-:Y:S01]  /*1010*/  IMAD.MOV.U32 R7, RZ, RZ, -0x1 ;  /* 0xffffffffff077424 */ /* 0x000fe200078e00ff */
[----:B------:R-:W-:-:S04]  /*1020*/  PRMT R0, RZ, 0x7610, R0 ;  /* 0x00007610ff007816 */ /* 0x000fc80000000000 */
[----:B------:R0:W-:Y:S04]  /*1030*/  STL [R1], R7 ;  /* 0x0000000701007387 */ /* 0x0001e80000100800 */
[----:B------:R0:W-:Y:S03]  /*1040*/  STL [R1+0x4], R6 ;  /* 0x0000040601007387 */ /* 0x0001e60000100800 */
[----:B------:R-:W-:Y:S05]  /*1050*/  @P0 BRA `(.L_x_12) ;  /* 0x0000000400580947 */ /* 0x000fea0003800000 */
[----:B------:R-:W-:Y:S01]  /*1060*/  ULDC.64 UR18, c[0x0][0x628] ;  /* 0x00018a0000127ab9 */ /* 0x000fe20000000a00 */
[C---:B------:R-:W-:Y:S01]  /*1070*/  R2UR UR20, R23.reuse ;  /* 0x00000000171472ca */ /* 0x040fe200000e0000 */
[----:B------:R-:W-:Y:S01]  /*1080*/  ULDC UR16, c[0x0][0x630] ;  /* 0x00018c0000107ab9 */ /* 0x000fe20000000800 */
[----:B------:R-:W-:Y:S02]  /*1090*/  ISETP.NE.U32.AND P0, PT, RZ, UR18, PT ;  /* 0x00000012ff007c0c */ /* 0x000fe4000bf05070 */
[----:B------:R-:W-:Y:S02]  /*10a0*/  R2UR UR4, R23 ;  /* 0x00000000170472ca */ /* 0x000fe400000e0000 */
[----:B------:R-:W-:Y:S02]  /*10b0*/  ISETP.NE.AND.EX P0, PT, RZ, UR19, PT, P0 ;  /* 0x00000013ff007c0c */ /* 0x000fe4000bf05300 */
[----:B------:R-:W-:-:S11]  /*10c0*/  R2UR UR5, R22 ;  /* 0x00000000160572ca */ /* 0x000fd600000e0000 */
[----:B------:R-:W-:Y:S05]  /*10d0*/  @!P0 BRA `(.L_x_13) ;  /* 0x0000000000308947 */ /* 0x000fea0003800000 */
[----:B------:R-:W-:Y:S01]  /*10e0*/  R2UR UR4, R23 ;  /* 0x00000000170472ca */ /* 0x000fe200000e0000 */
[----:B------:R-:W-:Y:S01]  /*10f0*/  ULDC UR12, c[0x0][0x634] ;  /* 0x00018d00000c7ab9 */ /* 0x000fe20000000800 */
[----:B------:R-:W-:-:S11]  /*1100*/  R2UR UR15, R22 ;  /* 0x00000000160f72ca */ /* 0x000fd600000e0000 */
[----:B------:R-:W-:-:S04]  /*1110*/  UIADD3 UR12, UP1, UR4, UR12, URZ ;  /* 0x0000000c040c7290 */ /* 0x000fc8000ff3e03f */
[----:B------:R-:W-:-:S04]  /*1120*/  UIADD3.X UR15, URZ, UR15, URZ, UP1, !UPT ;  /* 0x0000000f3f0f7290 */ /* 0x000fc80008ffe43f */
[----:B------:R-:W-:-:S04]  /*1130*/  UIMAD.WIDE.U32 UR4, UR15, UR18, URZ ;  /* 0x000000120f0472a5 */ /* 0x000fc8000f8e003f */
[----:B------:R-:W-:Y:S02]  /*1140*/  UIMAD.WIDE.U32 UR10, UP1, UR12, UR19, UR4 ;  /* 0x000000130c0a72a5 */ /* 0x000fe4000f820004 */
[----:B------:R-:W-:Y:S02]  /*1150*/  UIMAD.WIDE.U32 UR4, UR12, UR18, URZ ;  /* 0x000000120c0472a5 */ /* 0x000fe4000f8e003f */
[----:B------:R-:W-:Y:S02]  /*1160*/  UIADD3.X UR13, URZ, URZ, URZ, UP1, !UPT ;  /* 0x0000003f3f0d7290 */ /* 0x000fe40008ffe43f */
[----:B------:R-:W-:Y:S01]  /*1170*/  UIADD3 URZ, UP1, UR5, UR10, URZ ;  /* 0x0000000a053f7290 */ /* 0x000fe2000ff3e03f */
[----:B------:R-:W-:-:S03]  /*1180*/  UMOV UR12, UR11 ;  /* 0x0000000b000c7c82 */ /* 0x000fc60008000000 */
[----:B------:R-:W-:-:S12]  /*1190*/  UIMAD.WIDE.U32.X UR4, UR15, UR19, UR12, UP1 ;  /* 0x000000130f0472a5 */ /* 0x000fd800088e040c */
.L_x_13:
[----:B------:R-:W-:Y:S01]  /*11a0*/  USHF.R.U64 UR4, UR4, UR16, UR5 ;  /* 0x0000001004047299 */ /* 0x000fe20008001205 */
[----:B------:R-:W-:Y:S01]  /*11b0*/  R2UR UR11, R22 ;  /* 0x00000000160b72ca */ /* 0x000fe200000e0000 */
[----:B------:R-:W-:Y:S02]  /*11c0*/  USHF.R.U32.HI UR5, URZ, UR16, UR5 ;  /* 0x000000103f057299 */ /* 0x000fe40008011605 */
[----:B------:R-:W-:Y:S01]  /*11d0*/  UIADD3 UR12, UP1, URZ, -UR4, URZ ;  /* 0x800000043f0c7290 */ /* 0x000fe2000ff3e03f */
[----:B------:R-:W-:Y:S01]  /*11e0*/  ULDC.64 UR18, c[0x0][0x620] ;  /* 0x0001880000127ab9 */ /* 0x000fe20000000a00 */
[----:B------:R-:W-:Y:S02]  /*11f0*/  UISETP.NE.AND UP2, UPT, UR48, URZ, UPT ;  /* 0x0000003f3000728c */ /* 0x000fe4000bf45270 */
[----:B------:R-:W-:Y:S01]  /*1200*/  UIADD3.X UR5, URZ, ~UR5, URZ, UP1, !UPT ;  /* 0x800000053f057290 */ /* 0x000fe20008ffe43f */
[----:B------:R-:W-:Y:S01]  /*1210*/  UMOV UR10, UR20 ;  /* 0x00000014000a7c82 */ /* 0x000fe20008000000 */
[----:B------:R-:W-:-:S02]  /*1220*/  ULDC UR13, c[0x0][0x618] ;  /* 0x00018600000d7ab9 */ /* 0x000fc40000000800 */
[----:B------:R-:W-:Y:S02]  /*1230*/  UIMAD UR5, UR5, UR18, URZ ;  /* 0x00000012050572a4 */ /* 0x000fe4000f8e023f */
[----:B------:R-:W-:Y:S02]  /*1240*/  UIMAD.WIDE.U32 UR10, UR12, UR18, UR10 ;  /* 0x000000120c0a72a5 */ /* 0x000fe4000f8e000a */
[----:B------:R-:W-:Y:S02]  /*1250*/  UIMAD UR12, UR12, UR19, UR5 ;  /* 0x000000130c0c72a4 */ /* 0x000fe4000f8e0205 */
[----:B------:R-:W-:Y:S02]  /*1260*/  @UP2 UIMAD UR7, UR17, UR9, UR8 ;  /* 0x00000009110722a4 */ /* 0x000fe4000f8e0208 */
[----:B------:R-:W-:Y:S01]  /*1270*/  UIADD3 UR11, UR11, UR12, URZ ;  /* 0x0000000c0b0b7290 */ /* 0x000fe2000fffe03f */
[----:B------:R-:W-:Y:S01]  /*1280*/  ULDC.64 UR8, c[0x0][0x640] ;  /* 0x0001900000087ab9 */ /* 0x000fe20000000a00 */
[----:B------:R-:W-:-:S02]  /*1290*/  ULDC UR15, c[0x0][0x608] ;  /* 0x00018200000f7ab9 */ /* 0x000fc40000000800 */
[----:B------:R-:W-:Y:S01]  /*12a0*/  USHF.R.U64 UR20, UR10, UR13, UR11 ;  /* 0x0000000d0a147299 */ /* 0x000fe2000800120b */
[----:B------:R-:W-:Y:S01]  /*12b0*/  ISETP.NE.U32.AND P0, PT, RZ, UR8, PT ;  /* 0x00000008ff007c0c */ /* 0x000fe2000bf05070 */
[----:B------:R-:W-:Y:S01]  /*12c0*/  USHF.R.U32.HI UR11, URZ, UR13, UR11 ;  /* 0x0000000d3f0b7299 */ /* 0x000fe2000801160b */
[----:B------:R-:W-:Y:S02]  /*12d0*/  ULDC UR21, c[0x0][0x658] ;  /* 0x0001960000157ab9 */ /* 0x000fe40000000800 */
[----:B------:R-:W-:Y:S01]  /*12e0*/  ISETP.NE.AND.EX P0, PT, RZ, UR9, PT, P0 ;  /* 0x00000009ff007c0c */ /* 0x000fe2000bf05300 */
[----:B------:R-:W-:Y:S02]  /*12f0*/  USHF.R.U64 UR25, UR20, UR15, UR11 ;  /* 0x0000000f14197299 */ /* 0x000fe4000800120b */
[----:B------:R-:W-:Y:S01]  /*1300*/  USHF.R.U32.HI UR11, URZ, UR15, UR11 ;  /* 0x0000000f3f0b7299 */ /* 0x000fe2000801160b */
[----:B------:R-:W-:Y:S01]  /*1310*/  UMOV UR10, 0xffffffff ;  /* 0xffffffff000a7882 */ /* 0x000fe20000000000 */
[----:B------:R-:W-:Y:S01]  /*1320*/  ULDC UR5, c[0x0][0x600] ;  /* 0x0001800000057ab9 */ /* 0x000fe20000000800 */
[----:B------:R-:W-:-:S02]  /*1330*/  USHF.L.U32 UR10, UR10, UR21, URZ ;  /* 0x000000150a0a7299 */ /* 0x000fc4000800063f */
[----:B------:R-:W-:Y:S02]  /*1340*/  USHF.R.U64 UR26, UR25, UR21, UR11 ;  /* 0x00000015191a7299 */ /* 0x000fe4000800120b */
[----:B------:R-:W-:Y:S02]  /*1350*/  ULOP3.LUT UR15, URZ, UR10, URZ, 0x33, !UPT ;  /* 0x0000000a3f0f7292 */ /* 0x000fe4000f8e333f */
[----:B------:R-:W-:Y:S02]  /*1360*/  UIADD3 UR19, UR5, -0x1, URZ ;  /* 0xffffffff05137890 */ /* 0x000fe4000fffe03f */
[----:B------:R-:W-:Y:S01]  /*1370*/  USHF.R.U32.HI UR11, URZ, UR21, UR11 ;  /* 0x000000153f0b7299 */ /* 0x000fe2000801160b */
[----:B------:R-:W-:Y:S01]  /*1380*/  ULDC UR22, c[0x0][0x648] ;  /* 0x0001920000167ab9 */ /* 0x000fe20000000800 */
[----:B------:R-:W-:Y:S01]  /*1390*/  ULDC UR23, c[0x0][0x638] ;  /* 0x00018e0000177ab9 */ /* 0x000fe20000000800 */
[----:B------:R-:W-:Y:S01]  /*13a0*/  UMOV UR24, 0x1 ;  /* 0x0000000100187882 */ /* 0x000fe20000000000 */
[----:B------:R-:W-:Y:S01]  /*13b0*/  UMOV UR10, UR26 ;  /* 0x0000001a000a7c82 */ /* 0x000fe20008000000 */
[----:B------:R-:W-:Y:S07]  /*13c0*/  @!P0 BRA `(.L_x_14) ;  /* 0x0000000000308947 */ /* 0x000fee0003800000 */
[----:B------:R-:W-:Y:S02]  /*13d0*/  ULDC UR16, c[0x0][0x64c] ;  /* 0x0001930000107ab9 */ /* 0x000fe40000000800 */
        /* <DEDUP_REMOVED lines=8> */
[----:B------:R-:W-:-:S07]  /*1460*/  UIMAD.WIDE.U32.X UR8, UR18, UR9, UR16, UP1 ;  /* 0x00000009120872a5 */ /* 0x000fce00088e0410 */
[----:B------:R-:W-:Y:S01]  /*1470*/  UMOV UR10, UR8 ;  /* 0x00000008000a7c82 */ /* 0x000fe20008000000 */
[----:B------:R-:W-:-:S05]  /*1480*/  UMOV UR11, UR9 ;  /* 0x00000009000b7c82 */ /* 0x000fca0008000000 */
.L_x_14:
[----:B------:R-:W-:Y:S01]  /*1490*/  USHF.R.U64 UR9, UR10, UR22, UR11 ;  /* 0x000000160a097299 */ /* 0x000fe2000800120b */
[----:B------:R-:W-:Y:S01]  /*14a0*/  IMAD.MOV.U32 R0, RZ, RZ, 0x1 ;  /* 0x00000001ff007424 */ /* 0x000fe200078e00ff */
[----:B------:R-:W-:Y:S01]  /*14b0*/  USHF.L.U32 UR8, UR24, UR21, URZ ;  /* 0x0000001518087299 */ /* 0x000fe2000800063f */
[----:B------:R-:W-:Y:S01]  /*14c0*/  IMAD.U32 R18, RZ, RZ, UR4 ;  /* 0x00000004ff127e24 */ /* 0x000fe2000f8e00ff */
[----:B------:R-:W-:Y:S02]  /*14d0*/  ULOP3.LUT UR15, UR25, UR15, URZ, 0xc0, !UPT ;  /* 0x0000000f190f7292 */ /* 0x000fe4000f8ec03f */
[----:B------:R-:W-:Y:S02]  /*14e0*/  UIADD3 UR10, -UR9, URZ, URZ ;  /* 0x0000003f090a7290 */ /* 0x000fe4000fffe13f */
[----:B------:R-:W-:Y:S02]  /*14f0*/  UIMAD UR15, UR8, UR9, UR15 ;  /* 0x00000009080f72a4 */ /* 0x000fe4000f8e020f */
[----:B------:R-:W-:-:S02]  /*1500*/  ULOP3.LUT UR19, UR20, UR19, URZ, 0xc0, !UPT ;  /* 0x0000001314137292 */ /* 0x000fc4000f8ec03f */
[----:B------:R-:W-:Y:S01]  /*1510*/  UIMAD UR8, UR10, UR23, UR26 ;  /* 0x000000170a0872a4 */ /* 0x000fe2000f8e021a */
[----:B------:R-:W-:Y:S01]  /*1520*/  ULDC UR9, c[0x0][0x610] ;  /* 0x0001840000097ab9 */ /* 0x000fe20000000800 */
[----:B------:R-:W-:Y:S02]  /*1530*/  UISETP.NE.AND UP1, UPT, UR48, URZ, UPT ;  /* 0x0000003f3000728c */ /* 0x000fe4000bf25270 */
[----:B------:R-:W-:Y:S02]  /*1540*/  UIMAD UR7, UR15, UR9, UR7 ;  /* 0x000000090f0772a4 */ /* 0x000fe4000f8e0207 */
[----:B------:R-:W-:-:S04]  /*1550*/  UIMAD UR8, UR8, UR5, UR19 ;  /* 0x00000005080872a4 */ /* 0x000fc8000f8e0213 */
[----:B------:R-:W-:Y:S02]  /*1560*/  USEL UR5, UR8, UR7, !UP1 ;  /* 0x0000000708057287 */ /* 0x000fe4000c800000 */
[----:B------:R-:W-:-:S04]  /*1570*/  USEL UR7, UR7, UR8, !UP1 ;  /* 0x0000000807077287 */ /* 0x000fc8000c800000 */
[----:B0-----:R-:W-:Y:S02]  /*1580*/  IMAD.U32 R7, RZ, RZ, UR5 ;  /* 0x00000005ff077e24 */ /* 0x001fe4000f8e00ff */
[----:B------:R-:W-:-:S05]  /*1590*/  IMAD.U32 R6, RZ, RZ, UR7 ;  /* 0x00000007ff067e24 */ /* 0x000fca000f8e00ff */
[----:B------:R1:W-:Y:S04]  /*15a0*/  STL [R1], R6 ;  /* 0x0000000601007387 */ /* 0x0003e80000100800 */
[----:B------:R1:W-:Y:S02]  /*15b0*/  STL [R1+0x4], R7 ;  /* 0x0000040701007387 */ /* 0x0003e40000100800 */
.L_x_12:
[----:B------:R-:W-:Y:S05]  /*15c0*/  @!P1 BRA `(.L_x_15) ;  /* 0x00000000000c9947 */ /* 0x000fea0003800000 */
[----:B------:R-:W-:Y:S01]  /*15d0*/  UCGABAR_WAIT ;  /* 0x0000000000007dc7 */ /* 0x000fe20008000000 */
[----:B------:R-:W-:Y:S01]  /*15e0*/  CCTL.IVALL ;  /* 0x00000000ff00798f */ /* 0x000fe20002000000 */
[----:B------:R-:W-:Y:S05]  /*15f0*/  BRA `(.L_x_16) ;  /* 0x0000000000047947 */ /* 0x000fea0003800000 */
.L_x_15:
[----:B------:R-:W-:Y:S06]  /*1600*/  BAR.SYNC.DEFER_BLOCKING 0x0 ;  /* 0x0000000000007b1d */ /* 0x000fec0000010000 */
.L_x_16:
[----:B------:R-:W-:Y:S02]  /*1610*/  ULDC UR4, c[0x0][0x28c] ;  /* 0x0000a30000047ab9 */ /* 0x000fe40000000800 */
[----:B------:R-:W-:-:S04]  /*1620*/  UIADD3 UR4, UR4, 0x1f, URZ ;  /* 0x0000001f04047890 */ /* 0x000fc8000fffe03f */
[----:B------:R-:W-:-:S04]  /*1630*/  USHF.R.S32.HI UR5, URZ, 0x1f, UR4 ;  /* 0x0000001f3f057899 */ /* 0x000fc80008011404 */
[----:B------:R-:W-:-:S04]  /*1640*/  ULEA.HI UR5, UR5, UR4, URZ, 0x5 ;  /* 0x0000000405057291 */ /* 0x000fc8000f8f283f */
[----:B------:R-:W-:Y:S01]  /*1650*/  USHF.R.S32.HI UR42, URZ, 0x5, UR5 ;  /* 0x000000053f2a7899 */ /* 0x000fe20008011405 */
[----:B------:R-:W-:Y:S11]  /*1660*/  @!P2 BRA `(.L_x_17) ;  /* 0x000000b000e0a947 */ /* 0x000ff60003800000 */
[----:B------:R-:W-:-:S06]  /*1670*/  UISETP.GT.U32.AND UP1, UPT, UR14, 0x1, UPT ;  /* 0x000000010e00788c */ /* 0x000fcc000bf24070 */
[----:B------:R-:W-:-:S13]  /*1680*/  PLOP3.LUT P0, PT, PT, PT, UP1, 0x80, 0x0 ;  /* 0x000000000000781c */ /* 0x000fda0003f0f018 */
[----:B------:R-:W-:Y:S05]  /*1690*/  @P0 EXIT ;  /* 0x000000000000094d */ /* 0x000fea0003800000 */
.L_x_18:
[----:B------:R-:W-:-:S08]  /*16a0*/  NOP ;  /* 0x0000000000007918 */ /* 0x000fd00000000000 */
[----:B------:R-:W2:Y:S02]  /*16b0*/  USETMAXREG.TRY_ALLOC.CTAPOOL UP1, 0xe8 ;  /* 0x000000e8000079c8 */ /* 0x000ea40008020600 */
[----:B--2---:R-:W-:-:S13]  /*16c0*/  PLOP3.LUT P0, PT, PT, PT, UP1, 0x80, 0x0 ;  /* 0x000000000000781c */ /* 0x004fda0003f0f018 */
[----:B------:R-:W-:Y:S05]  /*16d0*/  @!P0 BRA `(.L_x_18) ;  /* 0xfffffffc00f08947 */ /* 0x000fea000383ffff */
[----:B------:R-:W-:-:S13]  /*16e0*/  LOP3.LUT P0, RZ, R0, 0xff, RZ, 0xc0, !PT ;  /* 0x000000ff00ff7812 */ /* 0x000fda000780c0ff */
[----:B------:R-:W-:Y:S05]  /*16f0*/  @!P0 EXIT ;  /* 0x000000000000894d */ /* 0x000fea0003800000 */
[----:B------:R-:W2:Y:S01]  /*1700*/  S2UR UR5, SR_CgaCtaId ;  /* 0x00000000000579c3 */ /* 0x000ea20000008800 */
[----:B------:R-:W-:Y:S01]  /*1710*/  VIADD R5, R5, 0xffffffff ;  /* 0xffffffff05057836 */ /* 0x000fe20000000000 */
[CC--:B------:R-:W-:Y:S01]  /*1720*/  LEA.HI R0, R9.reuse, R4.reuse, RZ, 0x2 ;  /* 0x0000000409007211 */ /* 0x0c0fe200078f10ff */
[----:B------:R-:W-:Y:S01]  /*1730*/  UMOV UR43, 0x400 ;  /* 0x00000400002b7882 */ /* 0x000fe20000000000 */
[----:B------:R-:W-:Y:S01]  /*1740*/  LEA.HI R9, R9, R4, RZ, 0x5 ;  /* 0x0000000409097211 */ /* 0x000fe200078f28ff */
[----:B------:R-:W-:Y:S01]  /*1750*/  USHF.R.U32.HI UR4, URZ, 0x4, UR42 ;  /* 0x000000043f047899 */ /* 0x000fe2000801162a */
[----:B------:R-:W-:Y:S01]  /*1760*/  R2UR UR45, R5 ;  /* 0x00000000052d72ca */ /* 0x000fe200000e0000 */
[----:B------:R-:W-:Y:S01]  /*1770*/  ULOP3.LUT UR44, UR42, 0xf, URZ, 0xc0, !UPT ;  /* 0x0000000f2a2c7892 */ /* 0x000fe2000f8ec03f */
[--C-:B------:R-:W-:Y:S01]  /*1780*/  SHF.R.S32.HI R216, RZ, 0x2, R0.reuse ;  /* 0x00000002ffd87819 */ /* 0x100fe20000011400 */
[----:B------:R-:W-:Y:S01]  /*1790*/  UISETP.LT.AND UP1, UPT, UR42, 0x1, UPT ;  /* 0x000000012a00788c */ /* 0x000fe2000bf21270 */
[----:B------:R-:W-:Y:S01]  /*17a0*/  SHF.R.S32.HI R3, RZ, 0x1f, R0 ;  /* 0x0000001fff037819 */ /* 0x000fe20000011400 */
[----:B------:R-:W-:Y:S01]  /*17b0*/  ULOP3.LUT UR4, UR4, 0x1, URZ, 0xc0, !UPT ;  /* 0x0000000104047892 */ /* 0x000fe2000f8ec03f */
[----:B------:R-:W-:Y:S01]  /*17c0*/  SHF.R.S32.HI R9, RZ, 0x5, R9 ;  /* 0x00000005ff097819 */ /* 0x000fe20000011409 */
[----:B------:R-:W-:Y:S01]  /*17d0*/  ULDC UR6, c[0x0][0x284] ;  /* 0x0000a10000067ab9 */ /* 0x000fe20000000800 */
[----:B------:R-:W-:Y:S01]  /*17e0*/  LEA.HI R3, R3, R216, RZ, 0x3 ;  /* 0x000000d803037211 */ /* 0x000fe200078f18ff */
[----:B------:R-:W-:Y:S01]  /*17f0*/  USEL UR44, UR44, URZ, !UP0 ;  /* 0x0000003f2c2c7287 */ /* 0x000fe2000c000000 */
[----:B------:R-:W-:Y:S01]  /*1800*/  LOP3.LUT R219, R0, 0xfffffffc, RZ, 0xc0, !PT ;  /* 0xfffffffc00db7812 */ /* 0x000fe200078ec0ff */
[----:B------:R-:W-:Y:S01]  /*1810*/  USEL UR46, UR42, 0x1, UP1 ;  /* 0x000000012a2e7887 */ /* 0x000fe20008800000 */
[----:B------:R-:W-:Y:S01]  /*1820*/  LOP3.LUT R3, R3, 0xfffffff8, RZ, 0xc0, !PT ;  /* 0xfffffff803037812 */ /* 0x000fe200078ec0ff */
[----:B------:R-:W-:Y:S01]  /*1830*/  USHF.L.U32 UR45, UR45, 0x3, URZ ;  /* 0x000000032d2d7899 */ /* 0x000fe2000800063f */
[----:B------:R-:W-:Y:S01]  /*1840*/  ISETP.NE.AND P0, PT, R5, RZ, PT ;  /* 0x000000ff0500720c */ /* 0x000fe20003f05270 */
[----:B------:R-:W-:Y:S01]  /*1850*/  UISETP.EQ.U32.AND UP0, UPT, UR4, 0x1, !UP0 ;  /* 0x000000010400788c */ /* 0x000fe2000c702070 */
[----:B------:R-:W-:Y:S01]  /*1860*/  IMAD.IADD R219, R4, 0x1, -R219 ;  /* 0x0000000104db7824 */ /* 0x000fe200078e0adb */
[----:B------:R-:W-:Y:S01]  /*1870*/  USHF.L.U32 UR49, UR42, 0x1, URZ ;  /* 0x000000012a317899 */ /* 0x000fe2000800063f */
[----:B------:R-:W-:Y:S01]  /*1880*/  IMAD.IADD R216, R216, 0x1, -R3 ;  /* 0x00000001d8d87824 */ /* 0x000fe200078e0a03 */
[----:B--2---:R-:W-:Y:S01]  /*1890*/  ULEA UR43, UR5, UR43, 0x18 ;  /* 0x0000002b052b7291 */ /* 0x004fe2000f8ec03f */
[----:B------:R-:W-:Y:S01]  /*18a0*/  IMAD.U32 R226, RZ, RZ, UR45 ;  /* 0x0000002dffe27e24 */ /* 0x000fe2000f8e00ff */
[----:B------:R-:W-:Y:S01]  /*18b0*/  SEL R218, RZ, 0x1, P0 ;  /* 0x00000001ffda7807 */ /* 0x000fe20000000000 */
[--C-:B------:R-:W-:Y:S01]  /*18c0*/  IMAD R225, R9, -0x10, -R216.reuse ;  /* 0xfffffff009e17824 */ /* 0x100fe200078e0ad8 */
[----:B------:R-:W-:Y:S01]  /*18d0*/  UIADD3 UR50, UR43, 0x110, URZ ;  /* 0x000001102b327890 */ /* 0x000fe2000fffe03f */
[--C-:B------:R-:W-:Y:S01]  /*18e0*/  SHF.R.S32.HI R217, RZ, 0x1f, R216.reuse ;  /* 0x0000001fffd97819 */ /* 0x100fe200000114d8 */
[----:B------:R-:W-:Y:S01]  /*18f0*/  UIADD3 UR46, -UR46, UR42, URZ ;  /* 0x0000002a2e2e7290 */ /* 0x000fe2000fffe13f */
[C---:B------:R-:W-:Y:S01]  /*1900*/  LOP3.LUT R224, R226.reuse, 0x8, RZ, 0xc0, !PT ;  /* 0x00000008e2e07812 */ /* 0x040fe200078ec0ff */
[----:B------:R-:W-:Y:S01]  /*1910*/  VIADD R225, R225, UR6 ;  /* 0x00000006e1e17c36 */ /* 0x000fe20008000000 */
[----:B------:R-:W-:Y:S01]  /*1920*/  LOP3.LUT R226, R226, 0x8, RZ, 0xc, !PT ;  /* 0x00000008e2e27812 */ /* 0x000fe200078e0cff */
[----:B------:R-:W-:Y:S01]  /*1930*/  IMAD.U32 R227, RZ, RZ, UR50 ;  /* 0x00000032ffe37e24 */ /* 0x000fe2000f8e00ff */
[----:B------:R-:W-:Y:S01]  /*1940*/  LOP3.LUT R224, R224, 0x18, RZ, 0x3c, !PT ;  /* 0x00000018e0e07812 */ /* 0x000fe200078e3cff */
[----:B------:R-:W-:Y:S01]  /*1950*/  IMAD.WIDE R216, R9, 0x10, R216 ;  /* 0x0000001009d87825 */ /* 0x000fe200078e02d8 */
[----:B------:R-:W-:-:S03]  /*1960*/  USEL UR47, URZ, 0x1, !UP0 ;  /* 0x000000013f2f7887 */ /* 0x000fc6000c000000 */
[----:B------:R-:W-:-:S09]  /*1970*/  VIADD R228, R227, UR45 ;  /* 0x0000002de3e47c36 */ /* 0x000fd20008000000 */
.L_x_426:
[----:B------:R-:W-:Y:S01]  /*1980*/  SHF.L.U32 R0, R218, 0x1f, RZ ;  /* 0x0000001fda007819 */ /* 0x000fe200000006ff */
[----:B------:R-:W-:Y:S02]  /*1990*/  ULDC UR4, c[0x0][0x28c] ;  /* 0x0000a30000047ab9 */ /* 0x000fe40000000800 */
[----:B------:R-:W-:Y:S01]  /*19a0*/  ISETP.LT.AND P1, PT, RZ, UR4, PT ;  /* 0x00000004ff007c0c */ /* 0x000fe2000bf21270 */
[----:B--2---:R-:W2:Y:S02]  /*19b0*/  SYNCS.PHASECHK.TRANS64.TRYWAIT P0, [R227+UR45], R0 ;  /* 0x00000000e30075a7 */ /* 0x004ea4000800016d */
[----:B0-234-:R-:W-:Y:S10]  /*19c0*/  @!P0 BRA `(.L_x_19) ;  /* 0x000000c400ec8947 */ /* 0x01dff40003800000 */
.L_x_460:
[----:B------:R-:W-:Y:S05]  /*19d0*/  @P1 BRA `(.L_x_20) ;  /* 0x0000000000401947 */ /* 0x000fea0003800000 */
[----:B--2---:R-:W-:Y:S01]  /*19e0*/  MOV R0, 0x0 ;  /* 0x0000000000007802 */ /* 0x004fe20000000f00 */
[----:B------:R-:W-:Y:S01]  /*19f0*/  ULDC.64 UR4, c[0x4][0x68] ;  /* 0x01001a0000047ab9 */ /* 0x000fe20000000a00 */
[----:B------:R-:W-:Y:S01]  /*1a00*/  ULDC.64 UR6, c[0x4][0x8] ;  /* 0x0100020000067ab9 */ /* 0x000fe20000000a00 */
[----:B------:R-:W-:Y:S01]  /*1a10*/  IMAD.U32 R4, RZ, RZ, UR4 ;  /* 0x00000004ff047e24 */ /* 0x000fe2000f8e00ff */
[----:B------:R2:W3:Y:S01]  /*1a20*/  LDC.64 R14, c[0x4][R0] ;  /* 0x01000000000e7b82 */ /* 0x0004e20000000a00 */
[----:B------:R-:W-:Y:S01]  /*1a30*/  IMAD.U32 R5, RZ, RZ, UR5 ;  /* 0x00000005ff057e24 */ /* 0x000fe2000f8e00ff */
[----:B------:R-:W-:Y:S01]  /*1a40*/  ULDC.64 UR4, c[0x4][0x70] ;  /* 0x01001c0000047ab9 */ /* 0x000fe20000000a00 */
[----:B------:R-:W-:Y:S02]  /*1a50*/  IMAD.U32 R10, RZ, RZ, UR6 ;  /* 0x00000006ff0a7e24 */ /* 0x000fe4000f8e00ff */
[----:B01----:R-:W-:Y:S02]  /*1a60*/  IMAD.U32 R6, RZ, RZ, UR4 ;  /* 0x00000004ff067e24 */ /* 0x003fe4000f8e00ff */
[----:B------:R-:W-:-:S02]  /*1a70*/  IMAD.U32 R7, RZ, RZ, UR5 ;  /* 0x00000005ff077e24 */ /* 0x000fc4000f8e00ff */
[----:B------:R-:W-:Y:S02]  /*1a80*/  IMAD.U32 R11, RZ, RZ, UR7 ;  /* 0x00000007ff0b7e24 */ /* 0x000fe4000f8e00ff */
[----:B------:R-:W-:Y:S02]  /*1a90*/  IMAD.MOV.U32 R8, RZ, RZ, 0x1e1 ;  /* 0x000001e1ff087424 */ /* 0x000fe400078e00ff */
[----:B------:R-:W-:Y:S02]  /*1aa0*/  IMAD.MOV.U32 R12, RZ, RZ, 0x1 ;  /* 0x00000001ff0c7424 */ /* 0x000fe400078e00ff */
[----:B--2---:R-:W-:-:S07]  /*1ab0*/  IMAD.MOV.U32 R13, RZ, RZ, RZ ;  /* 0x000000ffff0d7224 */ /* 0x004fce00078e00ff */
[----:B------:R-:W-:-:S07]  /*1ac0*/  LEPC R20, `(.L_x_20) ;  /* 0x000000001014794e */ /* 0x000fce0000000000 */
[----:B---3-5:R-:W-:Y:S05]  /*1ad0*/  CALL.ABS.NOINC R14 ;  /* 0x000000000e007343 */ /* 0x028fea0003c00000 */
.L_x_20:
[----:B------:R-:W-:-:S06]  /*1ae0*/  ULOP3.LUT UR4, UR40, 0x1, URZ, 0xfc, !UPT ;  /* 0x0000000128047892 */ /* 0x000fcc000f8efc3f */
[----:B--2---:R-:W-:-:S05]  /*1af0*/  IMAD.U32 R0, RZ, RZ, UR4 ;  /* 0x00000004ff007e24 */ /* 0x004fca000f8e00ff */
[----:B------:R-:W-:-:S13]  /*1b00*/  ISETP.NE.AND P0, PT, R0, 0x3, PT ;  /* 0x000000030000780c */ /* 0x000fda0003f05270 */
[----:B------:R-:W-:Y:S05]  /*1b10*/  @!P0 BRA `(.L_x_21) ;  /* 0x0000000000048947 */ /* 0x000fea0003800000 */
[----:B------:R-:W-:Y:S01]  /*1b20*/  BPT.TRAP 0x1 ;  /* 0x000000040000795c */ /* 0x000fe20000300000 */
.L_x_21:
[----:B------:R-:W-:Y:S02]  /*1b30*/  IMAD.U32 R3, RZ, RZ, UR44 ;  /* 0x0000002cff037e24 */ /* 0x000fe4000f8e00ff */
[----:B------:R-:W-:-:S03]  /*1b40*/  IMAD.U32 R0, RZ, RZ, UR47 ;  /* 0x0000002fff007e24 */ /* 0x000fc6000f8e00ff */
[----:B------:R-:W-:Y:S02]  /*1b50*/  LEA R3, R3, UR43, 0x3 ;  /* 0x0000002b03037c11 */ /* 0x000fe4000f8e18ff */
[----:B------:R-:W-:-:S04]  /*1b60*/  SHF.L.U32 R0, R0, 0x1f, RZ ;  /* 0x0000001f00007819 */ /* 0x000fc800000006ff */
[----:B------:R2:W3:Y:S01]  /*1b70*/  SYNCS.PHASECHK.TRANS64.TRYWAIT P1, [R3+URZ], R0 ;  /* 0x00000000030075a7 */ /* 0x0004e2000802017f */
[----:B------:R-:W-:Y:S05]  /*1b80*/  @!P0 BRA `(.L_x_22) ;  /* 0x0000000000048947 */ /* 0x000fea0003800000 */
[----:B------:R-:W-:Y:S01]  /*1b90*/  BPT.TRAP 0x1 ;  /* 0x000000040000795c */ /* 0x000fe20000300000 */
.L_x_22:
[----:B------:R-:W-:-:S05]  /*1ba0*/  IMAD.U32 R4, RZ, RZ, UR46 ;  /* 0x0000002eff047e24 */ /* 0x000fca000f8e00ff */
[----:B------:R-:W-:Y:S01]  /*1bb0*/  ISETP.GE.AND P2, PT, R4, 0x1, PT ;  /* 0x000000010400780c */ /* 0x000fe20003f46270 */
[----:B---3--:R-:W-:-:S12]  /*1bc0*/  @P1 BRA `(.L_x_23) ;  /* 0x0000000000081947 */ /* 0x008fd80003800000 */
[----:B------:R-:W3:Y:S02]  /*1bd0*/  SYNCS.PHASECHK.TRANS64.TRYWAIT P1, [R3+URZ], R0 ;  /* 0x00000000030075a7 */ /* 0x000ee4000802017f */
[----:B---3--:R-:W-:Y:S05]  /*1be0*/  @!P1 BRA `(.L_x_24) ;  /* 0x000000c400789947 */ /* 0x008fea0003800000 */
.L_x_23:
[----:B------:R-:W-:Y:S05]  /*1bf0*/  WARPSYNC.ALL ;  /* 0x0000000000007948 */ /* 0x000fea0003800000 */
[----:B------:R-:W-:Y:S01]  /*1c00*/  UIADD3 UR4, UR43, 0x200, URZ ;  /* 0x000002002b047890 */ /* 0x000fe2000fffe03f */
[----:B------:R-:W-:Y:S01]  /*1c10*/  WARPGROUP.ARRIVE ;  /* 0x00000000000079c5 */ /* 0x000fe20000000000 */
[----:B------:R-:W-:Y:S02]  /*1c20*/  UIADD3 UR5, UR43, 0x8200, URZ ;  /* 0x000082002b057890 */ /* 0x000fe4000fffe03f */
[----:B------:R-:W-:Y:S02]  /*1c30*/  USHF.R.U32.HI UR4, URZ, 0x4, UR4 ;  /* 0x000000043f047899 */ /* 0x000fe40008011604 */
[----:B------:R-:W-:-:S02]  /*1c40*/  USHF.R.U32.HI UR5, URZ, 0x4, UR5 ;  /* 0x000000043f057899 */ /* 0x000fc40008011605 */
[----:B------:R-:W-:Y:S02]  /*1c50*/  ULOP3.LUT UR4, UR4, 0x3fff, URZ, 0xc0, !UPT ;  /* 0x00003fff04047892 */ /* 0x000fe4000f8ec03f */
[----:B------:R-:W-:Y:S02]  /*1c60*/  ULOP3.LUT UR5, UR5, 0x3fff, URZ, 0xc0, !UPT ;  /* 0x00003fff05057892 */ /* 0x000fe4000f8ec03f */
[----:B------:R-:W-:Y:S02]  /*1c70*/  ULOP3.LUT UR10, UR4, 0x10000, URZ, 0xfc, !UPT ;  /* 0x00010000040a7892 */ /* 0x000fe4000f8efc3f */
[----:B------:R-:W-:Y:S02]  /*1c80*/  ULOP3.LUT UR9, UR5, 0x10000, URZ, 0xfc, !UPT ;  /* 0x0001000005097892 */ /* 0x000fe4000f8efc3f */
[----:B------:R-:W-:Y:S02]  /*1c90*/  ULEA UR4, UR44, UR10, 0x7 ;  /* 0x0000000a2c047291 */ /* 0x000fe4000f8e383f */
[----:B------:R-:W-:Y:S01]  /*1ca0*/  UIMAD UR6, UR44, 0x300, UR9 ;  /* 0x000003002c0678a4 */ /* 0x000fe2000f8e0209 */
[----:B------:R-:W-:Y:S01]  /*1cb0*/  UMOV UR5, 0xc0000010 ;  /* 0xc000001000057882 */ /* 0x000fe20000000000 */
[----:B------:R-:W-:-:S07]  /*1cc0*/  UMOV UR7, 0xc0000010 ;  /* 0xc000001000077882 */ /* 0x000fce0000000000 */
[----:B------:R-:W-:Y:S01]  /*1cd0*/  IGMMA.64x192x32.S8.S8 R120, gdesc[UR4], RZ, !UPT, gsb0 ;  /* 0x04e00000047879f1 */ /* 0x000fe2000c0410ff */
[----:B------:R-:W-:Y:S01]  /*1ce0*/  UIADD3 UR6, UR6, 0x180, URZ ;  /* 0x0000018006067890 */ /* 0x000fe2000fffe03f */
[----:B------:R-:W-:Y:S01]  /*1cf0*/  UMOV UR7, 0xc0000010 ;  /* 0xc000001000077882 */ /* 0x000fe20000000000 */
[----:B------:R-:W-:Y:S02]  /*1d00*/  WARPGROUP.DEPBAR.LE gsb0, 0x0 ;  /* 0x00008000000079c5 */ /* 0x000fe40000010000 */
[----:B------:R-:W-:-:S06]  /*1d10*/  WARPGROUP.ARRIVE ;  /* 0x00000000000079c5 */ /* 0x000fcc0000000000 */
[----:B------:R-:W-:Y:S03]  /*1d20*/  IGMMA.64x192x32.S8.S8 R24, gdesc[UR4], RZ, !UPT, gsb0 ;  /* 0x04e00000041879f1 */ /* 0x000fe6000c0410ff */
[----:B------:R-:W-:Y:S02]  /*1d30*/  WARPGROUP.DEPBAR.LE gsb0, 0x0 ;  /* 0x00008000000079c5 */ /* 0x000fe40000010000 */
[----:B------:R-:W-:Y:S05]  /*1d40*/  @!P2 BRA `(.L_x_25) ;  /* 0x0000000000d0a947 */ /* 0x000fea0003800000 */
[----:B------:R-:W-:Y:S01]  /*1d50*/  UIADD3 UR4, UR44, 0x1, URZ ;  /* 0x000000012c047890 */ /* 0x000fe2000fffe03f */
[----:B--23--:R-:W-:Y:S02]  /*1d60*/  IMAD.U32 R0, RZ, RZ, UR46 ;  /* 0x0000002eff007e24 */ /* 0x00cfe4000f8e00ff */
[----:B------:R-:W-:Y:S01]  /*1d70*/  IMAD.U32 R3, RZ, RZ, UR44 ;  /* 0x0000002cff037e24 */ /* 0x000fe2000f8e00ff */
[----:B------:R-:W-:-:S04]  /*1d80*/  UISETP.NE.AND UP0, UPT, UR4, 0x10, UPT ;  /* 0x000000100400788c */ /* 0x000fc8000bf05270 */
[----:B------:R-:W-:Y:S02]  /*1d90*/  USEL UR5, URZ, 0x1, UP0 ;  /* 0x000000013f057887 */ /* 0x000fe40008000000 */
[----:B------:R-:W-:Y:S02]  /*1da0*/  USEL UR8, UR4, URZ, UP0 ;  /* 0x0000003f04087287 */ /* 0x000fe40008000000 */
[----:B------:R-:W-:-:S06]  /*1db0*/  ULOP3.LUT UR5, UR47, UR5, URZ, 0x3c, !UPT ;  /* 0x000000052f057292 */ /* 0x000fcc000f8e3c3f */
[----:B01----:R-:W-:-:S07]  /*1dc0*/  IMAD.U32 R6, RZ, RZ, UR5 ;  /* 0x00000005ff067e24 */ /* 0x003fce000f8e00ff */
.L_x_32:
[----:B------:R-:W-:Y:S05]  /*1dd0*/  @!P0 BRA `(.L_x_26) ;  /* 0x0000000000048947 */ /* 0x000fea0003800000 */
[----:B------:R-:W-:Y:S01]  /*1de0*/  BPT.TRAP 0x1 ;  /* 0x000000040000795c */ /* 0x000fe20000300000 */
.L_x_26:
[----:B------:R-:W-:Y:S01]  /*1df0*/  ULEA UR4, UR8, UR43, 0x3 ;  /* 0x0000002b08047291 */ /* 0x000fe2000f8e183f */
[----:B------:R-:W-:-:S08]  /*1e00*/  SHF.L.U32 R4, R6, 0x1f, RZ ;  /* 0x0000001f06047819 */ /* 0x000fd000000006ff */
[----:B------:R0:W1:Y:S01]  /*1e10*/  SYNCS.PHASECHK.TRANS64.TRYWAIT P1, [UR4], R4 ;  /* 0x00000004ff0075a7 */ /* 0x0000620008020144 */
[----:B------:R-:W-:Y:S05]  /*1e20*/  @!P0 BRA `(.L_x_27) ;  /* 0x0000000000048947 */ /* 0x000fea0003800000 */
[----:B------:R-:W-:Y:S01]  /*1e30*/  BPT.TRAP 0x1 ;  /* 0x000000040000795c */ /* 0x000fe20000300000 */
.L_x_27:
[----:B-1----:R-:W-:Y:S05]  /*1e40*/  @P1 BRA `(.L_x_28) ;  /* 0x0000000000081947 */ /* 0x002fea0003800000 */
[----:B------:R-:W1:Y:S02]  /*1e50*/  SYNCS.PHASECHK.TRANS64.TRYWAIT P1, [UR4], R4 ;  /* 0x00000004ff0075a7 */ /* 0x000e640008020144 */
[----:B-1----:R-:W-:Y:S05]  /*1e60*/  @!P1 BRA `(.L_x_29) ;  /* 0x000000c000ec9947 */ /* 0x002fea0003800000 */
.L_x_28:
[----:B------:R-:W-:Y:S01]  /*1e70*/  ULEA UR4, UR8, UR10, 0x7 ;  /* 0x0000000a08047291 */ /* 0x000fe2000f8e383f */
[----:B------:R-:W-:Y:S01]  /*1e80*/  WARPGROUP.ARRIVE ;  /* 0x00000000000079c5 */ /* 0x000fe20000000000 */
[----:B------:R-:W-:Y:S01]  /*1e90*/  UIMAD UR6, UR8, 0x300, UR9 ;  /* 0x00000300080678a4 */ /* 0x000fe2000f8e0209 */
[----:B------:R-:W-:Y:S01]  /*1ea0*/  UMOV UR5, 0xc0000010 ;  /* 0xc000001000057882 */ /* 0x000fe20000000000 */
[----:B------:R-:W-:-:S07]  /*1eb0*/  UMOV UR7, 0xc0000010 ;  /* 0xc000001000077882 */ /* 0x000fce0000000000 */
[----:B------:R-:W-:Y:S01]  /*1ec0*/  IGMMA.64x192x32.S8.S8 R120, gdesc[UR4], R120, gsb0 ;  /* 0x04e00000047879f1 */ /* 0x000fe20008041078 */
[----:B------:R-:W-:Y:S01]  /*1ed0*/  UIADD3 UR6, UR6, 0x180, URZ ;  /* 0x0000018006067890 */ /* 0x000fe2000fffe03f */
[----:B------:R-:W-:Y:S01]  /*1ee0*/  UMOV UR7, 0xc0000010 ;  /* 0xc000001000077882 */ /* 0x000fe20000000000 */
[----:B------:R-:W-:Y:S02]  /*1ef0*/  WARPGROUP.DEPBAR.LE gsb0, 0x0 ;  /* 0x00008000000079c5 */ /* 0x000fe40000010000 */
[----:B------:R-:W-:-:S06]  /*1f00*/  WARPGROUP.ARRIVE ;  /* 0x00000000000079c5 */ /* 0x000fcc0000000000 */
[----:B------:R-:W-:Y:S03]  /*1f10*/  IGMMA.64x192x32.S8.S8 R24, gdesc[UR4], R24, gsb0 ;  /* 0x04e00000041879f1 */ /* 0x000fe60008041018 */
[----:B------:R-:W-:Y:S02]  /*1f20*/  WARPGROUP.DEPBAR.LE gsb0, 0x0 ;  /* 0x00008000000079c5 */ /* 0x000fe40000010000 */
[----:B------:R-:W-:Y:S05]  /*1f30*/  @!P0 BRA `(.L_x_30) ;  /* 0x0000000000048947 */ /* 0x000fea0003800000 */
[----:B------:R-:W-:Y:S01]  /*1f40*/  BPT.TRAP 0x1 ;  /* 0x000000040000795c */ /* 0x000fe20000300000 */
.L_x_30:
[----:B------:R-:W-:Y:S01]  /*1f50*/  ISETP.NE.AND P1, PT, R17, RZ, PT ;  /* 0x000000ff1100720c */ /* 0x000fe20003f25270 */
[----:B------:R-:W-:-:S12]  /*1f60*/  UISETP.GT.U32.AND UP0, UPT, UR40, 0x1, UPT ;  /* 0x000000012800788c */ /* 0x000fd8000bf04070 */
[----:B01----:R-:W-:-:S05]  /*1f70*/  @P1 LEA R4, R3, UR43, 0x3 ;  /* 0x0000002b03041c11 */ /* 0x003fca000f8e18ff */
[----:B------:R-:W-:-:S05]  /*1f80*/  @P1 VIADD R4, R4, 0x80 ;  /* 0x0000008004041836 */ /* 0x000fca0000000000 */
[----:B------:R-:W-:-:S04]  /*1f90*/  @P1 PRMT R4, R19, 0x654, R4 ;  /* 0x0000065413041816 */ /* 0x000fc80000000004 */
[----:B------:R0:W-:Y:S01]  /*1fa0*/  @P1 SYNCS.ARRIVE.TRANS64.RED.A1T0 RZ, [R4+URZ], RZ ;  /* 0x000000ff04ff19a7 */ /* 0x0001e2000810043f */
[----:B------:R-:W-:-:S13]  /*1fb0*/  PLOP3.LUT P1, PT, PT, PT, UP0, 0x80, 0x0 ;  /* 0x000000000000781c */ /* 0x000fda0003f2f008 */
[----:B0-----:R-:W-:Y:S05]  /*1fc0*/  @P1 BRA `(.L_x_31) ;  /* 0x0000000000041947 */ /* 0x001fea0003800000 */
[----:B------:R-:W-:Y:S01]  /*1fd0*/  BPT.TRAP 0x1 ;  /* 0x000000040000795c */ /* 0x000fe20000300000 */
.L_x_31:
[----:B------:R-:W-:Y:S01]  /*1fe0*/  UIADD3 UR8, UR8, 0x1, URZ ;  /* 0x0000000108087890 */ /* 0x000fe2000fffe03f */
[C---:B------:R-:W-:Y:S01]  /*1ff0*/  ISETP.GT.AND P2, PT, R0.reuse, 0x1, PT ;  /* 0x000000010000780c */ /* 0x040fe20003f44270 */
[----:B------:R-:W-:Y:S02]  /*2000*/  VIADD R3, R3, 0x1 ;  /* 0x0000000103037836 */ /* 0x000fe40000000000 */
[----:B------:R-:W-:Y:S01]  /*2010*/  UISETP.NE.AND UP0, UPT, UR8, 0x10, UPT ;  /* 0x000000100800788c */ /* 0x000fe2000bf05270 */
[----:B------:R-:W-:Y:S02]  /*2020*/  VIADD R0, R0, 0xffffffff ;  /* 0xffffffff00007836 */ /* 0x000fe40000000000 */
[C---:B------:R-:W-:Y:S01]  /*2030*/  ISETP.NE.AND P1, PT, R3.reuse, 0x10, PT ;  /* 0x000000100300780c */ /* 0x040fe20003f25270 */
[----:B------:R-:W-:Y:S02]  /*2040*/  USEL UR4, URZ, 0x1, UP0 ;  /* 0x000000013f047887 */ /* 0x000fe40008000000 */
[----:B------:R-:W-:Y:S01]  /*2050*/  USEL UR8, UR8, URZ, UP0 ;  /* 0x0000003f08087287 */ /* 0x000fe20008000000 */
[----:B------:R-:W-:-:S03]  /*2060*/  SEL R3, R3, RZ, P1 ;  /* 0x000000ff03037207 */ /* 0x000fc60000800000 */
[----:B------:R-:W-:Y:S01]  /*2070*/  LOP3.LUT R6, R6, UR4, RZ, 0x3c, !PT ;  /* 0x0000000406067c12 */ /* 0x000fe2000f8e3cff */
[----:B------:R-:W-:Y:S07]  /*2080*/  @P2 BRA `(.L_x_32) ;  /* 0xfffffffc00502947 */ /* 0x000fee000383ffff */
.L_x_25:
[----:B--23--:R-:W2:Y:S01]  /*2090*/  LDC R0, c[0x0][0x28c] ;  /* 0x0000a300ff007b82 */ /* 0x00cea20000000800 */
[----:B------:R3:W-:Y:S01]  /*20a0*/  SYNCS.ARRIVE.TRANS64.A1T0 RZ, [R226+UR50], RZ ;  /* 0x000000ffe2ff79a7 */ /* 0x0007e20008100032 */
[----:B--2---:R-:W-:-:S13]  /*20b0*/  ISETP.GE.AND P1, PT, R0, 0x1, PT ;  /* 0x000000010000780c */ /* 0x004fda0003f26270 */
[----:B---3--:R-:W-:Y:S05]  /*20c0*/  @!P1 BRA `(.L_x_33) ;  /* 0x0000000000409947 */ /* 0x008fea0003800000 */
[----:B------:R-:W-:Y:S05]  /*20d0*/  @!P0 BRA `(.L_x_34) ;  /* 0x0000000000048947 */ /* 0x000fea0003800000 */
[----:B------:R-:W-:Y:S01]  /*20e0*/  BPT.TRAP 0x1 ;  /* 0x000000040000795c */ /* 0x000fe20000300000 */
.L_x_34:
[----:B------:R-:W-:Y:S01]  /*20f0*/  ISETP.NE.AND P0, PT, R17, RZ, PT ;  /* 0x000000ff1100720c */ /* 0x000fe20003f05270 */
[----:B------:R-:W-:-:S12]  /*2100*/  IMAD.U32 R3, RZ, RZ, UR43 ;  /* 0x0000002bff037e24 */ /* 0x000fd8000f8e00ff */
[----:B------:R-:W-:-:S05]  /*2110*/  VOTEU.ANY UP0, P0 ;  /* 0x00000000003f7886 */ /* 0x000fca0000000100 */
[----:B------:R-:W-:Y:S02]  /*2120*/  @UP0 UIADD3 UR4, UR46, UR44, URZ ;  /* 0x0000002c2e040290 */ /* 0x000fe4000fffe03f */
[----:B------:R-:W-:-:S04]  /*2130*/  UISETP.GT.U32.AND UP0, UPT, UR40, 0x1, UPT ;  /* 0x000000012800788c */ /* 0x000fc8000bf04070 */
[----:B------:R-:W-:-:S04]  /*2140*/  IMAD.U32 R0, RZ, RZ, UR4 ;  /* 0x00000004ff007e24 */ /* 0x000fc8000f8e00ff */
[----:B------:R-:W-:-:S05]  /*2150*/  @P0 IMAD.SHL.U32 R0, R0, 0x8, RZ ;  /* 0x0000000800000824 */ /* 0x000fca00078e00ff */
[----:B------:R-:W-:-:S04]  /*2160*/  @P0 LOP3.LUT R0, R0, 0x78, RZ, 0xc0, !PT ;  /* 0x0000007800000812 */ /* 0x000fc800078ec0ff */
[----:B------:R-:W-:-:S04]  /*2170*/  @P0 IADD3 R0, R3, 0x80, R0 ;  /* 0x0000008003000810 */ /* 0x000fc80007ffe000 */
[----:B------:R-:W-:-:S04]  /*2180*/  @P0 PRMT R0, R19, 0x654, R0 ;  /* 0x0000065413000816 */ /* 0x000fc80000000000 */
[----:B------:R2:W-:Y:S01]  /*2190*/  @P0 SYNCS.ARRIVE.TRANS64.RED.A1T0 RZ, [R0+URZ], RZ ;  /* 0x000000ff00ff09a7 */ /* 0x0005e2000810043f */
[----:B------:R-:W-:-:S13]  /*21a0*/  PLOP3.LUT P0, PT, PT, PT, UP0, 0x80, 0x0 ;  /* 0x000000000000781c */ /* 0x000fda0003f0f008 */
[----:B--2---:R-:W-:Y:S05]  /*21b0*/  @P0 BRA `(.L_x_33) ;  /* 0x0000000000040947 */ /* 0x004fea0003800000 */
[----:B------:R-:W-:Y:S01]  /*21c0*/  BPT.TRAP 0x1 ;  /* 0x000000040000795c */ /* 0x000fe20000300000 */
.L_x_33:
[----:B------:R-:W-:Y:S01]  /*21d0*/  SHF.L.U32 R0, R218, 0x1f, RZ ;  /* 0x0000001fda007819 */ /* 0x000fe200000006ff */
[----:B------:R-:W-:-:S03]  /*21e0*/  UIADD3 UR44, UR49, UR44, URZ ;  /* 0x0000002c312c7290 */ /* 0x000fc6000fffe03f */
[----:B------:R-:W2:Y:S01]  /*21f0*/  SYNCS.PHASECHK.TRANS64.TRYWAIT P0, [R227+UR45+0x10], R0 ;  /* 0x00001000e30075a7 */ /* 0x000ea2000800016d */
[----:B------:R-:W-:Y:S02]  /*2200*/  USHF.R.U32.HI UR4, URZ, 0x4, UR44 ;  /* 0x000000043f047899 */ /* 0x000fe4000801162c */
[----:B------:R-:W-:Y:S02]  /*2210*/  UISETP.GT.U32.AND UP0, UPT, UR44, 0xf, UPT ;  /* 0x0000000f2c00788c */ /* 0x000fe4000bf04070 */
[----:B------:R-:W-:Y:S02]  /*2220*/  ULOP3.LUT UR4, UR4, 0x1, URZ, 0xc0, !UPT ;  /* 0x0000000104047892 */ /* 0x000fe4000f8ec03f */
[----:B------:R-:W-:Y:S02]  /*2230*/  UISETP.LT.U32.AND UP0, UPT, UR49, 0x10, UP0 ;  /* 0x000000103100788c */ /* 0x000fe40008701070 */
[----:B------:R-:W-:Y:S02]  /*2240*/  UISETP.NE.U32.AND UP1, UPT, UR4, 0x1, UPT ;  /* 0x000000010400788c */ /* 0x000fe4000bf25070 */
[----:B------:R-:W-:-:S02]  /*2250*/  USEL UR5, URZ, 0x1, !UP0 ;  /* 0x000000013f057887 */ /* 0x000fc4000c000000 */
[----:B------:R-:W-:Y:S02]  /*2260*/  UISETP.GT.U32.AND UP1, UPT, UR49, 0xf, !UP1 ;  /* 0x0000000f3100788c */ /* 0x000fe4000cf24070 */
[----:B------:R-:W-:Y:S02]  /*2270*/  ULOP3.LUT UR44, UR44, 0xf, URZ, 0xc0, !UPT ;  /* 0x0000000f2c2c7892 */ /* 0x000fe4000f8ec03f */
[----:B------:R-:W-:-:S04]  /*2280*/  USEL UR4, URZ, 0x1, !UP1 ;  /* 0x000000013f047887 */ /* 0x000fc8000c800000 */
[----:B------:R-:W-:Y:S01]  /*2290*/  ULOP3.LUT UR47, UR4, UR47, UR5, 0x96, !UPT ;  /* 0x0000002f042f7292 */ /* 0x000fe2000f8e9605 */
[----:B--2---:R-:W-:Y:S11]  /*22a0*/  @!P0 BRA `(.L_x_35) ;  /* 0x000000bc00f48947 */ /* 0x004ff60003800000 */
.L_x_461:
[----:B01----:R-:W3:Y:S01]  /*22b0*/  LDL.LU R6, [R1+0x4] ;  /* 0x0000040001067983 */ /* 0x003ee20000300800 */
[----:B------:R-:W-:Y:S01]  /*22c0*/  IMAD.SHL.U32 R4, R219, 0x2, RZ ;  /* 0x00000002db047824 */ /* 0x000fe200078e00ff */
[----:B--2---:R-:W0:Y:S01]  /*22d0*/  LDC R0, c[0x0][0x288] ;  /* 0x0000a200ff007b82 */ /* 0x004e220000000800 */
[----:B------:R-:W-:Y:S01]  /*22e0*/  SHF.R.S32.HI R221, RZ, 0x1f, R18 ;  /* 0x0000001fffdd7819 */ /* 0x000fe20000011412 */
[----:B------:R-:W2:Y:S01]  /*22f0*/  LDL R10, [R1] ;  /* 0x00000000010a7983 */ /* 0x000ea20000100800 */
[----:B------:R-:W-:Y:S01]  /*2300*/  ULDC.64 UR4, c[0x0][0x5d0] ;  /* 0x0001740000047ab9 */ /* 0x000fe20000000a00 */
[----:B------:R-:W-:Y:S02]  /*2310*/  SHF.R.S32.HI R5, RZ, 0x1f, R4 ;  /* 0x0000001fff057819 */ /* 0x000fe40000011404 */
[----:B------:R-:W-:-:S04]  /*2320*/  IMAD R3, R221, UR4, RZ ;  /* 0x00000004dd037c24 */ /* 0x000fc8000f8e02ff */
[----:B------:R-:W-:Y:S02]  /*2330*/  IMAD R3, R18, UR5, R3 ;  /* 0x0000000512037c24 */ /* 0x000fe4000f8e0203 */
[----:B---3--:R-:W-:Y:S02]  /*2340*/  IMAD R21, R6, 0x180, RZ ;  /* 0x0000018006157824 */ /* 0x008fe400078e02ff */
[----:B------:R-:W-:Y:S01]  /*2350*/  IMAD.WIDE.U32 R6, R18, UR4, R4 ;  /* 0x0000000412067c25 */ /* 0x000fe2000f8e0004 */
[----:B------:R-:W-:Y:S02]  /*2360*/  ULDC UR4, c[0x0][0x284] ;  /* 0x0000a10000047ab9 */ /* 0x000fe40000000800 */
[----:B------:R-:W-:Y:S01]  /*2370*/  SHF.R.S32.HI R20, RZ, 0x1f, R21 ;  /* 0x0000001fff147819 */ /* 0x000fe20000011415 */
[----:B--2---:R-:W-:Y:S01]  /*2380*/  IMAD.SHL.U32 R14, R10, 0x40, RZ ;  /* 0x000000400a0e7824 */ /* 0x004fe200078e00ff */
[----:B------:R-:W-:-:S04]  /*2390*/  IADD3 R8, P0, R21, R6, RZ ;  /* 0x0000000615087210 */ /* 0x000fc80007f1e0ff */
[----:B------:R-:W-:Y:S02]  /*23a0*/  IADD3.X R9, R20, R7, R3, P0, !PT ;  /* 0x0000000714097210 */ /* 0x000fe400007fe403 */
[----:B------:R-:W-:-:S04]  /*23b0*/  ISETP.GE.AND P0, PT, R14, UR4, PT ;  /* 0x000000040e007c0c */ /* 0x000fc8000bf06270 */
[----:B0-----:R-:W-:-:S13]  /*23c0*/  ISETP.GE.OR P0, PT, R21, R0, P0 ;  /* 0x000000001500720c */ /* 0x001fda0000706670 */
[----:B------:R-:W-:Y:S05]  /*23d0*/  @P0 BRA `(.L_x_36) ;  /* 0x0000009c00a00947 */ /* 0x000fea0003800000 */
[----:B------:R-:W0:Y:S01]  /*23e0*/  LDC.64 R6, c[0x0][0x5c8] ;  /* 0x00017200ff067b82 */ /* 0x000e220000000a00 */
[----:B------:R-:W-:Y:S01]  /*23f0*/  IMAD.WIDE R12, R10, 0x40, R216 ;  /* 0x000000400a0c7825 */ /* 0x000fe200078e02d8 */
[----:B-----5:R-:W-:Y:S01]  /*2400*/  ISETP.NE.AND P0, PT, R16, RZ, PT ;  /* 0x000000ff1000720c */ /* 0x020fe20003f05270 */
[----:B------:R-:W-:Y:S01]  /*2410*/  ULDC.64 UR4, c[0x0][0x5c0] ;  /* 0x0001700000047ab9 */ /* 0x000fe20000000a00 */
[----:B------:R-:W-:Y:S01]  /*2420*/  BSSY B0, `(.L_x_36) ;  /* 0x00009e3000007945 */ /* 0x000fe20003800000 */
[----:B------:R-:W-:Y:S02]  /*2430*/  IMAD R222, R219, -0x2, R0 ;  /* 0xfffffffedbde7824 */ /* 0x000fe400078e0200 */
[----:B------:R-:W-:Y:S02]  /*2440*/  IMAD.IADD R0, R225, 0x1, -R14 ;  /* 0x00000001e1007824 */ /* 0x000fe400078e0a0e */
[-C--:B0-----:R-:W-:Y:S02]  /*2450*/  IMAD R3, R13, R6.reuse, RZ ;  /* 0x000000060d037224 */ /* 0x081fe400078e02ff */
[----:B------:R-:W-:-:S04]  /*2460*/  IMAD.WIDE.U32 R8, R12, R6, R8 ;  /* 0x000000060c087225 */ /* 0x000fc800078e0008 */
[----:B------:R-:W-:Y:S01]  /*2470*/  IMAD R3, R12, R7, R3 ;  /* 0x000000070c037224 */ /* 0x000fe200078e0203 */
[----:B------:R-:W-:-:S03]  /*2480*/  IADD3 R10, P1, R8, UR4, RZ ;  /* 0x00000004080a7c10 */ /* 0x000fc6000ff3e0ff */
[----:B------:R-:W-:-:S05]  /*2490*/  IMAD.IADD R3, R9, 0x1, R3 ;  /* 0x0000000109037824 */ /* 0x000fca00078e0203 */
[----:B------:R-:W-:Y:S01]  /*24a0*/  IADD3.X R11, R3, UR5, RZ, P1, !PT ;  /* 0x00000005030b7c10 */ /* 0x000fe20008ffe4ff */
[----:B------:R-:W-:Y:S01]  /*24b0*/  IMAD.IADD R3, R222, 0x1, -R21 ;  /* 0x00000001de037824 */ /* 0x000fe200078e0a15 */
[----:B------:R-:W-:-:S04]  /*24c0*/  LEA R8, P1, R6, R10, 0x3 ;  /* 0x0000000a06087211 */ /* 0x000fc800078218ff */
[----:B------:R-:W-:Y:S01]  /*24d0*/  LEA.HI.X R9, R6, R11, R7, 0x3, P1 ;  /* 0x0000000b06097211 */ /* 0x000fe200008f1c07 */
[----:B------:R-:W-:Y:S08]  /*24e0*/  @!P0 BRA `(.L_x_37) ;  /* 0x0000007000d88947 */ /* 0x000ff00003800000 */
[----:B------:R-:W0:Y:S01]  /*24f0*/  LDC.64 R6, c[0x0][0x5b0] ;  /* 0x00016c00ff067b82 */ /* 0x000e220000000a00 */
[----:B------:R-:W-:Y:S01]  /*2500*/  ULDC.64 UR4, c[0x0][0x5b8] ;  /* 0x00016e0000047ab9 */ /* 0x000fe20000000a00 */
[----:B------:R-:W-:Y:S01]  /*2510*/  BSSY B1, `(.L_x_38) ;  /* 0x0000010000017945 */ /* 0x000fe20003800000 */
[----:B------:R-:W-:-:S04]  /*2520*/  IMAD.WIDE.U32 R14, R18, UR4, R4 ;  /* 0x00000004120e7c25 */ /* 0x000fc8000f8e0004 */
[----:B------:R-:W-:Y:S01]  /*2530*/  IMAD R221, R221, UR4, RZ ;  /* 0x00000004dddd7c24 */ /* 0x000fe2000f8e02ff */
[----:B------:R-:W1:Y:S01]  /*2540*/  LDC.64 R4, c[0x0][0x5a8] ;  /* 0x00016a00ff047b82 */ /* 0x000e620000000a00 */
[----:B------:R-:W-:Y:S02]  /*2550*/  IADD3 R14, P0, R21, R14, RZ ;  /* 0x0000000e150e7210 */ /* 0x000fe40007f1e0ff */
[----:B------:R-:W-:-:S05]  /*2560*/  IMAD R221, R18, UR5, R221 ;  /* 0x0000000512dd7c24 */ /* 0x000fca000f8e02dd */
[----:B------:R-:W-:Y:S02]  /*2570*/  IADD3.X R15, R20, R15, R221, P0, !PT ;  /* 0x0000000f140f7210 */ /* 0x000fe400007fe4dd */
[----:B------:R-:W-:-:S04]  /*2580*/  ISETP.GE.AND P0, PT, R3, 0x1, PT ;  /* 0x000000010300780c */ /* 0x000fc80003f06270 */
[----:B------:R-:W-:Y:S01]  /*2590*/  ISETP.LT.OR P2, PT, R0, 0x1, !P0 ;  /* 0x000000010000780c */ /* 0x000fe20004741670 */
[----:B0-----:R-:W-:-:S04]  /*25a0*/  IMAD.WIDE.U32 R20, R12, R6, R14 ;  /* 0x000000060c147225 */ /* 0x001fc800078e000e */
[----:B------:R-:W-:-:S04]  /*25b0*/  IMAD R18, R13, R6, RZ ;  /* 0x000000060d127224 */ /* 0x000fc800078e02ff */
[----:B------:R-:W-:Y:S01]  /*25c0*/  IMAD R18, R12, R7, R18 ;  /* 0x000000070c127224 */ /* 0x000fe200078e0212 */
[----:B-1----:R-:W-:-:S04]  /*25d0*/  IADD3 R20, P1, R20, R4, RZ ;  /* 0x0000000414147210 */ /* 0x002fc80007f3e0ff */
[----:B------:R-:W-:Y:S01]  /*25e0*/  IADD3.X R21, R5, R21, R18, P1, !PT ;  /* 0x0000001505157210 */ /* 0x000fe20000ffe412 */
[----:B------:R-:W-:Y:S08]  /*25f0*/  @P2 BRA `(.L_x_39) ;  /* 0x0000000000042947 */ /* 0x000ff00003800000 */
[----:B------:R0:W5:Y:S02]  /*2600*/  LDG.E.U8 R220, desc[UR38][R20.64] ;  /* 0x0000002614dc7981 */ /* 0x000164000c1e1100 */
.L_x_39:
[----:B------:R-:W-:Y:S05]  /*2610*/  BSYNC B1 ;  /* 0x0000000000017941 */ /* 0x000fea0003800000 */
.L_x_38:
[----:B-----5:R-:W-:Y:S01]  /*2620*/  LOP3.LUT R13, R220, 0xffff, RZ, 0xc0, !PT ;  /* 0x0000ffffdc0d7812 */ /* 0x020fe200078ec0ff */
[C---:B------:R-:W-:Y:S01]  /*2630*/  IMAD.SHL.U32 R222, R6.reuse, 0x8, RZ ;  /* 0x0000000806de7824 */ /* 0x040fe200078e00ff */
[----:B------:R-:W-:Y:S01]  /*2640*/  SHF.L.U64.HI R223, R6, 0x3, R7 ;  /* 0x0000000306df7819 */ /* 0x000fe20000010207 */
[----:B------:R-:W-:Y:S01]  /*2650*/  BSSY B1, `(.L_x_40) ;  /* 0x0000013000017945 */ /* 0x000fe20003800000 */
[----:B------:R-:W-:Y:S02]  /*2660*/  PRMT R13, R13, 0x8880, RZ ;  /* 0x000088800d0d7816 */ /* 0x000fe400000000ff */
[----:B------:R-:W-:Y:S01]  /*2670*/  ISETP.GE.AND P1, PT, R3, 0x9, PT ;  /* 0x000000090300780c */ /* 0x000fe20003f26270 */
[----:B------:R-:W-:Y:S01]  /*2680*/  IMAD.WIDE.U32 R222, R12, R6, R222 ;  /* 0x000000060cde7225 */ /* 0x000fe200078e00de */
[C---:B------:R-:W-:Y:S02]  /*2690*/  ISETP.LT.OR P0, PT, R0.reuse, 0x9, !P0 ;  /* 0x000000090000780c */ /* 0x040fe40004701670 */
[----:B------:R-:W-:Y:S01]  /*26a0*/  ISETP.LT.OR P6, PT, R0, 0x1, !P1 ;  /* 0x000000010000780c */ /* 0x000fe20004fc1670 */
[----:B------:R-:W-:Y:S01]  /*26b0*/  IMAD R13, R13, R16, RZ ;  /* 0x000000100d0d7224 */ /* 0x000fe200078e02ff */
[----:B------:R-:W-:Y:S01]  /*26c0*/  IADD3 R4, P4, P5, R14, R4, R222 ;  /* 0x000000040e047210 */ /* 0x000fe20007d9e0de */
[----:B------:R-:W-:-:S02]  /*26d0*/  IMAD.IADD R14, R18, 0x1, R223 ;  /* 0x00000001120e7824 */ /* 0x000fc400078e02df */
[----:B------:R-:W-:-:S03]  /*26e0*/  @!P2 IMAD R221, R120, R2, R13 ;  /* 0x0000000278dda224 */ /* 0x000fc600078e020d */
[----:B------:R-:W-:Y:S02]  /*26f0*/  IADD3.X R5, R15, R5, R14, P4, P5 ;  /* 0x000000050f057210 */ /* 0x000fe400027ea40e */
[----:B------:R1:W-:Y:S01]  /*2700*/  @!P2 STG.E.U8 desc[UR38][R10.64], R221 ;  /* 0x000000dd0a00a986 */ /* 0x0003e2000c101126 */
[----:B------:R-:W-:-:S04]  /*2710*/  ISETP.GE.AND P2, PT, R3, 0x2, PT ;  /* 0x000000020300780c */ /* 0x000fc80003f46270 */
[C---:B------:R-:W-:Y:S02]  /*2720*/  ISETP.LT.OR P3, PT, R0.reuse, 0x1, !P2 ;  /* 0x000000010000780c */ /* 0x040fe40005761670 */
[----:B------:R-:W-:-:S11]  /*2730*/  ISETP.LT.OR P2, PT, R0, 0x9, !P2 ;  /* 0x000000090000780c */ /* 0x000fd60005741670 */
[----:B-1----:R-:W-:Y:S05]  /*2740*/  @P3 BRA `(.L_x_41) ;  /* 0x00000000000c3947 */ /* 0x002fea0003800000 */
[----:B------:R-:W2:Y:S02]  /*2750*/  LDG.E.U8 R220, desc[UR38][R20.64+0x1] ;  /* 0x0000012614dc7981 */ /* 0x000ea4000c1e1100 */
[----:B--2---:R-:W-:-:S05]  /*2760*/  PRMT R13, R220, 0x8880, RZ ;  /* 0x00008880dc0d7816 */ /* 0x004fca00000000ff */
[----:B------:R-:W-:-:S07]  /*2770*/  IMAD R13, R13, R16, RZ ;  /* 0x000000100d0d7224 */ /* 0x000fce00078e02ff */
.L_x_41:
[----:B------:R-:W-:Y:S05]  /*2780*/  BSYNC B1 ;  /* 0x0000000000017941 */ /* 0x000fea0003800000 */
.L_x_40:
[----:B------:R-:W-:Y:S01]  /*2790*/  @!P3 IMAD R121, R121, R2, R13 ;  /* 0x000000027979b224 */ /* 0x000fe200078e020d */
[----:B------:R-:W-:Y:S04]  /*27a0*/  BSSY B1, `(.L_x_42) ;  /* 0x0000006000017945 */ /* 0x000fe80003800000 */
[----:B------:R1:W-:Y:S01]  /*27b0*/  @!P3 STG.E.U8 desc[UR38][R10.64+0x1], R121 ;  /* 0x000001790a00b986 */ /* 0x0003e2000c101126 */
[----:B------:R-:W-:Y:S05]  /*27c0*/  @P0 BRA `(.L_x_43) ;  /* 0x00000000000c0947 */ /* 0x000fea0003800000 */
[----:B------:R-:W2:Y:S02]  /*27d0*/  LDG.E.U8 R220, desc[UR38][R4.64] ;  /* 0x0000002604dc7981 */ /* 0x000ea4000c1e1100 */
[----:B--2---:R-:W-:-:S05]  /*27e0*/  PRMT R13, R220, 0x8880, RZ ;  /* 0x00008880dc0d7816 */ /* 0x004fca00000000ff */
[----:B------:R-:W-:-:S07]  /*27f0*/  IMAD R13, R13, R16, RZ ;  /* 0x000000100d0d7224 */ /* 0x000fce00078e02ff */
.L_x_43:
[----:B------:R-:W-:Y:S05]  /*2800*/  BSYNC B1 ;  /* 0x0000000000017941 */ /* 0x000fea0003800000 */
.L_x_42:
[----:B------:R-:W-:Y:S01]  /*2810*/  @!P0 IMAD R7, R122, R2, R13 ;  /* 0x000000027a078224 */ /* 0x000fe200078e020d */
[----:B------:R-:W-:Y:S04]  /*2820*/  BSSY B1, `(.L_x_44) ;  /* 0x0000006000017945 */ /* 0x000fe80003800000 */
[----:B------:R2:W-:Y:S01]  /*2830*/  @!P0 STG.E.U8 desc[UR38][R8.64], R7 ;  /* 0x0000000708008986 */ /* 0x0005e2000c101126 */
[----:B------:R-:W-:Y:S05]  /*2840*/  @P2 BRA `(.L_x_45) ;  /* 0x00000000000c2947 */ /* 0x000fea0003800000 */
[----:B------:R-:W3:Y:S02]  /*2850*/  LDG.E.U8 R220, desc[UR38][R4.64+0x1] ;  /* 0x0000012604dc7981 */ /* 0x000ee4000c1e1100 */
[----:B---3--:R-:W-:-:S05]  /*2860*/  PRMT R13, R220, 0x8880, RZ ;  /* 0x00008880dc0d7816 */ /* 0x008fca00000000ff */
[----:B------:R-:W-:-:S07]  /*2870*/  IMAD R13, R13, R16, RZ ;  /* 0x000000100d0d7224 */ /* 0x000fce00078e02ff */
.L_x_45:
[----:B------:R-:W-:Y:S05]  /*2880*/  BSYNC B1 ;  /* 0x0000000000017941 */ /* 0x000fea0003800000 */
.L_x_44:
[----:B------:R-:W-:Y:S01]  /*2890*/  @!P2 IMAD R123, R123, R2, R13 ;  /* 0x000000027b7ba224 */ /* 0x000fe200078e020d */
[----:B------:R-:W-:Y:S04]  /*28a0*/  BSSY B1, `(.L_x_46) ;  /* 0x0000006000017945 */ /* 0x000fe80003800000 */
[----:B------:R3:W-:Y:S01]  /*28b0*/  @!P2 STG.E.U8 desc[UR38][R8.64+0x1], R123 ;  /* 0x0000017b0800a986 */ /* 0x0007e2000c101126 */
[----:B------:R-:W-:Y:S05]  /*28c0*/  @P6 BRA `(.L_x_47) ;  /* 0x00000000000c6947 */ /* 0x000fea0003800000 */
[----:B------:R-:W4:Y:S02]  /*28d0*/  LDG.E.U8 R220, desc[UR38][R20.64+0x8] ;  /* 0x0000082614dc7981 */ /* 0x000f24000c1e1100 */
[----:B----4-:R-:W-:-:S05]  /*28e0*/  PRMT R13, R220, 0x8880, RZ ;  /* 0x00008880dc0d7816 */ /* 0x010fca00000000ff */
[----:B------:R-:W-:-:S07]  /*28f0*/  IMAD R13, R13, R16, RZ ;  /* 0x000000100d0d7224 */ /* 0x000fce00078e02ff */
.L_x_47:
[----:B------:R-:W-:Y:S05]  /*2900*/  BSYNC B1 ;  /* 0x0000000000017941 */ /* 0x000fea0003800000 */
.L_x_46:
[----:B--2---:R-:W-:Y:S01]  /*2910*/  @!P6 IMAD R7, R124, R2, R13 ;  /* 0x000000027c07e224 */ /* 0x004fe200078e020d */
[C---:B------:R-:W-:Y:S01]  /*2920*/  ISETP.GE.AND P0, PT, R3.reuse, 0xa, PT ;  /* 0x0000000a0300780c */ /* 0x040fe20003f06270 */
[----:B------:R-:W-:Y:S01]  /*2930*/  BSSY B1, `(.L_x_48) ;  /* 0x000000e000017945 */ /* 0x000fe20003800000 */
[C---:B------:R-:W-:Y:S02]  /*2940*/  ISETP.GE.AND P3, PT, R3.reuse, 0x11, PT ;  /* 0x000000110300780c */ /* 0x040fe40003f66270 */
[----:B------:R2:W-:Y:S01]  /*2950*/  @!P6 STG.E.U8 desc[UR38][R10.64+0x8], R7 ;  /* 0x000008070a00e986 */ /* 0x0005e2000c101126 */
[C---:B------:R-:W-:Y:S02]  /*2960*/  ISETP.LT.OR P6, PT, R0.reuse, 0x1, !P0 ;  /* 0x000000010000780c */ /* 0x040fe400047c1670 */
[----:B------:R-:W-:Y:S02]  /*2970*/  ISETP.GE.AND P2, PT, R3, 0x12, PT ;  /* 0x000000120300780c */ /* 0x000fe40003f46270 */
[----:B------:R-:W-:-:S02]  /*2980*/  ISETP.LT.OR P5, PT, R0, 0x1, !P3 ;  /* 0x000000010000780c */ /* 0x000fc40005fa1670 */
[C---:B------:R-:W-:Y:S02]  /*2990*/  ISETP.LT.OR P1, PT, R0.reuse, 0x9, !P1 ;  /* 0x000000090000780c */ /* 0x040fe40004f21670 */
[C---:B------:R-:W-:Y:S02]  /*29a0*/  ISETP.LT.OR P0, PT, R0.reuse, 0x9, !P0 ;  /* 0x000000090000780c */ /* 0x040fe40004701670 */
[C---:B------:R-:W-:Y:S02]  /*29b0*/  ISETP.LT.OR P4, PT, R0.reuse, 0x1, !P2 ;  /* 0x000000010000780c */ /* 0x040fe40005781670 */
[----:B------:R-:W-:Y:S01]  /*29c0*/  ISETP.LT.OR P3, PT, R0, 0x9, !P3 ;  /* 0x000000090000780c */ /* 0x000fe20005f61670 */
[----:B--2---:R-:W-:-:S12]  /*29d0*/  @P6 BRA `(.L_x_49) ;  /* 0x00000000000c6947 */ /* 0x004fd80003800000 */
[----:B------:R-:W2:Y:S02]  /*29e0*/  LDG.E.U8 R220, desc[UR38][R20.64+0x9] ;  /* 0x0000092614dc7981 */ /* 0x000ea4000c1e1100 */
[----:B--2---:R-:W-:-:S05]  /*29f0*/  PRMT R13, R220, 0x8880, RZ ;  /* 0x00008880dc0d7816 */ /* 0x004fca00000000ff */
[----:B------:R-:W-:-:S07]  /*2a00*/  IMAD R13, R13, R16, RZ ;  /* 0x000000100d0d7224 */ /* 0x000fce00078e02ff */
.L_x_49:
[----:B------:R-:W-:Y:S05]  /*2a10*/  BSYNC B1 ;  /* 0x0000000000017941 */ /* 0x000fea0003800000 */
.L_x_48:
[----:B------:R-:W-:Y:S01]  /*2a20*/  @!P6 IMAD R125, R125, R2, R13 ;  /* 0x000000027d7de224 */ /* 0x000fe200078e020d */
[----:B------:R-:W-:Y:S04]  /*2a30*/  BSSY B1, `(.L_x_50) ;  /* 0x0000006000017945 */ /* 0x000fe80003800000 */
[----:B------:R2:W-:Y:S01]  /*2a40*/  @!P6 STG.E.U8 desc[UR38][R10.64+0x9], R125 ;  /* 0x0000097d0a00e986 */ /* 0x0005e2000c101126 */
[----:B------:R-:W-:Y:S05]  /*2a50*/  @P1 BRA `(.L_x_51) ;  /* 0x00000000000c1947 */ /* 0x000fea0003800000 */
[----:B------:R-:W4:Y:S02]  /*2a60*/  LDG.E.U8 R220, desc[UR38][R4.64+0x8] ;  /* 0x0000082604dc7981 */ /* 0x000f24000c1e1100 */
[----:B----4-:R-:W-:-:S05]  /*2a70*/  PRMT R13, R220, 0x8880, RZ ;  /* 0x00008880dc0d7816 */ /* 0x010fca00000000ff */
[----:B------:R-:W-:-:S07]  /*2a80*/  IMAD R13, R13, R16, RZ ;  /* 0x000000100d0d7224 */ /* 0x000fce00078e02ff */
.L_x_51:
[----:B------:R-:W-:Y:S05]  /*2a90*/  BSYNC B1 ;  /* 0x0000000000017941 */ /* 0x000fea0003800000 */
.L_x_50:
[----:B------:R-:W-:Y:S01]  /*2aa0*/  @!P1 IMAD R7, R126, R2, R13 ;  /* 0x000000027e079224 */ /* 0x000fe200078e020d */
[----:B------:R-:W-:Y:S04]  /*2ab0*/  BSSY B1, `(.L_x_52) ;  /* 0x0000006000017945 */ /* 0x000fe80003800000 */
[----:B------:R4:W-:Y:S01]  /*2ac0*/  @!P1 STG.E.U8 desc[UR38][R8.64+0x8], R7 ;  /* 0x0000080708009986 */ /* 0x0009e2000c101126 */
[----:B------:R-:W-:Y:S05]  /*2ad0*/  @P0 BRA `(.L_x_53) ;  /* 0x00000000000c0947 */ /* 0x000fea0003800000 */
[----:B------:R-:W5:Y:S02]  /*2ae0*/  LDG.E.U8 R220, desc[UR38][R4.64+0x9] ;  /* 0x0000092604dc7981 */ /* 0x000f64000c1e1100 */
[----:B-----5:R-:W-:-:S05]  /*2af0*/  PRMT R13, R220, 0x8880, RZ ;  /* 0x00008880dc0d7816 */ /* 0x020fca00000000ff */
[----:B------:R-:W-:-:S07]  /*2b00*/  IMAD R13, R13, R16, RZ ;  /* 0x000000100d0d7224 */ /* 0x000fce00078e02ff */
.L_x_53:
[----:B------:R-:W-:Y:S05]  /*2b10*/  BSYNC B1 ;  /* 0x0000000000017941 */ /* 0x000fea0003800000 */
.L_x_52:
[----:B------:R-:W-:Y:S01]  /*2b20*/  @!P0 IMAD R127, R127, R2, R13 ;  /* 0x000000027f7f8224 */ /* 0x000fe200078e020d */
[----:B------:R-:W-:Y:S04]  /*2b30*/  BSSY B1, `(.L_x_54) ;  /* 0x0000006000017945 */ /* 0x000fe80003800000 */
[----:B------:R0:W-:Y:S01]  /*2b40*/  @!P0 STG.E.U8 desc[UR38][R8.64+0x9], R127 ;  /* 0x0000097f08008986 */ /* 0x0001e2000c101126 */
[----:B------:R-:W-:Y:S05]  /*2b50*/  @P5 BRA `(.L_x_55) ;  /* 0x00000000000c5947 */ /* 0x000fea0003800000 */
[----:B------:R-:W5:Y:S02]  /*2b60*/  LDG.E.U8 R220, desc[UR38][R20.64+0x10] ;  /* 0x0000102614dc7981 */ /* 0x000f64000c1e1100 */
[----:B-----5:R-:W-:-:S05]  /*2b70*/  PRMT R13, R220, 0x8880, RZ ;  /* 0x00008880dc0d7816 */ /* 0x020fca00000000ff */
[----:B------:R-:W-:-:S07]  /*2b80*/  IMAD R13, R13, R16, RZ ;  /* 0x000000100d0d7224 */ /* 0x000fce00078e02ff */
.L_x_55:
[----:B------:R-:W-:Y:S05]  /*2b90*/  BSYNC B1 ;  /* 0x0000000000017941 */ /* 0x000fea0003800000 */
.L_x_54:
[----:B----4-:R-:W-:Y:S01]  /*2ba0*/  @!P5 IMAD R7, R128, R2, R13 ;  /* 0x000000028007d224 */ /* 0x010fe200078e020d */
[----:B------:R-:W-:Y:S04]  /*2bb0*/  BSSY B1, `(.L_x_56) ;  /* 0x0000006000017945 */ /* 0x000fe80003800000 */
[----:B------:R4:W-:Y:S01]  /*2bc0*/  @!P5 STG.E.U8 desc[UR38][R10.64+0x10], R7 ;  /* 0x000010070a00d986 */ /* 0x0009e2000c101126 */
[----:B------:R-:W-:Y:S05]  /*2bd0*/  @P4 BRA `(.L_x_57) ;  /* 0x00000000000c4947 */ /* 0x000fea0003800000 */
[----:B------:R-:W5:Y:S02]  /*2be0*/  LDG.E.U8 R220, desc[UR38][R20.64+0x11] ;  /* 0x0000112614dc7981 */ /* 0x000f64000c1e1100 */
[----:B-----5:R-:W-:-:S05]  /*2bf0*/  PRMT R13, R220, 0x8880, RZ ;  /* 0x00008880dc0d7816 */ /* 0x020fca00000000ff */
[----:B------:R-:W-:-:S07]  /*2c00*/  IMAD R13, R13, R16, RZ ;  /* 0x000000100d0d7224 */ /* 0x000fce00078e02ff */
.L_x_57:
[----:B------:R-:W-:Y:S05]  /*2c10*/  BSYNC B1 ;  /* 0x0000000000017941 */ /* 0x000fea0003800000 */
.L_x_56:
[----:B------:R-:W-:Y:S01]  /*2c20*/  @!P4 IMAD R129, R129, R2, R13 ;  /* 0x000000028181c224 */ /* 0x000fe200078e020d */
[----:B------:R-:W-:Y:S04]  /*2c30*/  BSSY B1, `(.L_x_58) ;  /* 0x0000006000017945 */ /* 0x000fe80003800000 */
[----:B------:R0:W-:Y:S01]  /*2c40*/  @!P4 STG.E.U8 desc[UR38][R10.64+0x11], R129 ;  /* 0x000011810a00c986 */ /* 0x0001e2000c101126 */
[----:B------:R-:W-:Y:S05]  /*2c50*/  @P3 BRA `(.L_x_59) ;  /* 0x00000000000c3947 */ /* 0x000fea0003800000 */
[----:B------:R-:W5:Y:S02]  /*2c60*/  LDG.E.U8 R220, desc[UR38][R4.64+0x10] ;  /* 0x0000102604dc7981 */ /* 0x000f64000c1e1100 */
[----:B-----5:R-:W-:-:S05]  /*2c70*/  PRMT R13, R220, 0x8880, RZ ;  /* 0x00008880dc0d7816 */ /* 0x020fca00000000ff */
[----:B------:R-:W-:-:S07]  /*2c80*/  IMAD R13, R13, R16, RZ ;  /* 0x000000100d0d7224 */ /* 0x000fce00078e02ff */
.L_x_59:
[----:B------:R-:W-:Y:S05]  /*2c90*/  BSYNC B1 ;  /* 0x0000000000017941 */ /* 0x000fea0003800000 */
.L_x_58:
[----:B------:R-:W-:Y:S01]  /*2ca0*/  ISETP.LT.OR P2, PT, R0, 0x9, !P2 ;  /* 0x000000090000780c */ /* 0x000fe20005741670 */
[----:B----4-:R-:W-:Y:S01]  /*2cb0*/  @!P3 IMAD R7, R130, R2, R13 ;  /* 0x000000028207b224 */ /* 0x010fe200078e020d */
[C---:B------:R-:W-:Y:S01]  /*2cc0*/  ISETP.GE.AND P1, PT, R3.reuse, 0x19, PT ;  /* 0x000000190300780c */ /* 0x040fe20003f26270 */
[----:B------:R-:W-:Y:S01]  /*2cd0*/  BSSY B1, `(.L_x_60) ;  /* 0x000000d000017945 */ /* 0x000fe20003800000 */
[C---:B------:R-:W-:Y:S02]  /*2ce0*/  ISETP.GE.AND P0, PT, R3.reuse, 0x1a, PT ;  /* 0x0000001a0300780c */ /* 0x040fe40003f06270 */
[----:B------:R4:W-:Y:S01]  /*2cf0*/  @!P3 STG.E.U8 desc[UR38][R8.64+0x10], R7 ;  /* 0x000010070800b986 */ /* 0x0009e2000c101126 */
[----:B------:R-:W-:Y:S02]  /*2d00*/  ISETP.GE.AND P3, PT, R3, 0x21, PT ;  /* 0x000000210300780c */ /* 0x000fe40003f66270 */
[C---:B------:R-:W-:Y:S02]  /*2d10*/  ISETP.LT.OR P5, PT, R0.reuse, 0x1, !P1 ;  /* 0x000000010000780c */ /* 0x040fe40004fa1670 */
[----:B------:R-:W-:-:S02]  /*2d20*/  ISETP.LT.OR P4, PT, R0, 0x1, !P0 ;  /* 0x000000010000780c */ /* 0x000fc40004781670 */
[C---:B------:R-:W-:Y:S02]  /*2d30*/  ISETP.LT.OR P6, PT, R0.reuse, 0x9, !P0 ;  /* 0x000000090000780c */ /* 0x040fe400047c1670 */
[C---:B------:R-:W-:Y:S02]  /*2d40*/  ISETP.LT.OR P1, PT, R0.reuse, 0x9, !P1 ;  /* 0x000000090000780c */ /* 0x040fe40004f21670 */
[----:B------:R-:W-:Y:S01]  /*2d50*/  ISETP.LT.OR P0, PT, R0, 0x1, !P3 ;  /* 0x000000010000780c */ /* 0x000fe20005f01670 */
[----:B----4-:R-:W-:-:S12]  /*2d60*/  @P2 BRA `(.L_x_61) ;  /* 0x00000000000c2947 */ /* 0x010fd80003800000 */
[----:B------:R-:W4:Y:S02]  /*2d70*/  LDG.E.U8 R220, desc[UR38][R4.64+0x11] ;  /* 0x0000112604dc7981 */ /* 0x000f24000c1e1100 */
[----:B----4-:R-:W-:-:S05]  /*2d80*/  PRMT R13, R220, 0x8880, RZ ;  /* 0x00008880dc0d7816 */ /* 0x010fca00000000ff */
[----:B------:R-:W-:-:S07]  /*2d90*/  IMAD R13, R13, R16, RZ ;  /* 0x000000100d0d7224 */ /* 0x000fce00078e02ff */
.L_x_61:
[----:B------:R-:W-:Y:S05]  /*2da0*/  BSYNC B1 ;  /* 0x0000000000017941 */ /* 0x000fea0003800000 */
.L_x_60:
[----:B------:R-:W-:Y:S01]  /*2db0*/  @!P2 IMAD R131, R131, R2, R13 ;  /* 0x000000028383a224 */ /* 0x000fe200078e020d */
[----:B------:R-:W-:Y:S04]  /*2dc0*/  BSSY B1, `(.L_x_62) ;  /* 0x0000006000017945 */ /* 0x000fe80003800000 */
[----:B------:R4:W-:Y:S01]  /*2dd0*/  @!P2 STG.E.U8 desc[UR38][R8.64+0x11], R131 ;  /* 0x000011830800a986 */ /* 0x0009e2000c101126 */
[----:B------:R-:W-:Y:S05]  /*2de0*/  @P5 BRA `(.L_x_63) ;  /* 0x00000000000c5947 */ /* 0x000fea0003800000 */
[----:B------:R-:W5:Y:S02]  /*2df0*/  LDG.E.U8 R220, desc[UR38][R20.64+0x18] ;  /* 0x0000182614dc7981 */ /* 0x000f64000c1e1100 */
[----:B-----5:R-:W-:-:S05]  /*2e00*/  PRMT R13, R220, 0x8880, RZ ;  /* 0x00008880dc0d7816 */ /* 0x020fca00000000ff */
[----:B------:R-:W-:-:S07]  /*2e10*/  IMAD R13, R13, R16, RZ ;  /* 0x000000100d0d7224 */ /* 0x000fce00078e02ff */
.L_x_63:
[----:B------:R-:W-:Y:S05]  /*2e20*/  BSYNC B1 ;  /* 0x0000000000017941 */ /* 0x000fea0003800000 */
.L_x_62:
[----:B------:R-:W-:Y:S01]  /*2e30*/  @!P5 IMAD R7, R132, R2, R13 ;  /* 0x000000028407d224 */ /* 0x000fe200078e020d */
[----:B------:R-:W-:Y:S04]  /*2e40*/  BSSY B1, `(.L_x_64) ;  /* 0x0000006000017945 */ /* 0x000fe80003800000 */
[----:B------:R0:W-:Y:S01]  /*2e50*/  @!P5 STG.E.U8 desc[UR38][R10.64+0x18], R7 ;  /* 0x000018070a00d986 */ /* 0x0001e2000c101126 */
[----:B------:R-:W-:Y:S05]  /*2e60*/  @P4 BRA `(.L_x_65) ;  /* 0x00000000000c4947 */ /* 0x000fea0003800000 */
[----:B------:R-:W5:Y:S02]  /*2e70*/  LDG.E.U8 R220, desc[UR38][R20.64+0x19] ;  /* 0x0000192614dc7981 */ /* 0x000f64000c1e1100 */
[----:B-----5:R-:W-:-:S05]  /*2e80*/  PRMT R13, R220, 0x8880, RZ ;  /* 0x00008880dc0d7816 */ /* 0x020fca00000000ff */
[----:B------:R-:W-:-:S07]  /*2e90*/  IMAD R13, R13, R16, RZ ;  /* 0x000000100d0d7224 */ /* 0x000fce00078e02ff */
.L_x_65:
[----:B------:R-:W-:Y:S05]  /*2ea0*/  BSYNC B1 ;  /* 0x0000000000017941 */ /* 0x000fea0003800000 */
.L_x_64:
[----:B------:R-:W-:Y:S01]  /*2eb0*/  @!P4 IMAD R133, R133, R2, R13 ;  /* 0x000000028585c224 */ /* 0x000fe200078e020d */
[----:B------:R-:W-:Y:S04]  /*2ec0*/  BSSY B1, `(.L_x_66) ;  /* 0x0000006000017945 */ /* 0x000fe80003800000 */
[----:B------:R0:W-:Y:S01]  /*2ed0*/  @!P4 STG.E.U8 desc[UR38][R10.64+0x19], R133 ;  /* 0x000019850a00c986 */ /* 0x0001e2000c101126 */
[----:B------:R-:W-:Y:S05]  /*2ee0*/  @P1 BRA `(.L_x_67) ;  /* 0x00000000000c1947 */ /* 0x000fea0003800000 */
[----:B------:R-:W5:Y:S02]  /*2ef0*/  LDG.E.U8 R220, desc[UR38][R4.64+0x18] ;  /* 0x0000182604dc7981 */ /* 0x000f64000c1e1100 */
[----:B-----5:R-:W-:-:S05]  /*2f00*/  PRMT R13, R220, 0x8880, RZ ;  /* 0x00008880dc0d7816 */ /* 0x020fca00000000ff */
[----:B------:R-:W-:-:S07]  /*2f10*/  IMAD R13, R13, R16, RZ ;  /* 0x000000100d0d7224 */ /* 0x000fce00078e02ff */
.L_x_67:
[----:B------:R-:W-:Y:S05]  /*2f20*/  BSYNC B1 ;  /* 0x0000000000017941 */ /* 0x000fea0003800000 */
.L_x_66:
[----:B0-----:R-:W-:Y:S01]  /*2f30*/  @!P1 IMAD R7, R134, R2, R13 ;  /* 0x0000000286079224 */ /* 0x001fe200078e020d */
[----:B------:R-:W-:Y:S04]  /*2f40*/  BSSY B1, `(.L_x_68) ;  /* 0x0000006000017945 */ /* 0x000fe80003800000 */
[----:B------:R0:W-:Y:S01]  /*2f50*/  @!P1 STG.E.U8 desc[UR38][R8.64+0x18], R7 ;  /* 0x0000180708009986 */ /* 0x0001e2000c101126 */
[----:B------:R-:W-:Y:S05]  /*2f60*/  @P6 BRA `(.L_x_69) ;  /* 0x00000000000c6947 */ /* 0x000fea0003800000 */
[----:B------:R-:W5:Y:S02]  /*2f70*/  LDG.E.U8 R220, desc[UR38][R4.64+0x19] ;  /* 0x0000192604dc7981 */ /* 0x000f64000c1e1100 */
[----:B-----5:R-:W-:-:S05]  /*2f80*/  PRMT R13, R220, 0x8880, RZ ;  /* 0x00008880dc0d7816 */ /* 0x020fca00000000ff */
[----:B------:R-:W-:-:S07]  /*2f90*/  IMAD R13, R13, R16, RZ ;  /* 0x000000100d0d7224 */ /* 0x000fce00078e02ff */
.L_x_69:
[----:B------:R-:W-:Y:S05]  /*2fa0*/  BSYNC B1 ;  /* 0x0000000000017941 */ /* 0x000fea0003800000 */
.L_x_68:
[----:B------:R-:W-:Y:S01]  /*2fb0*/  @!P6 IMAD R135, R135, R2, R13 ;  /* 0x000000028787e224 */ /* 0x000fe200078e020d */
[----:B------:R-:W-:Y:S04]  /*2fc0*/  BSSY B1, `(.L_x_70) ;  /* 0x0000006000017945 */ /* 0x000fe80003800000 */
[----:B------:R0:W-:Y:S01]  /*2fd0*/  @!P6 STG.E.U8 desc[UR38][R8.64+0x19], R135 ;  /* 0x000019870800e986 */ /* 0x0001e2000c101126 */
[----:B------:R-:W-:Y:S05]  /*2fe0*/  @P0 BRA `(.L_x_71) ;  /* 0x00000000000c0947 */ /* 0x000fea0003800000 */
[----:B------:R-:W5:Y:S02]  /*2ff0*/  LDG.E.U8 R220, desc[UR38][R20.64+0x20] ;  /* 0x0000202614dc7981 */ /* 0x000f64000c1e1100 */
[----:B-----5:R-:W-:-:S05]  /*3000*/  PRMT R13, R220, 0x8880, RZ ;  /* 0x00008880dc0d7816 */ /* 0x020fca00000000ff */
[----:B------:R-:W-:-:S07]  /*3010*/  IMAD R13, R13, R16, RZ ;  /* 0x000000100d0d7224 */ /* 0x000fce00078e02ff */
.L_x_71:
[----:B------:R-:W-:Y:S05]  /*3020*/  BSYNC B1 ;  /* 0x0000000000017941 */ /* 0x000fea0003800000 */
.L_x_70:
[C---:B------:R-:W-:Y:S01]  /*3030*/  ISETP.GE.AND P2, PT, R3.reuse, 0x22, PT ;  /* 0x000000220300780c */ /* 0x040fe20003f46270 */
[----:B0-----:R-:W-:Y:S01]  /*3040*/  @!P0 IMAD R7, R136, R2, R13 ;  /* 0x0000000288078224 */ /* 0x001fe200078e020d */
[C---:B------:R-:W-:Y:S01]  /*3050*/  ISETP.GE.AND P1, PT, R3.reuse, 0x29, PT ;  /* 0x000000290300780c */ /* 0x040fe20003f26270 */
[----:B------:R-:W-:Y:S01]  /*3060*/  BSSY B1, `(.L_x_72) ;  /* 0x000000d000017945 */ /* 0x000fe20003800000 */
[C---:B------:R-:W-:Y:S02]  /*3070*/  ISETP.LT.OR P4, PT, R0.reuse, 0x1, !P2 ;  /* 0x000000010000780c */ /* 0x040fe40005781670 */
[----:B------:R0:W-:Y:S01]  /*3080*/  @!P0 STG.E.U8 desc[UR38][R10.64+0x20], R7 ;  /* 0x000020070a008986 */ /* 0x0001e2000c101126 */
[----:B------:R-:W-:Y:S02]  /*3090*/  ISETP.GE.AND P0, PT, R3, 0x2a, PT ;  /* 0x0000002a0300780c */ /* 0x000fe40003f06270 */
[C---:B------:R-:W-:Y:S02]  /*30a0*/  ISETP.LT.OR P6, PT, R0.reuse, 0x1, !P1 ;  /* 0x000000010000780c */ /* 0x040fe40004fc1670 */
[----:B------:R-:W-:-:S02]  /*30b0*/  ISETP.LT.OR P3, PT, R0, 0x9, !P3 ;  /* 0x000000090000780c */ /* 0x000fc40005f61670 */
[C---:B------:R-:W-:Y:S02]  /*30c0*/  ISETP.LT.OR P2, PT, R0.reuse, 0x9, !P2 ;  /* 0x000000090000780c */ /* 0x040fe40005741670 */
[C---:B------:R-:W-:Y:S02]  /*30d0*/  ISETP.LT.OR P5, PT, R0.reuse, 0x1, !P0 ;  /* 0x000000010000780c */ /* 0x040fe400047a1670 */
[----:B------:R-:W-:Y:S01]  /*30e0*/  ISETP.LT.OR P1, PT, R0, 0x9, !P1 ;  /* 0x000000090000780c */ /* 0x000fe20004f21670 */
[----:B0-----:R-:W-:-:S12]  /*30f0*/  @P4 BRA `(.L_x_73) ;  /* 0x00000000000c4947 */ /* 0x001fd80003800000 */
[----:B------:R-:W5:Y:S02]  /*3100*/  LDG.E.U8 R220, desc[UR38][R20.64+0x21] ;  /* 0x0000212614dc7981 */ /* 0x000f64000c1e1100 */
[----:B-----5:R-:W-:-:S05]  /*3110*/  PRMT R13, R220, 0x8880, RZ ;  /* 0x00008880dc0d7816 */ /* 0x020fca00000000ff */
[----:B------:R-:W-:-:S07]  /*3120*/  IMAD R13, R13, R16, RZ ;  /* 0x000000100d0d7224 */ /* 0x000fce00078e02ff */
.L_x_73:
[----:B------:R-:W-:Y:S05]  /*3130*/  BSYNC B1 ;  /* 0x0000000000017941 */ /* 0x000fea0003800000 */
.L_x_72:
[----:B------:R-:W-:Y:S01]  /*3140*/  @!P4 IMAD R137, R137, R2, R13 ;  /* 0x000000028989c224 */ /* 0x000fe200078e020d */
[----:B------:R-:W-:Y:S04]  /*3150*/  BSSY B1, `(.L_x_74) ;  /* 0x0000006000017945 */ /* 0x000fe80003800000 */
[----:B------:R0:W-:Y:S01]  /*3160*/  @!P4 STG.E.U8 desc[UR38][R10.64+0x21], R137 ;  /* 0x000021890a00c986 */ /* 0x0001e2000c101126 */
[----:B------:R-:W-:Y:S05]  /*3170*/  @P3 BRA `(.L_x_75) ;  /* 0x00000000000c3947 */ /* 0x000fea0003800000 */
[----:B------:R-:W5:Y:S02]  /*3180*/  LDG.E.U8 R220, desc[UR38][R4.64+0x20] ;  /* 0x0000202604dc7981 */ /* 0x000f64000c1e1100 */
[----:B-----5:R-:W-:-:S05]  /*3190*/  PRMT R13, R220, 0x8880, RZ ;  /* 0x00008880dc0d7816 */ /* 0x020fca00000000ff */
[----:B------:R-:W-:-:S07]  /*31a0*/  IMAD R13, R13, R16, RZ ;  /* 0x000000100d0d7224 */ /* 0x000fce00078e02ff */
.L_x_75:
[----:B------:R-:W-:Y:S05]  /*31b0*/  BSYNC B1 ;  /* 0x0000000000017941 */ /* 0x000fea0003800000 */
.L_x_74:
[----:B------:R-:W-:Y:S01]  /*31c0*/  @!P3 IMAD R7, R138, R2, R13 ;  /* 0x000000028a07b224 */ /* 0x000fe200078e020d */
[----:B------:R-:W-:Y:S04]  /*31d0*/  BSSY B1, `(.L_x_76) ;  /* 0x0000006000017945 */ /* 0x000fe80003800000 */
[----:B------:R0:W-:Y:S01]  /*31e0*/  @!P3 STG.E.U8 desc[UR38][R8.64+0x20], R7 ;  /* 0x000020070800b986 */ /* 0x0001e2000c101126 */
[----:B------:R-:W-:Y:S05]  /*31f0*/  @P2 BRA `(.L_x_77) ;  /* 0x00000000000c2947 */ /* 0x000fea0003800000 */
[----:B------:R-:W5:Y:S02]  /*3200*/  LDG.E.U8 R220, desc[UR38][R4.64+0x21] ;  /* 0x0000212604dc7981 */ /* 0x000f64000c1e1100 */
[----:B-----5:R-:W-:-:S05]  /*3210*/  PRMT R13, R220, 0x8880, RZ ;  /* 0x00008880dc0d7816 */ /* 0x020fca00000000ff */
[----:B------:R-:W-:-:S07]  /*3220*/  IMAD R13, R13, R16, RZ ;  /* 0x000000100d0d7224 */ /* 0x000fce00078e02ff */
.L_x_77:
[----:B------:R-:W-:Y:S05]  /*3230*/  BSYNC B1 ;  /* 0x0000000000017941 */ /* 0x000fea0003800000 */
.L_x_76:
[----:B------:R-:W-:Y:S01]  /*3240*/  @!P2 IMAD R139, R139, R2, R13 ;  /* 0x000000028b8ba224 */ /* 0x000fe200078e020d */
[----:B------:R-:W-:Y:S04]  /*3250*/  BSSY B1, `(.L_x_78) ;  /* 0x0000006000017945 */ /* 0x000fe80003800000 */
[----:B------:R0:W-:Y:S01]  /*3260*/  @!P2 STG.E.U8 desc[UR38][R8.64+0x21], R139 ;  /* 0x0000218b0800a986 */ /* 0x0001e2000c101126 */
[----:B------:R-:W-:Y:S05]  /*3270*/  @P6 BRA `(.L_x_79) ;  /* 0x00000000000c6947 */ /* 0x000fea0003800000 */
[----:B------:R-:W5:Y:S02]  /*3280*/  LDG.E.U8 R220, desc[UR38][R20.64+0x28] ;  /* 0x0000282614dc7981 */ /* 0x000f64000c1e1100 */
[----:B-----5:R-:W-:-:S05]  /*3290*/  PRMT R13, R220, 0x8880, RZ ;  /* 0x00008880dc0d7816 */ /* 0x020fca00000000ff */
[----:B------:R-:W-:-:S07]  /*32a0*/  IMAD R13, R13, R16, RZ ;  /* 0x000000100d0d7224 */ /* 0x000fce00078e02ff */
.L_x_79:
[----:B------:R-:W-:Y:S05]  /*32b0*/  BSYNC B1 ;  /* 0x0000000000017941 */ /* 0x000fea0003800000 */
.L_x_78:
[----:B0-----:R-:W-:Y:S01]  /*32c0*/  @!P6 IMAD R7, R140, R2, R13 ;  /* 0x000000028c07e224 */ /* 0x001fe200078e020d */
[----:B------:R-:W-:Y:S04]  /*32d0*/  BSSY B1, `(.L_x_80) ;  /* 0x0000006000017945 */ /* 0x000fe80003800000 */
[----:B------:R0:W-:Y:S01]  /*32e0*/  @!P6 STG.E.U8 desc[UR38][R10.64+0x28], R7 ;  /* 0x000028070a00e986 */ /* 0x0001e2000c101126 */
[----:B------:R-:W-:Y:S05]  /*32f0*/  @P5 BRA `(.L_x_81) ;  /* 0x00000000000c5947 */ /* 0x000fea0003800000 */
[----:B------:R-:W5:Y:S02]  /*3300*/  LDG.E.U8 R220, desc[UR38][R20.64+0x29] ;  /* 0x0000292614dc7981 */ /* 0x000f64000c1e1100 */
[----:B-----5:R-:W-:-:S05]  /*3310*/  PRMT R13, R220, 0x8880, RZ ;  /* 0x00008880dc0d7816 */ /* 0x020fca00000000ff */
[----:B------:R-:W-:-:S07]  /*3320*/  IMAD R13, R13, R16, RZ ;  /* 0x000000100d0d7224 */ /* 0x000fce00078e02ff */
.L_x_81:
[----:B------:R-:W-:Y:S05]  /*3330*/  BSYNC B1 ;  /* 0x0000000000017941 */ /* 0x000fea0003800000 */
.L_x_80:
[----:B------:R-:W-:Y:S01]  /*3340*/  @!P5 IMAD R141, R141, R2, R13 ;  /* 0x000000028d8dd224 */ /* 0x000fe200078e020d */
[----:B------:R-:W-:Y:S04]  /*3350*/  BSSY B1, `(.L_x_82) ;  /* 0x0000006000017945 */ /* 0x000fe80003800000 */
[----:B------:R0:W-:Y:S01]  /*3360*/  @!P5 STG.E.U8 desc[UR38][R10.64+0x29], R141 ;  /* 0x0000298d0a00d986 */ /* 0x0001e2000c101126 */
[----:B------:R-:W-:Y:S05]  /*3370*/  @P1 BRA `(.L_x_83) ;  /* 0x00000000000c1947 */ /* 0x000fea0003800000 */
[----:B------:R-:W5:Y:S02]  /*3380*/  LDG.E.U8 R220, desc[UR38][R4.64+0x28] ;  /* 0x0000282604dc7981 */ /* 0x000f64000c1e1100 */
[----:B-----5:R-:W-:-:S05]  /*3390*/  PRMT R13, R220, 0x8880, RZ ;  /* 0x00008880dc0d7816 */ /* 0x020fca00000000ff */
[----:B------:R-:W-:-:S07]  /*33a0*/  IMAD R13, R13, R16, RZ ;  /* 0x000000100d0d7224 */ /* 0x000fce00078e02ff */
.L_x_83:
[----:B------:R-:W-:Y:S05]  /*33b0*/  BSYNC B1 ;  /* 0x0000000000017941 */ /* 0x000fea0003800000 */
.L_x_82:
[----:B------:R-:W-:Y:S01]  /*33c0*/  ISETP.LT.OR P0, PT, R0, 0x9, !P0 ;  /* 0x000000090000780c */ /* 0x000fe20004701670 */
[----:B0-----:R-:W-:Y:S01]  /*33d0*/  @!P1 IMAD R7, R142, R2, R13 ;  /* 0x000000028e079224 */ /* 0x001fe200078e020d */
[C---:B------:R-:W-:Y:S01]  /*33e0*/  ISETP.GE.AND P4, PT, R3.reuse, 0x31, PT ;  /* 0x000000310300780c */ /* 0x040fe20003f86270 */
[----:B------:R-:W-:Y:S01]  /*33f0*/  BSSY B1, `(.L_x_84) ;  /* 0x000000d000017945 */ /* 0x000fe20003800000 */
[C---:B------:R-:W-:Y:S02]  /*3400*/  ISETP.GE.AND P2, PT, R3.reuse, 0x32, PT ;  /* 0x000000320300780c */ /* 0x040fe40003f46270 */
[----:B------:R-:W-:Y:S01]  /*3410*/  ISETP.GE.AND P3, PT, R3, 0x39, PT ;  /* 0x000000390300780c */ /* 0x000fe20003f66270 */
[----:B------:R0:W-:Y:S01]  /*3420*/  @!P1 STG.E.U8 desc[UR38][R8.64+0x28], R7 ;  /* 0x0000280708009986 */ /* 0x0001e2000c101126 */
[C---:B------:R-:W-:Y:S02]  /*3430*/  ISETP.LT.OR P5, PT, R0.reuse, 0x1, !P4 ;  /* 0x000000010000780c */ /* 0x040fe400067a1670 */
[----:B------:R-:W-:-:S02]  /*3440*/  ISETP.LT.OR P1, PT, R0, 0x1, !P2 ;  /* 0x000000010000780c */ /* 0x000fc40005721670 */
[C---:B------:R-:W-:Y:S02]  /*3450*/  ISETP.LT.OR P6, PT, R0.reuse, 0x9, !P2 ;  /* 0x000000090000780c */ /* 0x040fe400057c1670 */
[C---:B------:R-:W-:Y:S02]  /*3460*/  ISETP.LT.OR P4, PT, R0.reuse, 0x9, !P4 ;  /* 0x000000090000780c */ /* 0x040fe40006781670 */
[----:B------:R-:W-:Y:S01]  /*3470*/  ISETP.LT.OR P2, PT, R0, 0x1, !P3 ;  /* 0x000000010000780c */ /* 0x000fe20005f41670 */
[----:B------:R-:W-:-:S12]  /*3480*/  @P0 BRA `(.L_x_85) ;  /* 0x00000000000c0947 */ /* 0x000fd80003800000 */
[----:B------:R-:W5:Y:S02]  /*3490*/  LDG.E.U8 R220, desc[UR38][R4.64+0x29] ;  /* 0x0000292604dc7981 */ /* 0x000f64000c1e1100 */
[----:B-----5:R-:W-:-:S05]  /*34a0*/  PRMT R13, R220, 0x8880, RZ ;  /* 0x00008880dc0d7816 */ /* 0x020fca00000000ff */
[----:B------:R-:W-:-:S07]  /*34b0*/  IMAD R13, R13, R16, RZ ;  /* 0x000000100d0d7224 */ /* 0x000fce00078e02ff */
.L_x_85:
[----:B------:R-:W-:Y:S05]  /*34c0*/  BSYNC B1 ;  /* 0x0000000000017941 */ /* 0x000fea0003800000 */
.L_x_84:
[----:B------:R-:W-:Y:S01]  /*34d0*/  @!P0 IMAD R143, R143, R2, R13 ;  /* 0x000000028f8f8224 */ /* 0x000fe200078e020d */
[----:B------:R-:W-:Y:S04]  /*34e0*/  BSSY B1, `(.L_x_86) ;  /* 0x0000006000017945 */ /* 0x000fe80003800000 */
[----:B------:R0:W-:Y:S01]  /*34f0*/  @!P0 STG.E.U8 desc[UR38][R8.64+0x29], R143 ;  /* 0x0000298f08008986 */ /* 0x0001e2000c101126 */
[----:B------:R-:W-:Y:S05]  /*3500*/  @P5 BRA `(.L_x_87) ;  /* 0x00000000000c5947 */ /* 0x000fea0003800000 */
[----:B------:R-:W5:Y:S02]  /*3510*/  LDG.E.U8 R220, desc[UR38][R20.64+0x30] ;  /* 0x0000302614dc7981 */ /* 0x000f64000c1e1100 */
[----:B-----5:R-:W-:-:S05]  /*3520*/  PRMT R13, R220, 0x8880, RZ ;  /* 0x00008880dc0d7816 */ /* 0x020fca00000000ff */
[----:B------:R-:W-:-:S07]  /*3530*/  IMAD R13, R13, R16, RZ ;  /* 0x000000100d0d7224 */ /* 0x000fce00078e02ff */
.L_x_87:
[----:B------:R-:W-:Y:S05]  /*3540*/  BSYNC B1 ;  /* 0x0000000000017941 */ /* 0x000fea0003800000 */
.L_x_86:
[----:B0-----:R-:W-:Y:S01]  /*3550*/  @!P5 IMAD R7, R144, R2, R13 ;  /* 0x000000029007d224 */ /* 0x001fe200078e020d */
[----:B------:R-:W-:Y:S04]  /*3560*/  BSSY B1, `(.L_x_88) ;  /* 0x0000006000017945 */ /* 0x000fe80003800000 */
[----:B------:R0:W-:Y:S01]  /*3570*/  @!P5 STG.E.U8 desc[UR38][R10.64+0x30], R7 ;  /* 0x000030070a00d986 */ /* 0x0001e2000c101126 */
[----:B------:R-:W-:Y:S05]  /*3580*/  @P1 BRA `(.L_x_89) ;  /* 0x00000000000c1947 */ /* 0x000fea0003800000 */
[----:B------:R-:W5:Y:S02]  /*3590*/  LDG.E.U8 R220, desc[UR38][R20.64+0x31] ;  /* 0x0000312614dc7981 */ /* 0x000f64000c1e1100 */
[----:B-----5:R-:W-:-:S05]  /*35a0*/  PRMT R13, R220, 0x8880, RZ ;  /* 0x00008880dc0d7816 */ /* 0x020fca00000000ff */
[----:B------:R-:W-:-:S07]  /*35b0*/  IMAD R13, R13, R16, RZ ;  /* 0x000000100d0d7224 */ /* 0x000fce00078e02ff */
.L_x_89:
[----:B------:R-:W-:Y:S05]  /*35c0*/  BSYNC B1 ;  /* 0x0000000000017941 */ /* 0x000fea0003800000 */
.L_x_88:
[----:B------:R-:W-:Y:S01]  /*35d0*/  @!P1 IMAD R145, R145, R2, R13 ;  /* 0x0000000291919224 */ /* 0x000fe200078e020d */
[----:B------:R-:W-:Y:S04]  /*35e0*/  BSSY B1, `(.L_x_90) ;  /* 0x0000006000017945 */ /* 0x000fe80003800000 */
[----:B------:R0:W-:Y:S01]  /*35f0*/  @!P1 STG.E.U8 desc[UR38][R10.64+0x31], R145 ;  /* 0x000031910a009986 */ /* 0x0001e2000c101126 */
[----:B------:R-:W-:Y:S05]  /*3600*/  @P4 BRA `(.L_x_91) ;  /* 0x00000000000c4947 */ /* 0x000fea0003800000 */
[----:B------:R-:W5:Y:S02]  /*3610*/  LDG.E.U8 R220, desc[UR38][R4.64+0x30] ;  /* 0x0000302604dc7981 */ /* 0x000f64000c1e1100 */
[----:B-----5:R-:W-:-:S05]  /*3620*/  PRMT R13, R220, 0x8880, RZ ;  /* 0x00008880dc0d7816 */ /* 0x020fca00000000ff */
[----:B------:R-:W-:-:S07]  /*3630*/  IMAD R13, R13, R16, RZ ;  /* 0x000000100d0d7224 */ /* 0x000fce00078e02ff */
.L_x_91:
[----:B------:R-:W-:Y:S05]  /*3640*/  BSYNC B1 ;  /* 0x0000000000017941 */ /* 0x000fea0003800000 */
.L_x_90:
[----:B0-----:R-:W-:Y:S01]  /*3650*/  @!P4 IMAD R7, R146, R2, R13 ;  /* 0x000000029207c224 */ /* 0x001fe200078e020d */
[----:B------:R-:W-:Y:S04]  /*3660*/  BSSY B1, `(.L_x_92) ;  /* 0x0000006000017945 */ /* 0x000fe80003800000 */
[----:B------:R0:W-:Y:S01]  /*3670*/  @!P4 STG.E.U8 desc[UR38][R8.64+0x30], R7 ;  /* 0x000030070800c986 */ /* 0x0001e2000c101126 */
[----:B------:R-:W-:Y:S05]  /*3680*/  @P6 BRA `(.L_x_93) ;  /* 0x00000000000c6947 */ /* 0x000fea0003800000 */
[----:B------:R-:W5:Y:S02]  /*3690*/  LDG.E.U8 R220, desc[UR38][R4.64+0x31] ;  /* 0x0000312604dc7981 */ /* 0x000f64000c1e1100 */
[----:B-----5:R-:W-:-:S05]  /*36a0*/  PRMT R13, R220, 0x8880, RZ ;  /* 0x00008880dc0d7816 */ /* 0x020fca00000000ff */
[----:B------:R-:W-:-:S07]  /*36b0*/  IMAD R13, R13, R16, RZ ;  /* 0x000000100d0d7224 */ /* 0x000fce00078e02ff */
.L_x_93:
[----:B------:R-:W-:Y:S05]  /*36c0*/  BSYNC B1 ;  /* 0x0000000000017941 */ /* 0x000fea0003800000 */
.L_x_92:
[----:B------:R-:W-:Y:S01]  /*36d0*/  @!P6 IMAD R147, R147, R2, R13 ;  /* 0x000000029393e224 */ /* 0x000fe200078e020d */
[----:B------:R-:W-:Y:S04]  /*36e0*/  BSSY B1, `(.L_x_94) ;  /* 0x0000006000017945 */ /* 0x000fe80003800000 */
[----:B------:R0:W-:Y:S01]  /*36f0*/  @!P6 STG.E.U8 desc[UR38][R8.64+0x31], R147 ;  /* 0x000031930800e986 */ /* 0x0001e2000c101126 */
[----:B------:R-:W-:Y:S05]  /*3700*/  @P2 BRA `(.L_x_95) ;  /* 0x00000000000c2947 */ /* 0x000fea0003800000 */
[----:B------:R-:W5:Y:S02]  /*3710*/  LDG.E.U8 R220, desc[UR38][R20.64+0x38] ;  /* 0x0000382614dc7981 */ /* 0x000f64000c1e1100 */
[----:B-----5:R-:W-:-:S05]  /*3720*/  PRMT R13, R220, 0x8880, RZ ;  /* 0x00008880dc0d7816 */ /* 0x020fca00000000ff */
[----:B------:R-:W-:-:S07]  /*3730*/  IMAD R13, R13, R16, RZ ;  /* 0x000000100d0d7224 */ /* 0x000fce00078e02ff */
.L_x_95:
[----:B------:R-:W-:Y:S05]  /*3740*/  BSYNC B1 ;  /* 0x0000000000017941 */ /* 0x000fea0003800000 */
.L_x_94:
[C---:B------:R-:W-:Y:S01]  /*3750*/  ISETP.GE.AND P5, PT, R3.reuse, 0x3a, PT ;  /* 0x0000003a0300780c */ /* 0x040fe20003fa6270 */
[----:B0-----:R-:W-:Y:S01]  /*3760*/  @!P2 IMAD R7, R148, R2, R13 ;  /* 0x000000029407a224 */ /* 0x001fe200078e020d */
[C---:B------:R-:W-:Y:S01]  /*3770*/  ISETP.GE.AND P1, PT, R3.reuse, 0x41, PT ;  /* 0x000000410300780c */ /* 0x040fe20003f26270 */
[----:B------:R-:W-:Y:S01]  /*3780*/  BSSY B1, `(.L_x_96) ;  /* 0x000000d000017945 */ /* 0x000fe20003800000 */
[C---:B------:R-:W-:Y:S02]  /*3790*/  ISETP.LT.OR P4, PT, R0.reuse, 0x1, !P5 ;  /* 0x000000010000780c */ /* 0x040fe40006f81670 */
        /* <DEDUP_REMOVED lines=11> */
.L_x_97:
[----:B------:R-:W-:Y:S05]  /*3850*/  BSYNC B1 ;  /* 0x0000000000017941 */ /* 0x000fea0003800000 */
.L_x_96:
[----:B------:R-:W-:Y:S01]  /*3860*/  @!P4 IMAD R149, R149, R2, R13 ;  /* 0x000000029595c224 */ /* 0x000fe200078e020d */
[----:B------:R-:W-:Y:S04]  /*3870*/  BSSY B1, `(.L_x_98) ;  /* 0x0000006000017945 */ /* 0x000fe80003800000 */
[----:B------:R0:W-:Y:S01]  /*3880*/  @!P4 STG.E.U8 desc[UR38][R10.64+0x39], R149 ;  /* 0x000039950a00c986 */ /* 0x0001e2000c101126 */
[----:B------:R-:W-:Y:S05]  /*3890*/  @P3 BRA `(.L_x_99) ;  /* 0x00000000000c3947 */ /* 0x000fea0003800000 */
[----:B------:R-:W5:Y:S02]  /*38a0*/  LDG.E.U8 R220, desc[UR38][R4.64+0x38] ;  /* 0x0000382604dc7981 */ /* 0x000f64000c1e1100 */
[----:B-----5:R-:W-:-:S05]  /*38b0*/  PRMT R13, R220, 0x8880, RZ ;  /* 0x00008880dc0d7816 */ /* 0x020fca00000000ff */
[----:B------:R-:W-:-:S07]  /*38c0*/  IMAD R13, R13, R16, RZ ;  /* 0x000000100d0d7224 */ /* 0x000fce00078e02ff */
.L_x_99:
[----:B------:R-:W-:Y:S05]  /*38d0*/  BSYNC B1 ;  /* 0x0000000000017941 */ /* 0x000fea0003800000 */
.L_x_98:
[----:B0-----:R-:W-:Y:S01]  /*38e0*/  @!P3 IMAD R7, R150, R2, R13 ;  /* 0x000000029607b224 */ /* 0x001fe200078e020d */
[----:B------:R-:W-:Y:S04]  /*38f0*/  BSSY B1, `(.L_x_100) ;  /* 0x0000006000017945 */ /* 0x000fe80003800000 */
[----:B------:R0:W-:Y:S01]  /*3900*/  @!P3 STG.E.U8 desc[UR38][R8.64+0x38], R7 ;  /* 0x000038070800b986 */ /* 0x0001e2000c101126 */
[----:B------:R-:W-:Y:S05]  /*3910*/  @P2 BRA `(.L_x_101) ;  /* 0x00000000000c2947 */ /* 0x000fea0003800000 */
[----:B------:R-:W5:Y:S02]  /*3920*/  LDG.E.U8 R220, desc[UR38][R4.64+0x39] ;  /* 0x0000392604dc7981 */ /* 0x000f64000c1e1100 */
[----:B-----5:R-:W-:-:S05]  /*3930*/  PRMT R13, R220, 0x8880, RZ ;  /* 0x00008880dc0d7816 */ /* 0x020fca00000000ff */
[----:B------:R-:W-:-:S07]  /*3940*/  IMAD R13, R13, R16, RZ ;  /* 0x000000100d0d7224 */ /* 0x000fce00078e02ff */
.L_x_101:
[----:B------:R-:W-:Y:S05]  /*3950*/  BSYNC B1 ;  /* 0x0000000000017941 */ /* 0x000fea0003800000 */
.L_x_100:
[----:B------:R-:W-:Y:S01]  /*3960*/  @!P2 IMAD R151, R151, R2, R13 ;  /* 0x000000029797a224 */ /* 0x000fe200078e020d */
[----:B------:R-:W-:Y:S04]  /*3970*/  BSSY B1, `(.L_x_102) ;  /* 0x0000006000017945 */ /* 0x000fe80003800000 */
[----:B------:R0:W-:Y:S01]  /*3980*/  @!P2 STG.E.U8 desc[UR38][R8.64+0x39], R151 ;  /* 0x000039970800a986 */ /* 0x0001e2000c101126 */
[----:B------:R-:W-:Y:S05]  /*3990*/  @P6 BRA `(.L_x_103) ;  /* 0x00000000000c6947 */ /* 0x000fea0003800000 */
[----:B------:R-:W5:Y:S02]  /*39a0*/  LDG.E.U8 R220, desc[UR38][R20.64+0x40] ;  /* 0x0000402614dc7981 */ /* 0x000f64000c1e1100 */
[----:B-----5:R-:W-:-:S05]  /*39b0*/  PRMT R13, R220, 0x8880, RZ ;  /* 0x00008880dc0d7816 */ /* 0x020fca00000000ff */
[----:B------:R-:W-:-:S07]  /*39c0*/  IMAD R13, R13, R16, RZ ;  /* 0x000000100d0d7224 */ /* 0x000fce00078e02ff */
.L_x_103:
[----:B------:R-:W-:Y:S05]  /*39d0*/  BSYNC B1 ;  /* 0x0000000000017941 */ /* 0x000fea0003800000 */
.L_x_102:
[----:B0-----:R-:W-:Y:S01]  /*39e0*/  @!P6 IMAD R7, R152, R2, R13 ;  /* 0x000000029807e224 */ /* 0x001fe200078e020d */
[----:B------:R-:W-:Y:S04]  /*39f0*/  BSSY B1, `(.L_x_104) ;  /* 0x0000006000017945 */ /* 0x000fe80003800000 */
[----:B------:R0:W-:Y:S01]  /*3a00*/  @!P6 STG.E.U8 desc[UR38][R10.64+0x40], R7 ;  /* 0x000040070a00e986 */ /* 0x0001e2000c101126 */
[----:B------:R-:W-:Y:S05]  /*3a10*/  @P5 BRA `(.L_x_105) ;  /* 0x00000000000c5947 */ /* 0x000fea0003800000 */
[----:B------:R-:W5:Y:S02]  /*3a20*/  LDG.E.U8 R220, desc[UR38][R20.64+0x41] ;  /* 0x0000412614dc7981 */ /* 0x000f64000c1e1100 */
[----:B-----5:R-:W-:-:S05]  /*3a30*/  PRMT R13, R220, 0x8880, RZ ;  /* 0x00008880dc0d7816 */ /* 0x020fca00000000ff */
[----:B------:R-:W-:-:S07]  /*3a40*/  IMAD R13, R13, R16, RZ ;  /* 0x000000100d0d7224 */ /* 0x000fce00078e02ff */
.L_x_105:
[----:B------:R-:W-:Y:S05]  /*3a50*/  BSYNC B1 ;  /* 0x0000000000017941 */ /* 0x000fea0003800000 */
.L_x_104:
[----:B------:R-:W-:Y:S01]  /*3a60*/  @!P5 IMAD R153, R153, R2, R13 ;  /* 0x000000029999d224 */ /* 0x000fe200078e020d */
[----:B------:R-:W-:Y:S04]  /*3a70*/  BSSY B1, `(.L_x_106) ;  /* 0x0000006000017945 */ /* 0x000fe80003800000 */
[----:B------:R0:W-:Y:S01]  /*3a80*/  @!P5 STG.E.U8 desc[UR38][R10.64+0x41], R153 ;  /* 0x000041990a00d986 */ /* 0x0001e2000c101126 */
[----:B------:R-:W-:Y:S05]  /*3a90*/  @P1 BRA `(.L_x_107) ;  /* 0x00000000000c1947 */ /* 0x000fea0003800000 */
[----:B------:R-:W5:Y:S02]  /*3aa0*/  LDG.E.U8 R220, desc[UR38][R4.64+0x40] ;  /* 0x0000402604dc7981 */ /* 0x000f64000c1e1100 */
[----:B-----5:R-:W-:-:S05]  /*3ab0*/  PRMT R13, R220, 0x8880, RZ ;  /* 0x00008880dc0d7816 */ /* 0x020fca00000000ff */
[----:B------:R-:W-:-:S07]  /*3ac0*/  IMAD R13, R13, R16, RZ ;  /* 0x000000100d0d7224 */ /* 0x000fce00078e02ff */
.L_x_107:
[----:B------:R-:W-:Y:S05]  /*3ad0*/  BSYNC B1 ;  /* 0x0000000000017941 */ /* 0x000fea0003800000 */
.L_x_106:
        /* <DEDUP_REMOVED lines=16> */
.L_x_109:
[----:B------:R-:W-:Y:S05]  /*3be0*/  BSYNC B1 ;  /* 0x0000000000017941 */ /* 0x000fea0003800000 */
.L_x_108:
[----:B------:R-:W-:Y:S01]  /*3bf0*/  @!P0 IMAD R155, R155, R2, R13 ;  /* 0x000000029b9b8224 */ /* 0x000fe200078e020d */
[----:B------:R-:W-:Y:S04]  /*3c00*/  BSSY B1, `(.L_x_110) ;  /* 0x0000006000017945 */ /* 0x000fe80003800000 */
[----:B------:R0:W-:Y:S01]  /*3c10*/  @!P0 STG.E.U8 desc[UR38][R8.64+0x41], R155 ;  /* 0x0000419b08008986 */ /* 0x0001e2000c101126 */
[----:B------:R-:W-:Y:S05]  /*3c20*/  @P5 BRA `(.L_x_111) ;  /* 0x00000000000c5947 */ /* 0x000fea0003800000 */
[----:B------:R-:W5:Y:S02]  /*3c30*/  LDG.E.U8 R220, desc[UR38][R20.64+0x48] ;  /* 0x0000482614dc7981 */ /* 0x000f64000c1e1100 */
[----:B-----5:R-:W-:-:S05]  /*3c40*/  PRMT R13, R220, 0x8880, RZ ;  /* 0x00008880dc0d7816 */ /* 0x020fca00000000ff */
[----:B------:R-:W-:-:S07]  /*3c50*/  IMAD R13, R13, R16, RZ ;  /* 0x000000100d0d7224 */ /* 0x000fce00078e02ff */
.L_x_111:
[----:B------:R-:W-:Y:S05]  /*3c60*/  BSYNC B1 ;  /* 0x0000000000017941 */ /* 0x000fea0003800000 */
.L_x_110:
[----:B0-----:R-:W-:Y:S01]  /*3c70*/  @!P5 IMAD R7, R156, R2, R13 ;  /* 0x000000029c07d224 */ /* 0x001fe200078e020d */
[----:B------:R-:W-:Y:S04]  /*3c80*/  BSSY B1, `(.L_x_112) ;  /* 0x0000006000017945 */ /* 0x000fe80003800000 */
[----:B------:R0:W-:Y:S01]  /*3c90*/  @!P5 STG.E.U8 desc[UR38][R10.64+0x48], R7 ;  /* 0x000048070a00d986 */ /* 0x0001e2000c101126 */
[----:B------:R-:W-:Y:S05]  /*3ca0*/  @P1 BRA `(.L_x_113) ;  /* 0x00000000000c1947 */ /* 0x000fea0003800000 */
[----:B------:R-:W5:Y:S02]  /*3cb0*/  LDG.E.U8 R220, desc[UR38][R20.64+0x49] ;  /* 0x0000492614dc7981 */ /* 0x000f64000c1e1100 */
[----:B-----5:R-:W-:-:S05]  /*3cc0*/  PRMT R13, R220, 0x8880, RZ ;  /* 0x00008880dc0d7816 */ /* 0x020fca00000000ff */
[----:B------:R-:W-:-:S07]  /*3cd0*/  IMAD R13, R13, R16, RZ ;  /* 0x000000100d0d7224 */ /* 0x000fce00078e02ff */
.L_x_113:
[----:B------:R-:W-:Y:S05]  /*3ce0*/  BSYNC B1 ;  /* 0x0000000000017941 */ /* 0x000fea0003800000 */
.L_x_112:
[----:B------:R-:W-:Y:S01]  /*3cf0*/  @!P1 IMAD R157, R157, R2, R13 ;  /* 0x000000029d9d9224 */ /* 0x000fe200078e020d */
[----:B------:R-:W-:Y:S04]  /*3d00*/  BSSY B1, `(.L_x_114) ;  /* 0x0000006000017945 */ /* 0x000fe80003800000 */
[----:B------:R0:W-:Y:S01]  /*3d10*/  @!P1 STG.E.U8 desc[UR38][R10.64+0x49], R157 ;  /* 0x0000499d0a009986 */ /* 0x0001e2000c101126 */
[----:B------:R-:W-:Y:S05]  /*3d20*/  @P4 BRA `(.L_x_115) ;  /* 0x00000000000c4947 */ /* 0x000fea0003800000 */
[----:B------:R-:W5:Y:S02]  /*3d30*/  LDG.E.U8 R220, desc[UR38][R4.64+0x48] ;  /* 0x0000482604dc7981 */ /* 0x000f64000c1e1100 */
[----:B-----5:R-:W-:-:S05]  /*3d40*/  PRMT R13, R220, 0x8880, RZ ;  /* 0x00008880dc0d7816 */ /* 0x020fca00000000ff */
[----:B------:R-:W-:-:S07]  /*3d50*/  IMAD R13, R13, R16, RZ ;  /* 0x000000100d0d7224 */ /* 0x000fce00078e02ff */
.L_x_115:
[----:B------:R-:W-:Y:S05]  /*3d60*/  BSYNC B1 ;  /* 0x0000000000017941 */ /* 0x000fea0003800000 */
.L_x_114:
[----:B0-----:R-:W-:Y:S01]  /*3d70*/  @!P4 IMAD R7, R158, R2, R13 ;  /* 0x000000029e07c224 */ /* 0x001fe200078e020d */
[----:B------:R-:W-:Y:S04]  /*3d80*/  BSSY B1, `(.L_x_116) ;  /* 0x0000006000017945 */ /* 0x000fe80003800000 */
[----:B------:R0:W-:Y:S01]  /*3d90*/  @!P4 STG.E.U8 desc[UR38][R8.64+0x48], R7 ;  /* 0x000048070800c986 */ /* 0x0001e2000c101126 */
[----:B------:R-:W-:Y:S05]  /*3da0*/  @P6 BRA `(.L_x_117) ;  /* 0x00000000000c6947 */ /* 0x000fea0003800000 */
[----:B------:R-:W5:Y:S02]  /*3db0*/  LDG.E.U8 R220, desc[UR38][R4.64+0x49] ;  /* 0x0000492604dc7981 */ /* 0x000f64000c1e1100 */
[----:B-----5:R-:W-:-:S05]  /*3dc0*/  PRMT R13, R220, 0x8880, RZ ;  /* 0x00008880dc0d7816 */ /* 0x020fca00000000ff */
[----:B------:R-:W-:-:S07]  /*3dd0*/  IMAD R13, R13, R16, RZ ;  /* 0x000000100d0d7224 */ /* 0x000fce00078e02ff */
.L_x_117:
[----:B------:R-:W-:Y:S05]  /*3de0*/  BSYNC B1 ;  /* 0x0000000000017941 */ /* 0x000fea0003800000 */
.L_x_116:
[----:B------:R-:W-:Y:S01]  /*3df0*/  @!P6 IMAD R159, R159, R2, R13 ;  /* 0x000000029f9fe224 */ /* 0x000fe200078e020d */
[----:B------:R-:W-:Y:S04]  /*3e00*/  BSSY B1, `(.L_x_118) ;  /* 0x0000006000017945 */ /* 0x000fe80003800000 */
[----:B------:R0:W-:Y:S01]  /*3e10*/  @!P6 STG.E.U8 desc[UR38][R8.64+0x49], R159 ;  /* 0x0000499f0800e986 */ /* 0x0001e2000c101126 */
[----:B------:R-:W-:Y:S05]  /*3e20*/  @P2 BRA `(.L_x_119) ;  /* 0x00000000000c2947 */ /* 0x000fea0003800000 */
[----:B------:R-:W5:Y:S02]  /*3e30*/  LDG.E.U8 R220, desc[UR38][R20.64+0x50] ;  /* 0x0000502614dc7981 */ /* 0x000f64000c1e1100 */
[----:B-----5:R-:W-:-:S05]  /*3e40*/  PRMT R13, R220, 0x8880, RZ ;  /* 0x00008880dc0d7816 */ /* 0x020fca00000000ff */
[----:B------:R-:W-:-:S07]  /*3e50*/  IMAD R13, R13, R16, RZ ;  /* 0x000000100d0d7224 */ /* 0x000fce00078e02ff */
.L_x_119:
[----:B------:R-:W-:Y:S05]  /*3e60*/  BSYNC B1 ;  /* 0x0000000000017941 */ /* 0x000fea0003800000 */
.L_x_118:
        /* <DEDUP_REMOVED lines=16> */
.L_x_121:
[----:B------:R-:W-:Y:S05]  /*3f70*/  BSYNC B1 ;  /* 0x0000000000017941 */ /* 0x000fea0003800000 */
.L_x_120:
[----:B------:R-:W-:Y:S01]  /*3f80*/  @!P4 IMAD R161, R161, R2, R13 ;  /* 0x00000002a1a1c224 */ /* 0x000fe200078e020d */
[----:B------:R-:W-:Y:S04]  /*3f90*/  BSSY B1, `(.L_x_122) ;  /* 0x0000006000017945 */ /* 0x000fe80003800000 */
[----:B------:R0:W-:Y:S01]  /*3fa0*/  @!P4 STG.E.U8 desc[UR38][R10.64+0x51], R161 ;  /* 0x000051a10a00c986 */ /* 0x0001e2000c101126 */
[----:B------:R-:W-:Y:S05]  /*3fb0*/  @P3 BRA `(.L_x_123) ;  /* 0x00000000000c3947 */ /* 0x000fea0003800000 */
[----:B------:R-:W5:Y:S02]  /*3fc0*/  LDG.E.U8 R220, desc[UR38][R4.64+0x50] ;  /* 0x0000502604dc7981 */ /* 0x000f64000c1e1100 */
[----:B-----5:R-:W-:-:S05]  /*3fd0*/  PRMT R13, R220, 0x8880, RZ ;  /* 0x00008880dc0d7816 */ /* 0x020fca00000000ff */
[----:B------:R-:W-:-:S07]  /*3fe0*/  IMAD R13, R13, R16, RZ ;  /* 0x000000100d0d7224 */ /* 0x000fce00078e02ff */
.L_x_123:
[----:B------:R-:W-:Y:S05]  /*3ff0*/  BSYNC B1 ;  /* 0x0000000000017941 */ /* 0x000fea0003800000 */
.L_x_122:
[----:B0-----:R-:W-:Y:S01]  /*4000*/  @!P3 IMAD R7, R162, R2, R13 ;  /* 0x00000002a207b224 */ /* 0x001fe200078e020d */
[----:B------:R-:W-:Y:S04]  /*4010*/  BSSY B1, `(.L_x_124) ;  /* 0x0000006000017945 */ /* 0x000fe80003800000 */
[----:B------:R0:W-:Y:S01]  /*4020*/  @!P3 STG.E.U8 desc[UR38][R8.64+0x50], R7 ;  /* 0x000050070800b986 */ /* 0x0001e2000c101126 */
[----:B------:R-:W-:Y:S05]  /*4030*/  @P2 BRA `(.L_x_125) ;  /* 0x00000000000c2947 */ /* 0x000fea0003800000 */
[----:B------:R-:W5:Y:S02]  /*4040*/  LDG.E.U8 R220, desc[UR38][R4.64+0x51] ;  /* 0x0000512604dc7981 */ /* 0x000f64000c1e1100 */
[----:B-----5:R-:W-:-:S05]  /*4050*/  PRMT R13, R220, 0x8880, RZ ;  /* 0x00008880dc0d7816 */ /* 0x020fca00000000ff */
[----:B------:R-:W-:-:S07]  /*4060*/  IMAD R13, R13, R16, RZ ;  /* 0x000000100d0d7224 */ /* 0x000fce00078e02ff */
.L_x_125:
[----:B------:R-:W-:Y:S05]  /*4070*/  BSYNC B1 ;  /* 0x0000000000017941 */ /* 0x000fea0003800000 */
.L_x_124:
[----:B------:R-:W-:Y:S01]  /*4080*/  @!P2 IMAD R163, R163, R2, R13 ;  /* 0x00000002a3a3a224 */ /* 0x000fe200078e020d */
[----:B------:R-:W-:Y:S04]  /*4090*/  BSSY B1, `(.L_x_126) ;  /* 0x0000006000017945 */ /* 0x000fe80003800000 */
[----:B------:R0:W-:Y:S01]  /*40a0*/  @!P2 STG.E.U8 desc[UR38][R8.64+0x51], R163 ;  /* 0x000051a30800a986 */ /* 0x0001e2000c101126 */
[----:B------:R-:W-:Y:S05]  /*40b0*/  @P6 BRA `(.L_x_127) ;  /* 0x00000000000c6947 */ /* 0x000fea0003800000 */
[----:B------:R-:W5:Y:S02]  /*40c0*/  LDG.E.U8 R220, desc[UR38][R20.64+0x58] ;  /* 0x0000582614dc7981 */ /* 0x000f64000c1e1100 */
[----:B-----5:R-:W-:-:S05]  /*40d0*/  PRMT R13, R220, 0x8880, RZ ;  /* 0x00008880dc0d7816 */ /* 0x020fca00000000ff */
[----:B------:R-:W-:-:S07]  /*40e0*/  IMAD R13, R13, R16, RZ ;  /* 0x000000100d0d7224 */ /* 0x000fce00078e02ff */
.L_x_127:
[----:B------:R-:W-:Y:S05]  /*40f0*/  BSYNC B1 ;  /* 0x0000000000017941 */ /* 0x000fea0003800000 */
.L_x_126:
[----:B0-----:R-:W-:Y:S01]  /*4100*/  @!P6 IMAD R7, R164, R2, R13 ;  /* 0x00000002a407e224 */ /* 0x001fe200078e020d */
[----:B------:R-:W-:Y:S04]  /*4110*/  BSSY B1, `(.L_x_128) ;  /* 0x0000006000017945 */ /* 0x000fe80003800000 */
[----:B------:R0:W-:Y:S01]  /*4120*/  @!P6 STG.E.U8 desc[UR38][R10.64+0x58], R7 ;  /* 0x000058070a00e986 */ /* 0x0001e2000c101126 */
[----:B------:R-:W-:Y:S05]  /*4130*/  @P5 BRA `(.L_x_129) ;  /* 0x00000000000c5947 */ /* 0x000fea0003800000 */
[----:B------:R-:W5:Y:S02]  /*4140*/  LDG.E.U8 R220, desc[UR38][R20.64+0x59] ;  /* 0x0000592614dc7981 */ /* 0x000f64000c1e1100 */
[----:B-----5:R-:W-:-:S05]  /*4150*/  PRMT R13, R220, 0x8880, RZ ;  /* 0x00008880dc0d7816 */ /* 0x020fca00000000ff */
[----:B------:R-:W-:-:S07]  /*4160*/  IMAD R13, R13, R16, RZ ;  /* 0x000000100d0d7224 */ /* 0x000fce00078e02ff */
.L_x_129:
[----:B------:R-:W-:Y:S05]  /*4170*/  BSYNC B1 ;  /* 0x0000000000017941 */ /* 0x000fea0003800000 */
.L_x_128:
[----:B------:R-:W-:Y:S01]  /*4180*/  @!P5 IMAD R165, R165, R2, R13 ;  /* 0x00000002a5a5d224 */ /* 0x000fe200078e020d */
[----:B------:R-:W-:Y:S04]  /*4190*/  BSSY B1, `(.L_x_130) ;  /* 0x0000006000017945 */ /* 0x000fe80003800000 */
[----:B------:R0:W-:Y:S01]  /*41a0*/  @!P5 STG.E.U8 desc[UR38][R10.64+0x59], R165 ;  /* 0x000059a50a00d986 */ /* 0x0001e2000c101126 */
[----:B------:R-:W-:Y:S05]  /*41b0*/  @P1 BRA `(.L_x_131) ;  /* 0x00000000000c1947 */ /* 0x000fea0003800000 */
[----:B------:R-:W5:Y:S02]  /*41c0*/  LDG.E.U8 R220, desc[UR38][R4.64+0x58] ;  /* 0x0000582604dc7981 */ /* 0x000f64000c1e1100 */
[----:B-----5:R-:W-:-:S05]  /*41d0*/  PRMT R13, R220, 0x8880, RZ ;  /* 0x00008880dc0d7816 */ /* 0x020fca00000000ff */
[----:B------:R-:W-:-:S07]  /*41e0*/  IMAD R13, R13, R16, RZ ;  /* 0x000000100d0d7224 */ /* 0x000fce00078e02ff */
.L_x_131:
[----:B------:R-:W-:Y:S05]  /*41f0*/  BSYNC B1 ;  /* 0x0000000000017941 */ /* 0x000fea0003800000 */
.L_x_130:
        /* <DEDUP_REMOVED lines=16> */
.L_x_133:
[----:B------:R-:W-:Y:S05]  /*4300*/  BSYNC B1 ;  /* 0x0000000000017941 */ /* 0x000fea0003800000 */
.L_x_132:
[----:B------:R-:W-:Y:S01]  /*4310*/  @!P0 IMAD R167, R167, R2, R13 ;  /* 0x00000002a7a78224 */ /* 0x000fe200078e020d */
[----:B------:R-:W-:Y:S04]  /*4320*/  BSSY B1, `(.L_x_134) ;  /* 0x0000006000017945 */ /* 0x000fe80003800000 */
[----:B------:R0:W-:Y:S01]  /*4330*/  @!P0 STG.E.U8 desc[UR38][R8.64+0x59], R167 ;  /* 0x000059a708008986 */ /* 0x0001e2000c101126 */
[----:B------:R-:W-:Y:S05]  /*4340*/  @P5 BRA `(.L_x_135) ;  /* 0x00000000000c5947 */ /* 0x000fea0003800000 */
[----:B------:R-:W5:Y:S02]  /*4350*/  LDG.E.U8 R220, desc[UR38][R20.64+0x60] ;  /* 0x0000602614dc7981 */ /* 0x000f64000c1e1100 */
[----:B-----5:R-:W-:-:S05]  /*4360*/  PRMT R13, R220, 0x8880, RZ ;  /* 0x00008880dc0d7816 */ /* 0x020fca00000000ff */
[----:B------:R-:W-:-:S07]  /*4370*/  IMAD R13, R13, R16, RZ ;  /* 0x000000100d0d7224 */ /* 0x000fce00078e02ff */
.L_x_135:
[----:B------:R-:W-:Y:S05]  /*4380*/  BSYNC B1 ;  /* 0x0000000000017941 */ /* 0x000fea0003800000 */
.L_x_134:
[----:B0-----:R-:W-:Y:S01]  /*4390*/  @!P5 IMAD R7, R168, R2, R13 ;  /* 0x00000002a807d224 */ /* 0x001fe200078e020d */
[----:B------:R-:W-:Y:S04]  /*43a0*/  BSSY B1, `(.L_x_136) ;  /* 0x0000006000017945 */ /* 0x000fe80003800000 */
[----:B------:R0:W-:Y:S01]  /*43b0*/  @!P5 STG.E.U8 desc[UR38][R10.64+0x60], R7 ;  /* 0x000060070a00d986 */ /* 0x0001e2000c101126 */
[----:B------:R-:W-:Y:S05]  /*43c0*/  @P1 BRA `(.L_x_137) ;  /* 0x00000000000c1947 */ /* 0x000fea0003800000 */
[----:B------:R-:W5:Y:S02]  /*43d0*/  LDG.E.U8 R220, desc[UR38][R20.64+0x61] ;  /* 0x0000612614dc7981 */ /* 0x000f64000c1e1100 */
[----:B-----5:R-:W-:-:S05]  /*43e0*/  PRMT R13, R220, 0x8880, RZ ;  /* 0x00008880dc0d7816 */ /* 0x020fca00000000ff */
[----:B------:R-:W-:-:S07]  /*43f0*/  IMAD R13, R13, R16, RZ ;  /* 0x000000100d0d7224 */ /* 0x000fce00078e02ff */
.L_x_137:
[----:B------:R-:W-:Y:S05]  /*4400*/  BSYNC B1 ;  /* 0x0000000000017941 */ /* 0x000fea0003800000 */
.L_x_136:
[----:B------:R-:W-:Y:S01]  /*4410*/  @!P1 IMAD R169, R169, R2, R13 ;  /* 0x00000002a9a99224 */ /* 0x000fe200078e020d */
[----:B------:R-:W-:Y:S04]  /*4420*/  BSSY B1, `(.L_x_138) ;  /* 0x0000006000017945 */ /* 0x000fe80003800000 */
[----:B------:R0:W-:Y:S01]  /*4430*/  @!P1 STG.E.U8 desc[UR38][R10.64+0x61], R169 ;  /* 0x000061a90a009986 */ /* 0x0001e2000c101126 */
[----:B------:R-:W-:Y:S05]  /*4440*/  @P4 BRA `(.L_x_139) ;  /* 0x00000000000c4947 */ /* 0x000fea0003800000 */
[----:B------:R-:W5:Y:S02]  /*4450*/  LDG.E.U8 R220, desc[UR38][R4.64+0x60] ;  /* 0x0000602604dc7981 */ /* 0x000f64000c1e1100 */
[----:B-----5:R-:W-:-:S05]  /*4460*/  PRMT R13, R220, 0x8880, RZ ;  /* 0x00008880dc0d7816 */ /* 0x020fca00000000ff */
[----:B------:R-:W-:-:S07]  /*4470*/  IMAD R13, R13, R16, RZ ;  /* 0x000000100d0d7224 */ /* 0x000fce00078e02ff */
.L_x_139:
[----:B------:R-:W-:Y:S05]  /*4480*/  BSYNC B1 ;  /* 0x0000000000017941 */ /* 0x000fea0003800000 */
.L_x_138:
[----:B0-----:R-:W-:Y:S01]  /*4490*/  @!P4 IMAD R7, R170, R2, R13 ;  /* 0x00000002aa07c224 */ /* 0x001fe200078e020d */
[----:B------:R-:W-:Y:S04]  /*44a0*/  BSSY B1, `(.L_x_140) ;  /* 0x0000006000017945 */ /* 0x000fe80003800000 */
[----:B------:R0:W-:Y:S01]  /*44b0*/  @!P4 STG.E.U8 desc[UR38][R8.64+0x60], R7 ;  /* 0x000060070800c986 */ /* 0x0001e2000c101126 */
[----:B------:R-:W-:Y:S05]  /*44c0*/  @P6 BRA `(.L_x_141) ;  /* 0x00000000000c6947 */ /* 0x000fea0003800000 */
[----:B------:R-:W5:Y:S02]  /*44d0*/  LDG.E.U8 R220, desc[UR38][R4.64+0x61] ;  /* 0x0000612604dc7981 */ /* 0x000f64000c1e1100 */
[----:B-----5:R-:W-:-:S05]  /*44e0*/  PRMT R13, R220, 0x8880, RZ ;  /* 0x00008880dc0d7816 */ /* 0x020fca00000000ff */
[----:B------:R-:W-:-:S07]  /*44f0*/  IMAD R13, R13, R16, RZ ;  /* 0x000000100d0d7224 */ /* 0x000fce00078e02ff */
.L_x_141:
[----:B------:R-:W-:Y:S05]  /*4500*/  BSYNC B1 ;  /* 0x0000000000017941 */ /* 0x000fea0003800000 */
.L_x_140:
[----:B------:R-:W-:Y:S01]  /*4510*/  @!P6 IMAD R171, R171, R2, R13 ;  /* 0x00000002ababe224 */ /* 0x000fe200078e020d */
[----:B------:R-:W-:Y:S04]  /*4520*/  BSSY B1, `(.L_x_142) ;  /* 0x0000006000017945 */ /* 0x000fe80003800000 */
[----:B------:R0:W-:Y:S01]  /*4530*/  @!P6 STG.E.U8 desc[UR38][R8.64+0x61], R171 ;  /* 0x000061ab0800e986 */ /* 0x0001e2000c101126 */
[----:B------:R-:W-:Y:S05]  /*4540*/  @P2 BRA `(.L_x_143) ;  /* 0x00000000000c2947 */ /* 0x000fea0003800000 */
[----:B------:R-:W5:Y:S02]  /*4550*/  LDG.E.U8 R220, desc[UR38][R20.64+0x68] ;  /* 0x0000682614dc7981 */ /* 0x000f64000c1e1100 */
[----:B-----5:R-:W-:-:S05]  /*4560*/  PRMT R13, R220, 0x8880, RZ ;  /* 0x00008880dc0d7816 */ /* 0x020fca00000000ff */
[----:B------:R-:W-:-:S07]  /*4570*/  IMAD R13, R13, R16, RZ ;  /* 0x000000100d0d7224 */ /* 0x000fce00078e02ff */
.L_x_143:
[----:B------:R-:W-:Y:S05]  /*4580*/  BSYNC B1 ;  /* 0x0000000000017941 */ /* 0x000fea0003800000 */
.L_x_142:
        /* <DEDUP_REMOVED lines=16> */
.L_x_145:
[----:B------:R-:W-:Y:S05]  /*4690*/  BSYNC B1 ;  /* 0x0000000000017941 */ /* 0x000fea0003800000 */
.L_x_144:
[----:B------:R-:W-:Y:S01]  /*46a0*/  @!P4 IMAD R173, R173, R2, R13 ;  /* 0x00000002adadc224 */ /* 0x000fe200078e020d */
[----:B------:R-:W-:Y:S04]  /*46b0*/  BSSY B1, `(.L_x_146) ;  /* 0x0000006000017945 */ /* 0x000fe80003800000 */
[----:B------:R0:W-:Y:S01]  /*46c0*/  @!P4 STG.E.U8 desc[UR38][R10.64+0x69], R173 ;  /* 0x000069ad0a00c986 */ /* 0x0001e2000c101126 */
[----:B------:R-:W-:Y:S05]  /*46d0*/  @P3 BRA `(.L_x_147) ;  /* 0x00000000000c3947 */ /* 0x000fea0003800000 */
[----:B------:R-:W5:Y:S02]  /*46e0*/  LDG.E.U8 R220, desc[UR38][R4.64+0x68] ;  /* 0x0000682604dc7981 */ /* 0x000f64000c1e1100 */
[----:B-----5:R-:W-:-:S05]  /*46f0*/  PRMT R13, R220, 0x8880, RZ ;  /* 0x00008880dc0d7816 */ /* 0x020fca00000000ff */
[----:B------:R-:W-:-:S07]  /*4700*/  IMAD R13, R13, R16, RZ ;  /* 0x000000100d0d7224 */ /* 0x000fce00078e02ff */
.L_x_147:
[----:B------:R-:W-:Y:S05]  /*4710*/  BSYNC B1 ;  /* 0x0000000000017941 */ /* 0x000fea0003800000 */
.L_x_146:
[----:B0-----:R-:W-:Y:S01]  /*4720*/  @!P3 IMAD R7, R174, R2, R13 ;  /* 0x00000002ae07b224 */ /* 0x001fe200078e020d */
[----:B------:R-:W-:Y:S04]  /*4730*/  BSSY B1, `(.L_x_148) ;  /* 0x0000006000017945 */ /* 0x000fe80003800000 */
[----:B------:R0:W-:Y:S01]  /*4740*/  @!P3 STG.E.U8 desc[UR38][R8.64+0x68], R7 ;  /* 0x000068070800b986 */ /* 0x0001e2000c101126 */
[----:B------:R-:W-:Y:S05]  /*4750*/  @P2 BRA `(.L_x_149) ;  /* 0x00000000000c2947 */ /* 0x000fea0003800000 */
[----:B------:R-:W5:Y:S02]  /*4760*/  LDG.E.U8 R220, desc[UR38][R4.64+0x69] ;  /* 0x0000692604dc7981 */ /* 0x000f64000c1e1100 */
[----:B-----5:R-:W-:-:S05]  /*4770*/  PRMT R13, R220, 0x8880, RZ ;  /* 0x00008880dc0d7816 */ /* 0x020fca00000000ff */
[----:B------:R-:W-:-:S07]  /*4780*/  IMAD R13, R13, R16, RZ ;  /* 0x000000100d0d7224 */ /* 0x000fce00078e02ff */
.L_x_149:
[----:B------:R-:W-:Y:S05]  /*4790*/  BSYNC B1 ;  /* 0x0000000000017941 */ /* 0x000fea0003800000 */
.L_x_148:
[----:B------:R-:W-:Y:S01]  /*47a0*/  @!P2 IMAD R175, R175, R2, R13 ;  /* 0x00000002afafa224 */ /* 0x000fe200078e020d */
[----:B------:R-:W-:Y:S04]  /*47b0*/  BSSY B1, `(.L_x_150) ;  /* 0x0000006000017945 */ /* 0x000fe80003800000 */
[----:B------:R0:W-:Y:S01]  /*47c0*/  @!P2 STG.E.U8 desc[UR38][R8.64+0x69], R175 ;  /* 0x000069af0800a986 */ /* 0x0001e2000c101126 */
[----:B------:R-:W-:Y:S05]  /*47d0*/  @P6 BRA `(.L_x_151) ;  /* 0x00000000000c6947 */ /* 0x000fea0003800000 */
[----:B------:R-:W5:Y:S02]  /*47e0*/  LDG.E.U8 R220, desc[UR38][R20.64+0x70] ;  /* 0x0000702614dc7981 */ /* 0x000f64000c1e1100 */
[----:B-----5:R-:W-:-:S05]  /*47f0*/  PRMT R13, R220, 0x8880, RZ ;  /* 0x00008880dc0d7816 */ /* 0x020fca00000000ff */
[----:B------:R-:W-:-:S07]  /*4800*/  IMAD R13, R13, R16, RZ ;  /* 0x000000100d0d7224 */ /* 0x000fce00078e02ff */
.L_x_151:
[----:B------:R-:W-:Y:S05]  /*4810*/  BSYNC B1 ;  /* 0x0000000000017941 */ /* 0x000fea0003800000 */
.L_x_150:
[----:B0-----:R-:W-:Y:S01]  /*4820*/  @!P6 IMAD R7, R176, R2, R13 ;  /* 0x00000002b007e224 */ /* 0x001fe200078e020d */
[----:B------:R-:W-:Y:S04]  /*4830*/  BSSY B1, `(.L_x_152) ;  /* 0x0000006000017945 */ /* 0x000fe80003800000 */
[----:B------:R0:W-:Y:S01]  /*4840*/  @!P6 STG.E.U8 desc[UR38][R10.64+0x70], R7 ;  /* 0x000070070a00e986 */ /* 0x0001e2000c101126 */
[----:B------:R-:W-:Y:S05]  /*4850*/  @P5 BRA `(.L_x_153) ;  /* 0x00000000000c5947 */ /* 0x000fea0003800000 */
[----:B------:R-:W5:Y:S02]  /*4860*/  LDG.E.U8 R220, desc[UR38][R20.64+0x71] ;  /* 0x0000712614dc7981 */ /* 0x000f64000c1e1100 */
[----:B-----5:R-:W-:-:S05]  /*4870*/  PRMT R13, R220, 0x8880, RZ ;  /* 0x00008880dc0d7816 */ /* 0x020fca00000000ff */
[----:B------:R-:W-:-:S07]  /*4880*/  IMAD R13, R13, R16, RZ ;  /* 0x000000100d0d7224 */ /* 0x000fce00078e02ff */
.L_x_153:
[----:B------:R-:W-:Y:S05]  /*4890*/  BSYNC B1 ;  /* 0x0000000000017941 */ /* 0x000fea0003800000 */
.L_x_152:
[----:B------:R-:W-:Y:S01]  /*48a0*/  @!P5 IMAD R177, R177, R2, R13 ;  /* 0x00000002b1b1d224 */ /* 0x000fe200078e020d */
[----:B------:R-:W-:Y:S04]  /*48b0*/  BSSY B1, `(.L_x_154) ;  /* 0x0000006000017945 */ /* 0x000fe80003800000 */
[----:B------:R0:W-:Y:S01]  /*48c0*/  @!P5 STG.E.U8 desc[UR38][R10.64+0x71], R177 ;  /* 0x000071b10a00d986 */ /* 0x0001e2000c101126 */
[----:B------:R-:W-:Y:S05]  /*48d0*/  @P1 BRA `(.L_x_155) ;  /* 0x00000000000c1947 */ /* 0x000fea0003800000 */
[----:B------:R-:W5:Y:S02]  /*48e0*/  LDG.E.U8 R220, desc[UR38][R4.64+0x70] ;  /* 0x0000702604dc7981 */ /* 0x000f64000c1e1100 */
[----:B-----5:R-:W-:-:S05]  /*48f0*/  PRMT R13, R220, 0x8880, RZ ;  /* 0x00008880dc0d7816 */ /* 0x020fca00000000ff */
[----:B------:R-:W-:-:S07]  /*4900*/  IMAD R13, R13, R16, RZ ;  /* 0x000000100d0d7224 */ /* 0x000fce00078e02ff */
.L_x_155:
[----:B------:R-:W-:Y:S05]  /*4910*/  BSYNC B1 ;  /* 0x0000000000017941 */ /* 0x000fea0003800000 */
.L_x_154:
        /* <DEDUP_REMOVED lines=16> */
.L_x_157:
[----:B------:R-:W-:Y:S05]  /*4a20*/  BSYNC B1 ;  /* 0x0000000000017941 */ /* 0x000fea0003800000 */
.L_x_156:
[----:B------:R-:W-:Y:S01]  /*4a30*/  @!P0 IMAD R179, R179, R2, R13 ;  /* 0x00000002b3b38224 */ /* 0x000fe200078e020d */
[----:B------:R-:W-:Y:S04]  /*4a40*/  BSSY B1, `(.L_x_158) ;  /* 0x0000006000017945 */ /* 0x000fe80003800000 */
[----:B------:R0:W-:Y:S01]  /*4a50*/  @!P0 STG.E.U8 desc[UR38][R8.64+0x71], R179 ;  /* 0x000071b308008986 */ /* 0x0001e2000c101126 */
[----:B------:R-:W-:Y:S05]  /*4a60*/  @P5 BRA `(.L_x_159) ;  /* 0x00000000000c5947 */ /* 0x000fea0003800000 */
[----:B------:R-:W5:Y:S02]  /*4a70*/  LDG.E.U8 R220, desc[UR38][R20.64+0x78] ;  /* 0x0000782614dc7981 */ /* 0x000f64000c1e1100 */
[----:B-----5:R-:W-:-:S05]  /*4a80*/  PRMT R13, R220, 0x8880, RZ ;  /* 0x00008880dc0d7816 */ /* 0x020fca00000000ff */
[----:B------:R-:W-:-:S07]  /*4a90*/  IMAD R13, R13, R16, RZ ;  /* 0x000000100d0d7224 */ /* 0x000fce00078e02ff */
.L_x_159:
[----:B------:R-:W-:Y:S05]  /*4aa0*/  BSYNC B1 ;  /* 0x0000000000017941 */ /* 0x000fea0003800000 */
.L_x_158:
[----:B0-----:R-:W-:Y:S01]  /*4ab0*/  @!P5 IMAD R7, R180, R2, R13 ;  /* 0x00000002b407d224 */ /* 0x001fe200078e020d */
[----:B------:R-:W-:Y:S04]  /*4ac0*/  BSSY B1, `(.L_x_160) ;  /* 0x0000006000017945 */ /* 0x000fe80003800000 */
[----:B------:R0:W-:Y:S01]  /*4ad0*/  @!P5 STG.E.U8 desc[UR38][R10.64+0x78], R7 ;  /* 0x000078070a00d986 */ /* 0x0001e2000c101126 */
[----:B------:R-:W-:Y:S05]  /*4ae0*/  @P1 BRA `(.L_x_161) ;  /* 0x00000000000c1947 */ /* 0x000fea0003800000 */
[----:B------:R-:W5:Y:S02]  /*4af0*/  LDG.E.U8 R220, desc[UR38][R20.64+0x79] ;  /* 0x0000792614dc7981 */ /* 0x000f64000c1e1100 */
[----:B-----5:R-:W-:-:S05]  /*4b00*/  PRMT R13, R220, 0x8880, RZ ;  /* 0x00008880dc0d7816 */ /* 0x020fca00000000ff */
[----:B------:R-:W-:-:S07]  /*4b10*/  IMAD R13, R13, R16, RZ ;  /* 0x000000100d0d7224 */ /* 0x000fce00078e02ff */
.L_x_161:
[----:B------:R-:W-:Y:S05]  /*4b20*/  BSYNC B1 ;  /* 0x0000000000017941 */ /* 0x000fea0003800000 */
.L_x_160:
[----:B------:R-:W-:Y:S01]  /*4b30*/  @!P1 IMAD R181, R181, R2, R13 ;  /* 0x00000002b5b59224 */ /* 0x000fe200078e020d */
[----:B------:R-:W-:Y:S04]  /*4b40*/  BSSY B1, `(.L_x_162) ;  /* 0x0000006000017945 */ /* 0x000fe80003800000 */
[----:B------:R0:W-:Y:S01]  /*4b50*/  @!P1 STG.E.U8 desc[UR38][R10.64+0x79], R181 ;  /* 0x000079b50a009986 */ /* 0x0001e2000c101126 */
[----:B------:R-:W-:Y:S05]  /*4b60*/  @P4 BRA `(.L_x_163) ;  /* 0x00000000000c4947 */ /* 0x000fea0003800000 */
[----:B------:R-:W5:Y:S02]  /*4b70*/  LDG.E.U8 R220, desc[UR38][R4.64+0x78] ;  /* 0x0000782604dc7981 */ /* 0x000f64000c1e1100 */
[----:B-----5:R-:W-:-:S05]  /*4b80*/  PRMT R13, R220, 0x8880, RZ ;  /* 0x00008880dc0d7816 */ /* 0x020fca00000000ff */
[----:B------:R-:W-:-:S07]  /*4b90*/  IMAD R13, R13, R16, RZ ;  /* 0x000000100d0d7224 */ /* 0x000fce00078e02ff */
.L_x_163:
[----:B------:R-:W-:Y:S05]  /*4ba0*/  BSYNC B1 ;  /* 0x0000000000017941 */ /* 0x000fea0003800000 */
.L_x_162:
[----:B0-----:R-:W-:Y:S01]  /*4bb0*/  @!P4 IMAD R7, R182, R2, R13 ;  /* 0x00000002b607c224 */ /* 0x001fe200078e020d */
[----:B------:R-:W-:Y:S04]  /*4bc0*/  BSSY B1, `(.L_x_164) ;  /* 0x0000006000017945 */ /* 0x000fe80003800000 */
[----:B------:R0:W-:Y:S01]  /*4bd0*/  @!P4 STG.E.U8 desc[UR38][R8.64+0x78], R7 ;  /* 0x000078070800c986 */ /* 0x0001e2000c101126 */
[----:B------:R-:W-:Y:S05]  /*4be0*/  @P6 BRA `(.L_x_165) ;  /* 0x00000000000c6947 */ /* 0x000fea0003800000 */
[----:B------:R-:W5:Y:S02]  /*4bf0*/  LDG.E.U8 R220, desc[UR38][R4.64+0x79] ;  /* 0x0000792604dc7981 */ /* 0x000f64000c1e1100 */
[----:B-----5:R-:W-:-:S05]  /*4c00*/  PRMT R13, R220, 0x8880, RZ ;  /* 0x00008880dc0d7816 */ /* 0x020fca00000000ff */
[----:B------:R-:W-:-:S07]  /*4c10*/  IMAD R13, R13, R16, RZ ;  /* 0x000000100d0d7224 */ /* 0x000fce00078e02ff */
.L_x_165:
[----:B------:R-:W-:Y:S05]  /*4c20*/  BSYNC B1 ;  /* 0x0000000000017941 */ /* 0x000fea0003800000 */
.L_x_164:
[----:B------:R-:W-:Y:S01]  /*4c30*/  @!P6 IMAD R183, R183, R2, R13 ;  /* 0x00000002b7b7e224 */ /* 0x000fe200078e020d */
[----:B------:R-:W-:Y:S04]  /*4c40*/  BSSY B1, `(.L_x_166) ;  /* 0x0000006000017945 */ /* 0x000fe80003800000 */
[----:B------:R0:W-:Y:S01]  /*4c50*/  @!P6 STG.E.U8 desc[UR38][R8.64+0x79], R183 ;  /* 0x000079b70800e986 */ /* 0x0001e2000c101126 */
[----:B------:R-:W-:Y:S05]  /*4c60*/  @P2 BRA `(.L_x_167) ;  /* 0x00000000000c2947 */ /* 0x000fea0003800000 */
[----:B------:R-:W5:Y:S02]  /*4c70*/  LDG.E.U8 R220, desc[UR38][R20.64+0x80] ;  /* 0x0000802614dc7981 */ /* 0x000f64000c1e1100 */
[----:B-----5:R-:W-:-:S05]  /*4c80*/  PRMT R13, R220, 0x8880, RZ ;  /* 0x00008880dc0d7816 */ /* 0x020fca00000000ff */
[----:B------:R-:W-:-:S07]  /*4c90*/  IMAD R13, R13, R16, RZ ;  /* 0x000000100d0d7224 */ /* 0x000fce00078e02ff */
.L_x_167:
[----:B------:R-:W-:Y:S05]  /*4ca0*/  BSYNC B1 ;  /* 0x0000000000017941 */ /* 0x000fea0003800000 */
.L_x_166:
        /* <DEDUP_REMOVED lines=16> */
.L_x_169:
[----:B------:R-:W-:Y:S05]  /*4db0*/  BSYNC B1 ;  /* 0x0000000000017941 */ /* 0x000fea0003800000 */
.L_x_168:
[----:B------:R-:W-:Y:S01]  /*4dc0*/  @!P4 IMAD R185, R185, R2, R13 ;  /* 0x00000002b9b9c224 */ /* 0x000fe200078e020d */
[----:B------:R-:W-:Y:S04]  /*4dd0*/  BSSY B1, `(.L_x_170) ;  /* 0x0000006000017945 */ /* 0x000fe80003800000 */
[----:B------:R0:W-:Y:S01]  /*4de0*/  @!P4 STG.E.U8 desc[UR38][R10.64+0x81], R185 ;  /* 0x000081b90a00c986 */ /* 0x0001e2000c101126 */
[----:B------:R-:W-:Y:S05]  /*4df0*/  @P3 BRA `(.L_x_171) ;  /* 0x00000000000c3947 */ /* 0x000fea0003800000 */
[----:B------:R-:W5:Y:S02]  /*4e00*/  LDG.E.U8 R220, desc[UR38][R4.64+0x80] ;  /* 0x0000802604dc7981 */ /* 0x000f64000c1e1100 */
[----:B-----5:R-:W-:-:S05]  /*4e10*/  PRMT R13, R220, 0x8880, RZ ;  /* 0x00008880dc0d7816 */ /* 0x020fca00000000ff */
[----:B------:R-:W-:-:S07]  /*4e20*/  IMAD R13, R13, R16, RZ ;  /* 0x000000100d0d7224 */ /* 0x000fce00078e02ff */
.L_x_171:
[----:B------:R-:W-:Y:S05]  /*4e30*/  BSYNC B1 ;  /* 0x0000000000017941 */ /* 0x000fea0003800000 */
.L_x_170:
[----:B0-----:R-:W-:Y:S01]  /*4e40*/  @!P3 IMAD R7, R186, R2, R13 ;  /* 0x00000002ba07b224 */ /* 0x001fe200078e020d */
[----:B------:R-:W-:Y:S04]  /*4e50*/  BSSY B1, `(.L_x_172) ;  /* 0x0000006000017945 */ /* 0x000fe80003800000 */
[----:B------:R0:W-:Y:S01]  /*4e60*/  @!P3 STG.E.U8 desc[UR38][R8.64+0x80], R7 ;  /* 0x000080070800b986 */ /* 0x0001e2000c101126 */
[----:B------:R-:W-:Y:S05]  /*4e70*/  @P2 BRA `(.L_x_173) ;  /* 0x00000000000c2947 */ /* 0x000fea0003800000 */
[----:B------:R-:W5:Y:S02]  /*4e80*/  LDG.E.U8 R220, desc[UR38][R4.64+0x81] ;  /* 0x0000812604dc7981 */ /* 0x000f64000c1e1100 */
[----:B-----5:R-:W-:-:S05]  /*4e90*/  PRMT R13, R220, 0x8880, RZ ;  /* 0x00008880dc0d7816 */ /* 0x020fca00000000ff */
[----:B------:R-:W-:-:S07]  /*4ea0*/  IMAD R13, R13, R16, RZ ;  /* 0x000000100d0d7224 */ /* 0x000fce00078e02ff */
.L_x_173:
[----:B------:R-:W-:Y:S05]  /*4eb0*/  BSYNC B1 ;  /* 0x0000000000017941 */ /* 0x000fea0003800000 */
.L_x_172:
[----:B------:R-:W-:Y:S01]  /*4ec0*/  @!P2 IMAD R187, R187, R2, R13 ;  /* 0x00000002bbbba224 */ /* 0x000fe200078e020d */
[----:B------:R-:W-:Y:S04]  /*4ed0*/  BSSY B1, `(.L_x_174) ;  /* 0x0000006000017945 */ /* 0x000fe80003800000 */
[----:B------:R0:W-:Y:S01]  /*4ee0*/  @!P2 STG.E.U8 desc[UR38][R8.64+0x81], R187 ;  /* 0x000081bb0800a986 */ /* 0x0001e2000c101126 */
[----:B------:R-:W-:Y:S05]  /*4ef0*/  @P6 BRA `(.L_x_175) ;  /* 0x00000000000c6947 */ /* 0x000fea0003800000 */
[----:B------:R-:W5:Y:S02]  /*4f00*/  LDG.E.U8 R220, desc[UR38][R20.64+0x88] ;  /* 0x0000882614dc7981 */ /* 0x000f64000c1e1100 */
[----:B-----5:R-:W-:-:S05]  /*4f10*/  PRMT R13, R220, 0x8880, RZ ;  /* 0x00008880dc0d7816 */ /* 0x020fca00000000ff */
[----:B------:R-:W-:-:S07]  /*4f20*/  IMAD R13, R13, R16, RZ ;  /* 0x000000100d0d7224 */ /* 0x000fce00078e02ff */
.L_x_175:
[----:B------:R-:W-:Y:S05]  /*4f30*/  BSYNC B1 ;  /* 0x0000000000017941 */ /* 0x000fea0003800000 */
.L_x_174:
[----:B0-----:R-:W-:Y:S01]  /*4f40*/  @!P6 IMAD R7, R188, R2, R13 ;  /* 0x00000002bc07e224 */ /* 0x001fe200078e020d */
[----:B------:R-:W-:Y:S04]  /*4f50*/  BSSY B1, `(.L_x_176) ;  /* 0x0000006000017945 */ /* 0x000fe80003800000 */
[----:B------:R0:W-:Y:S01]  /*4f60*/  @!P6 STG.E.U8 desc[UR38][R10.64+0x88], R7 ;  /* 0x000088070a00e986 */ /* 0x0001e2000c101126 */
[----:B------:R-:W-:Y:S05]  /*4f70*/  @P5 BRA `(.L_x_177) ;  /* 0x00000000000c5947 */ /* 0x000fea0003800000 */
[----:B------:R-:W5:Y:S02]  /*4f80*/  LDG.E.U8 R220, desc[UR38][R20.64+0x89] ;  /* 0x0000892614dc7981 */ /* 0x000f64000c1e1100 */
[----:B-----5:R-:W-:-:S05]  /*4f90*/  PRMT R13, R220, 0x8880, RZ ;  /* 0x00008880dc0d7816 */ /* 0x020fca00000000ff */
[----:B------:R-:W-:-:S07]  /*4fa0*/  IMAD R13, R13, R16, RZ ;  /* 0x000000100d0d7224 */ /* 0x000fce00078e02ff */
.L_x_177:
[----:B------:R-:W-:Y:S05]  /*4fb0*/  BSYNC B1 ;  /* 0x0000000000017941 */ /* 0x000fea0003800000 */
.L_x_176:
[----:B------:R-:W-:Y:S01]  /*4fc0*/  @!P5 IMAD R189, R189, R2, R13 ;  /* 0x00000002bdbdd224 */ /* 0x000fe200078e020d */
[----:B------:R-:W-:Y:S04]  /*4fd0*/  BSSY B1, `(.L_x_178) ;  /* 0x0000006000017945 */ /* 0x000fe80003800000 */
[----:B------:R0:W-:Y:S01]  /*4fe0*/  @!P5 STG.E.U8 desc[UR38][R10.64+0x89], R189 ;  /* 0x000089bd0a00d986 */ /* 0x0001e2000c101126 */
[----:B------:R-:W-:Y:S05]  /*4ff0*/  @P1 BRA `(.L_x_179) ;  /* 0x00000000000c1947 */ /* 0x000fea0003800000 */
[----:B------:R-:W5:Y:S02]  /*5000*/  LDG.E.U8 R220, desc[UR38][R4.64+0x88] ;  /* 0x0000882604dc7981 */ /* 0x000f64000c1e1100 */
[----:B-----5:R-:W-:-:S05]  /*5010*/  PRMT R13, R220, 0x8880, RZ ;  /* 0x00008880dc0d7816 */ /* 0x020fca00000000ff */
[----:B------:R-:W-:-:S07]  /*5020*/  IMAD R13, R13, R16, RZ ;  /* 0x000000100d0d7224 */ /* 0x000fce00078e02ff */
.L_x_179:
[----:B------:R-:W-:Y:S05]  /*5030*/  BSYNC B1 ;  /* 0x0000000000017941 */ /* 0x000fea0003800000 */
.L_x_178:
        /* <DEDUP_REMOVED lines=16> */
.L_x_181:
[----:B------:R-:W-:Y:S05]  /*5140*/  BSYNC B1 ;  /* 0x0000000000017941 */ /* 0x000fea0003800000 */
.L_x_180:
[----:B------:R-:W-:Y:S01]  /*5150*/  @!P0 IMAD R191, R191, R2, R13 ;  /* 0x00000002bfbf8224 */ /* 0x000fe200078e020d */
[----:B------:R-:W-:Y:S04]  /*5160*/  BSSY B1, `(.L_x_182) ;  /* 0x0000006000017945 */ /* 0x000fe80003800000 */
[----:B------:R0:W-:Y:S01]  /*5170*/  @!P0 STG.E.U8 desc[UR38][R8.64+0x89], R191 ;  /* 0x000089bf08008986 */ /* 0x0001e2000c101126 */
[----:B------:R-:W-:Y:S05]  /*5180*/  @P5 BRA `(.L_x_183) ;  /* 0x00000000000c5947 */ /* 0x000fea0003800000 */
[----:B------:R-:W5:Y:S02]  /*5190*/  LDG.E.U8 R220, desc[UR38][R20.64+0x90] ;  /* 0x0000902614dc7981 */ /* 0x000f64000c1e1100 */
[----:B-----5:R-:W-:-:S05]  /*51a0*/  PRMT R13, R220, 0x8880, RZ ;  /* 0x00008880dc0d7816 */ /* 0x020fca00000000ff */
[----:B------:R-:W-:-:S07]  /*51b0*/  IMAD R13, R13, R16, RZ ;  /* 0x000000100d0d7224 */ /* 0x000fce00078e02ff */
.L_x_183:
[----:B------:R-:W-:Y:S05]  /*51c0*/  BSYNC B1 ;  /* 0x0000000000017941 */ /* 0x000fea0003800000 */
.L_x_182:
[----:B0-----:R-:W-:Y:S01]  /*51d0*/  @!P5 IMAD R7, R192, R2, R13 ;  /* 0x00000002c007d224 */ /* 0x001fe200078e020d */
[----:B------:R-:W-:Y:S04]  /*51e0*/  BSSY B1, `(.L_x_184) ;  /* 0x0000006000017945 */ /* 0x000fe80003800000 */
[----:B------:R0:W-:Y:S01]  /*51f0*/  @!P5 STG.E.U8 desc[UR38][R10.64+0x90], R7 ;  /* 0x000090070a00d986 */ /* 0x0001e2000c101126 */
[----:B------:R-:W-:Y:S05]  /*5200*/  @P1 BRA `(.L_x_185) ;  /* 0x00000000000c1947 */ /* 0x000fea0003800000 */
[----:B------:R-:W5:Y:S02]  /*5210*/  LDG.E.U8 R220, desc[UR38][R20.64+0x91] ;  /* 0x0000912614dc7981 */ /* 0x000f64000c1e1100 */
[----:B-----5:R-:W-:-:S05]  /*5220*/  PRMT R13, R220, 0x8880, RZ ;  /* 0x00008880dc0d7816 */ /* 0x020fca00000000ff */
[----:B------:R-:W-:-:S07]  /*5230*/  IMAD R13, R13, R16, RZ ;  /* 0x000000100d0d7224 */ /* 0x000fce00078e02ff */
.L_x_185:
[----:B------:R-:W-:Y:S05]  /*5240*/  BSYNC B1 ;  /* 0x0000000000017941 */ /* 0x000fea0003800000 */
.L_x_184:
[----:B------:R-:W-:Y:S01]  /*5250*/  @!P1 IMAD R193, R193, R2, R13 ;  /* 0x00000002c1c19224 */ /* 0x000fe200078e020d */
[----:B------:R-:W-:Y:S04]  /*5260*/  BSSY B1, `(.L_x_186) ;  /* 0x0000006000017945 */ /* 0x000fe80003800000 */
[----:B------:R0:W-:Y:S01]  /*5270*/  @!P1 STG.E.U8 desc[UR38][R10.64+0x91], R193 ;  /* 0x000091c10a009986 */ /* 0x0001e2000c101126 */
[----:B------:R-:W-:Y:S05]  /*5280*/  @P4 BRA `(.L_x_187) ;  /* 0x00000000000c4947 */ /* 0x000fea0003800000 */
[----:B------:R-:W5:Y:S02]  /*5290*/  LDG.E.U8 R220, desc[UR38][R4.64+0x90] ;  /* 0x0000902604dc7981 */ /* 0x000f64000c1e1100 */
[----:B-----5:R-:W-:-:S05]  /*52a0*/  PRMT R13, R220, 0x8880, RZ ;  /* 0x00008880dc0d7816 */ /* 0x020fca00000000ff */
[----:B------:R-:W-:-:S07]  /*52b0*/  IMAD R13, R13, R16, RZ ;  /* 0x000000100d0d7224 */ /* 0x000fce00078e02ff */
.L_x_187:
[----:B------:R-:W-:Y:S05]  /*52c0*/  BSYNC B1 ;  /* 0x0000000000017941 */ /* 0x000fea0003800000 */
.L_x_186:
[----:B0-----:R-:W-:Y:S01]  /*52d0*/  @!P4 IMAD R7, R194, R2, R13 ;  /* 0x00000002c207c224 */ /* 0x001fe200078e020d */
[----:B------:R-:W-:Y:S04]  /*52e0*/  BSSY B1, `(.L_x_188) ;  /* 0x0000006000017945 */ /* 0x000fe80003800000 */
[----:B------:R0:W-:Y:S01]  /*52f0*/  @!P4 STG.E.U8 desc[UR38][R8.64+0x90], R7 ;  /* 0x000090070800c986 */ /* 0x0001e2000c101126 */
[----:B------:R-:W-:Y:S05]  /*5300*/  @P6 BRA `(.L_x_189) ;  /* 0x00000000000c6947 */ /* 0x000fea0003800000 */
[----:B------:R-:W5:Y:S02]  /*5310*/  LDG.E.U8 R220, desc[UR38][R4.64+0x91] ;  /* 0x0000912604dc7981 */ /* 0x000f64000c1e1100 */
[----:B-----5:R-:W-:-:S05]  /*5320*/  PRMT R13, R220, 0x8880, RZ ;  /* 0x00008880dc0d7816 */ /* 0x020fca00000000ff */
[----:B------:R-:W-:-:S07]  /*5330*/  IMAD R13, R13, R16, RZ ;  /* 0x000000100d0d7224 */ /* 0x000fce00078e02ff */
.L_x_189:
[----:B------:R-:W-:Y:S05]  /*5340*/  BSYNC B1 ;  /* 0x0000000000017941 */ /* 0x000fea0003800000 */
.L_x_188:
[----:B------:R-:W-:Y:S01]  /*5350*/  @!P6 IMAD R195, R195, R2, R13 ;  /* 0x00000002c3c3e224 */ /* 0x000fe200078e020d */
[----:B------:R-:W-:Y:S04]  /*5360*/  BSSY B1, `(.L_x_190) ;  /* 0x0000006000017945 */ /* 0x000fe80003800000 */
[----:B------:R0:W-:Y:S01]  /*5370*/  @!P6 STG.E.U8 desc[UR38][R8.64+0x91], R195 ;  /* 0x000091c30800e986 */ /* 0x0001e2000c101126 */
[----:B------:R-:W-:Y:S05]  /*5380*/  @P2 BRA `(.L_x_191) ;  /* 0x00000000000c2947 */ /* 0x000fea0003800000 */
[----:B------:R-:W5:Y:S02]  /*5390*/  LDG.E.U8 R220, desc[UR38][R20.64+0x98] ;  /* 0x0000982614dc7981 */ /* 0x000f64000c1e1100 */
[----:B-----5:R-:W-:-:S05]  /*53a0*/  PRMT R13, R220, 0x8880, RZ ;  /* 0x00008880dc0d7816 */ /* 0x020fca00000000ff */
[----:B------:R-:W-:-:S07]  /*53b0*/  IMAD R13, R13, R16, RZ ;  /* 0x000000100d0d7224 */ /* 0x000fce00078e02ff */
.L_x_191:
[----:B------:R-:W-:Y:S05]  /*53c0*/  BSYNC B1 ;  /* 0x0000000000017941 */ /* 0x000fea0003800000 */
.L_x_190:
        /* <DEDUP_REMOVED lines=16> */
.L_x_193:
[----:B------:R-:W-:Y:S05]  /*54d0*/  BSYNC B1 ;  /* 0x0000000000017941 */ /* 0x000fea0003800000 */
.L_x_192:
[----:B------:R-:W-:Y:S01]  /*54e0*/  @!P4 IMAD R197, R197, R2, R13 ;  /* 0x00000002c5c5c224 */ /* 0x000fe200078e020d */
[----:B------:R-:W-:Y:S04]  /*54f0*/  BSSY B1, `(.L_x_194) ;  /* 0x0000006000017945 */ /* 0x000fe80003800000 */
[----:B------:R0:W-:Y:S01]  /*5500*/  @!P4 STG.E.U8 desc[UR38][R10.64+0x99], R197 ;  /* 0x000099c50a00c986 */ /* 0x0001e2000c101126 */
[----:B------:R-:W-:Y:S05]  /*5510*/  @P3 BRA `(.L_x_195) ;  /* 0x00000000000c3947 */ /* 0x000fea0003800000 */
[----:B------:R-:W5:Y:S02]  /*5520*/  LDG.E.U8 R220, desc[UR38][R4.64+0x98] ;  /* 0x0000982604dc7981 */ /* 0x000f64000c1e1100 */
[----:B-----5:R-:W-:-:S05]  /*5530*/  PRMT R13, R220, 0x8880, RZ ;  /* 0x00008880dc0d7816 */ /* 0x020fca00000000ff */
[----:B------:R-:W-:-:S07]  /*5540*/  IMAD R13, R13, R16, RZ ;  /* 0x000000100d0d7224 */ /* 0x000fce00078e02ff */
.L_x_195:
[----:B------:R-:W-:Y:S05]  /*5550*/  BSYNC B1 ;  /* 0x0000000000017941 */ /* 0x000fea0003800000 */
.L_x_194:
[----:B0-----:R-:W-:Y:S01]  /*5560*/  @!P3 IMAD R7, R198, R2, R13 ;  /* 0x00000002c607b224 */ /* 0x001fe200078e020d */
[----:B------:R-:W-:Y:S04]  /*5570*/  BSSY B1, `(.L_x_196) ;  /* 0x0000006000017945 */ /* 0x000fe80003800000 */
[----:B------:R0:W-:Y:S01]  /*5580*/  @!P3 STG.E.U8 desc[UR38][R8.64+0x98], R7 ;  /* 0x000098070800b986 */ /* 0x0001e2000c101126 */
[----:B------:R-:W-:Y:S05]  /*5590*/  @P2 BRA `(.L_x_197) ;  /* 0x00000000000c2947 */ /* 0x000fea0003800000 */
[----:B------:R-:W5:Y:S02]  /*55a0*/  LDG.E.U8 R220, desc[UR38][R4.64+0x99] ;  /* 0x0000992604dc7981 */ /* 0x000f64000c1e1100 */
[----:B-----5:R-:W-:-:S05]  /*55b0*/  PRMT R13, R220, 0x8880, RZ ;  /* 0x00008880dc0d7816 */ /* 0x020fca00000000ff */
[----:B------:R-:W-:-:S07]  /*55c0*/  IMAD R13, R13, R16, RZ ;  /* 0x000000100d0d7224 */ /* 0x000fce00078e02ff */
.L_x_197:
[----:B------:R-:W-:Y:S05]  /*55d0*/  BSYNC B1 ;  /* 0x0000000000017941 */ /* 0x000fea0003800000 */
.L_x_196:
[----:B------:R-:W-:Y:S01]  /*55e0*/  @!P2 IMAD R199, R199, R2, R13 ;  /* 0x00000002c7c7a224 */ /* 0x000fe200078e020d */
[----:B------:R-:W-:Y:S04]  /*55f0*/  BSSY B1, `(.L_x_198) ;  /* 0x0000006000017945 */ /* 0x000fe80003800000 */
[----:B------:R0:W-:Y:S01]  /*5600*/  @!P2 STG.E.U8 desc[UR38][R8.64+0x99], R199 ;  /* 0x000099c70800a986 */ /* 0x0001e2000c101126 */
[----:B------:R-:W-:Y:S05]  /*5610*/  @P6 BRA `(.L_x_199) ;  /* 0x00000000000c6947 */ /* 0x000fea0003800000 */
[----:B------:R-:W5:Y:S02]  /*5620*/  LDG.E.U8 R220, desc[UR38][R20.64+0xa0] ;  /* 0x0000a02614dc7981 */ /* 0x000f64000c1e1100 */
[----:B-----5:R-:W-:-:S05]  /*5630*/  PRMT R13, R220, 0x8880, RZ ;  /* 0x00008880dc0d7816 */ /* 0x020fca00000000ff */
[----:B------:R-:W-:-:S07]  /*5640*/  IMAD R13, R13, R16, RZ ;  /* 0x000000100d0d7224 */ /* 0x000fce00078e02ff */
.L_x_199:
[----:B------:R-:W-:Y:S05]  /*5650*/  BSYNC B1 ;  /* 0x0000000000017941 */ /* 0x000fea0003800000 */
.L_x_198:
[----:B0-----:R-:W-:Y:S01]  /*5660*/  @!P6 IMAD R7, R200, R2, R13 ;  /* 0x00000002c807e224 */ /* 0x001fe200078e020d */
[----:B------:R-:W-:Y:S04]  /*5670*/  BSSY B1, `(.L_x_200) ;  /* 0x0000006000017945 */ /* 0x000fe80003800000 */
[----:B------:R0:W-:Y:S01]  /*5680*/  @!P6 STG.E.U8 desc[UR38][R10.64+0xa0], R7 ;  /* 0x0000a0070a00e986 */ /* 0x0001e2000c101126 */
[----:B------:R-:W-:Y:S05]  /*5690*/  @P5 BRA `(.L_x_201) ;  /* 0x00000000000c5947 */ /* 0x000fea0003800000 */
[----:B------:R-:W5:Y:S02]  /*56a0*/  LDG.E.U8 R220, desc[UR38][R20.64+0xa1] ;  /* 0x0000a12614dc7981 */ /* 0x000f64000c1e1100 */
[----:B-----5:R-:W-:-:S05]  /*56b0*/  PRMT R13, R220, 0x8880, RZ ;  /* 0x00008880dc0d7816 */ /* 0x020fca00000000ff */
[----:B------:R-:W-:-:S07]  /*56c0*/  IMAD R13, R13, R16, RZ ;  /* 0x000000100d0d7224 */ /* 0x000fce00078e02ff */
.L_x_201:
[----:B------:R-:W-:Y:S05]  /*56d0*/  BSYNC B1 ;  /* 0x0000000000017941 */ /* 0x000fea0003800000 */
.L_x_200:
[----:B------:R-:W-:Y:S01]  /*56e0*/  @!P5 IMAD R201, R201, R2, R13 ;  /* 0x00000002c9c9d224 */ /* 0x000fe200078e020d */
[----:B------:R-:W-:Y:S04]  /*56f0*/  BSSY B1, `(.L_x_202) ;  /* 0x0000006000017945 */ /* 0x000fe80003800000 */
[----:B------:R0:W-:Y:S01]  /*5700*/  @!P5 STG.E.U8 desc[UR38][R10.64+0xa1], R201 ;  /* 0x0000a1c90a00d986 */ /* 0x0001e2000c101126 */
[----:B------:R-:W-:Y:S05]  /*5710*/  @P1 BRA `(.L_x_203) ;  /* 0x00000000000c1947 */ /* 0x000fea0003800000 */
[----:B------:R-:W5:Y:S02]  /*5720*/  LDG.E.U8 R220, desc[UR38][R4.64+0xa0] ;  /* 0x0000a02604dc7981 */ /* 0x000f64000c1e1100 */
[----:B-----5:R-:W-:-:S05]  /*5730*/  PRMT R13, R220, 0x8880, RZ ;  /* 0x00008880dc0d7816 */ /* 0x020fca00000000ff */
[----:B------:R-:W-:-:S07]  /*5740*/  IMAD R13, R13, R16, RZ ;  /* 0x000000100d0d7224 */ /* 0x000fce00078e02ff */
.L_x_203:
[----:B------:R-:W-:Y:S05]  /*5750*/  BSYNC B1 ;  /* 0x0000000000017941 */ /* 0x000fea0003800000 */
.L_x_202:
        /* <DEDUP_REMOVED lines=16> */
.L_x_205:
[----:B------:R-:W-:Y:S05]  /*5860*/  BSYNC B1 ;  /* 0x0000000000017941 */ /* 0x000fea0003800000 */
.L_x_204:
[----:B------:R-:W-:Y:S01]  /*5870*/  @!P0 IMAD R203, R203, R2, R13 ;  /* 0x00000002cbcb8224 */ /* 0x000fe200078e020d */
[----:B------:R-:W-:Y:S04]  /*5880*/  BSSY B1, `(.L_x_206) ;  /* 0x0000006000017945 */ /* 0x000fe80003800000 */
[----:B------:R0:W-:Y:S01]  /*5890*/  @!P0 STG.E.U8 desc[UR38][R8.64+0xa1], R203 ;  /* 0x0000a1cb08008986 */ /* 0x0001e2000c101126 */
[----:B------:R-:W-:Y:S05]  /*58a0*/  @P5 BRA `(.L_x_207) ;  /* 0x00000000000c5947 */ /* 0x000fea0003800000 */
[----:B------:R-:W5:Y:S02]  /*58b0*/  LDG.E.U8 R220, desc[UR38][R20.64+0xa8] ;  /* 0x0000a82614dc7981 */ /* 0x000f64000c1e1100 */
[----:B-----5:R-:W-:-:S05]  /*58c0*/  PRMT R13, R220, 0x8880, RZ ;  /* 0x00008880dc0d7816 */ /* 0x020fca00000000ff */
[----:B------:R-:W-:-:S07]  /*58d0*/  IMAD R13, R13, R16, RZ ;  /* 0x000000100d0d7224 */ /* 0x000fce00078e02ff */
.L_x_207:
[----:B------:R-:W-:Y:S05]  /*58e0*/  BSYNC B1 ;  /* 0x0000000000017941 */ /* 0x000fea0003800000 */
.L_x_206:
[----:B0-----:R-:W-:Y:S01]  /*58f0*/  @!P5 IMAD R7, R204, R2, R13 ;  /* 0x00000002cc07d224 */ /* 0x001fe200078e020d */
[----:B------:R-:W-:Y:S04]  /*5900*/  BSSY B1, `(.L_x_208) ;  /* 0x0000006000017945 */ /* 0x000fe80003800000 */
[----:B------:R0:W-:Y:S01]  /*5910*/  @!P5 STG.E.U8 desc[UR38][R10.64+0xa8], R7 ;  /* 0x0000a8070a00d986 */ /* 0x0001e2000c101126 */
[----:B------:R-:W-:Y:S05]  /*5920*/  @P1 BRA `(.L_x_209) ;  /* 0x00000000000c1947 */ /* 0x000fea0003800000 */
[----:B------:R-:W5:Y:S02]  /*5930*/  LDG.E.U8 R220, desc[UR38][R20.64+0xa9] ;  /* 0x0000a92614dc7981 */ /* 0x000f64000c1e1100 */
[----:B-----5:R-:W-:-:S05]  /*5940*/  PRMT R13, R220, 0x8880, RZ ;  /* 0x00008880dc0d7816 */ /* 0x020fca00000000ff */
[----:B------:R-:W-:-:S07]  /*5950*/  IMAD R13, R13, R16, RZ ;  /* 0x000000100d0d7224 */ /* 0x000fce00078e02ff */
.L_x_209:
[----:B------:R-:W-:Y:S05]  /*5960*/  BSYNC B1 ;  /* 0x0000000000017941 */ /* 0x000fea0003800000 */
.L_x_208:
[----:B------:R-:W-:Y:S01]  /*5970*/  @!P1 IMAD R205, R205, R2, R13 ;  /* 0x00000002cdcd9224 */ /* 0x000fe200078e020d */
[----:B------:R-:W-:Y:S04]  /*5980*/  BSSY B1, `(.L_x_210) ;  /* 0x0000006000017945 */ /* 0x000fe80003800000 */
[----:B------:R0:W-:Y:S01]  /*5990*/  @!P1 STG.E.U8 desc[UR38][R10.64+0xa9], R205 ;  /* 0x0000a9cd0a009986 */ /* 0x0001e2000c101126 */
[----:B------:R-:W-:Y:S05]  /*59a0*/  @P4 BRA `(.L_x_211) ;  /* 0x00000000000c4947 */ /* 0x000fea0003800000 */
[----:B------:R-:W5:Y:S02]  /*59b0*/  LDG.E.U8 R220, desc[UR38][R4.64+0xa8] ;  /* 0x0000a82604dc7981 */ /* 0x000f64000c1e1100 */
[----:B-----5:R-:W-:-:S05]  /*59c0*/  PRMT R13, R220, 0x8880, RZ ;  /* 0x00008880dc0d7816 */ /* 0x020fca00000000ff */
[----:B------:R-:W-:-:S07]  /*59d0*/  IMAD R13, R13, R16, RZ ;  /* 0x000000100d0d7224 */ /* 0x000fce00078e02ff */
.L_x_211:
[----:B------:R-:W-:Y:S05]  /*59e0*/  BSYNC B1 ;  /* 0x0000000000017941 */ /* 0x000fea0003800000 */
.L_x_210:
[----:B0-----:R-:W-:Y:S01]  /*59f0*/  @!P4 IMAD R7, R206, R2, R13 ;  /* 0x00000002ce07c224 */ /* 0x001fe200078e020d */
[----:B------:R-:W-:Y:S04]  /*5a00*/  BSSY B1, `(.L_x_212) ;  /* 0x0000006000017945 */ /* 0x000fe80003800000 */
[----:B------:R0:W-:Y:S01]  /*5a10*/  @!P4 STG.E.U8 desc[UR38][R8.64+0xa8], R7 ;  /* 0x0000a8070800c986 */ /* 0x0001e2000c101126 */
[----:B------:R-:W-:Y:S05]  /*5a20*/  @P6 BRA `(.L_x_213) ;  /* 0x00000000000c6947 */ /* 0x000fea0003800000 */
[----:B------:R-:W5:Y:S02]  /*5a30*/  LDG.E.U8 R220, desc[UR38][R4.64+0xa9] ;  /* 0x0000a92604dc7981 */ /* 0x000f64000c1e1100 */
[----:B-----5:R-:W-:-:S05]  /*5a40*/  PRMT R13, R220, 0x8880, RZ ;  /* 0x00008880dc0d7816 */ /* 0x020fca00000000ff */
[----:B------:R-:W-:-:S07]  /*5a50*/  IMAD R13, R13, R16, RZ ;  /* 0x000000100d0d7224 */ /* 0x000fce00078e02ff */
.L_x_213:
[----:B------:R-:W-:Y:S05]  /*5a60*/  BSYNC B1 ;  /* 0x0000000000017941 */ /* 0x000fea0003800000 */
.L_x_212:
[----:B------:R-:W-:Y:S01]  /*5a70*/  @!P6 IMAD R207, R207, R2, R13 ;  /* 0x00000002cfcfe224 */ /* 0x000fe200078e020d */
[----:B------:R-:W-:Y:S04]  /*5a80*/  BSSY B1, `(.L_x_214) ;  /* 0x0000006000017945 */ /* 0x000fe80003800000 */
[----:B------:R0:W-:Y:S01]  /*5a90*/  @!P6 STG.E.U8 desc[UR38][R8.64+0xa9], R207 ;  /* 0x0000a9cf0800e986 */ /* 0x0001e2000c101126 */
[----:B------:R-:W-:Y:S05]  /*5aa0*/  @P2 BRA `(.L_x_215) ;  /* 0x00000000000c2947 */ /* 0x000fea0003800000 */
[----:B------:R-:W5:Y:S02]  /*5ab0*/  LDG.E.U8 R220, desc[UR38][R20.64+0xb0] ;  /* 0x0000b02614dc7981 */ /* 0x000f64000c1e1100 */
[----:B-----5:R-:W-:-:S05]  /*5ac0*/  PRMT R13, R220, 0x8880, RZ ;  /* 0x00008880dc0d7816 */ /* 0x020fca00000000ff */
[----:B------:R-:W-:-:S07]  /*5ad0*/  IMAD R13, R13, R16, RZ ;  /* 0x000000100d0d7224 */ /* 0x000fce00078e02ff */
.L_x_215:
[----:B------:R-:W-:Y:S05]  /*5ae0*/  BSYNC B1 ;  /* 0x0000000000017941 */ /* 0x000fea0003800000 */
.L_x_214:
        /* <DEDUP_REMOVED lines=16> */
.L_x_217:
[----:B------:R-:W-:Y:S05]  /*5bf0*/  BSYNC B1 ;  /* 0x0000000000017941 */ /* 0x000fea0003800000 */
.L_x_216:
[----:B------:R-:W-:Y:S01]  /*5c00*/  @!P4 IMAD R209, R209, R2, R13 ;  /* 0x00000002d1d1c224 */ /* 0x000fe200078e020d */
[----:B------:R-:W-:Y:S04]  /*5c10*/  BSSY B1, `(.L_x_218) ;  /* 0x0000006000017945 */ /* 0x000fe80003800000 */
[----:B------:R0:W-:Y:S01]  /*5c20*/  @!P4 STG.E.U8 desc[UR38][R10.64+0xb1], R209 ;  /* 0x0000b1d10a00c986 */ /* 0x0001e2000c101126 */
[----:B------:R-:W-:Y:S05]  /*5c30*/  @P3 BRA `(.L_x_219) ;  /* 0x00000000000c3947 */ /* 0x000fea0003800000 */
[----:B------:R-:W5:Y:S02]  /*5c40*/  LDG.E.U8 R220, desc[UR38][R4.64+0xb0] ;  /* 0x0000b02604dc7981 */ /* 0x000f64000c1e1100 */
[----:B-----5:R-:W-:-:S05]  /*5c50*/  PRMT R13, R220, 0x8880, RZ ;  /* 0x00008880dc0d7816 */ /* 0x020fca00000000ff */
[----:B------:R-:W-:-:S07]  /*5c60*/  IMAD R13, R13, R16, RZ ;  /* 0x000000100d0d7224 */ /* 0x000fce00078e02ff */
.L_x_219:
[----:B------:R-:W-:Y:S05]  /*5c70*/  BSYNC B1 ;  /* 0x0000000000017941 */ /* 0x000fea0003800000 */
.L_x_218:
[----:B0-----:R-:W-:Y:S01]  /*5c80*/  @!P3 IMAD R7, R210, R2, R13 ;  /* 0x00000002d207b224 */ /* 0x001fe200078e020d */
[----:B------:R-:W-:Y:S04]  /*5c90*/  BSSY B1, `(.L_x_220) ;  /* 0x0000006000017945 */ /* 0x000fe80003800000 */
[----:B------:R0:W-:Y:S01]  /*5ca0*/  @!P3 STG.E.U8 desc[UR38][R8.64+0xb0], R7 ;  /* 0x0000b0070800b986 */ /* 0x0001e2000c101126 */
[----:B------:R-:W-:Y:S05]  /*5cb0*/  @P2 BRA `(.L_x_221) ;  /* 0x00000000000c2947 */ /* 0x000fea0003800000 */
[----:B------:R-:W5:Y:S02]  /*5cc0*/  LDG.E.U8 R220, desc[UR38][R4.64+0xb1] ;  /* 0x0000b12604dc7981 */ /* 0x000f64000c1e1100 */
[----:B-----5:R-:W-:-:S05]  /*5cd0*/  PRMT R13, R220, 0x8880, RZ ;  /* 0x00008880dc0d7816 */ /* 0x020fca00000000ff */
[----:B------:R-:W-:-:S07]  /*5ce0*/  IMAD R13, R13, R16, RZ ;  /* 0x000000100d0d7224 */ /* 0x000fce00078e02ff */
.L_x_221:
[----:B------:R-:W-:Y:S05]  /*5cf0*/  BSYNC B1 ;  /* 0x0000000000017941 */ /* 0x000fea0003800000 */
.L_x_220:
[----:B------:R-:W-:Y:S01]  /*5d00*/  @!P2 IMAD R211, R211, R2, R13 ;  /* 0x00000002d3d3a224 */ /* 0x000fe200078e020d */
[----:B------:R-:W-:Y:S04]  /*5d10*/  BSSY B1, `(.L_x_222) ;  /* 0x0000006000017945 */ /* 0x000fe80003800000 */
[----:B------:R0:W-:Y:S01]  /*5d20*/  @!P2 STG.E.U8 desc[UR38][R8.64+0xb1], R211 ;  /* 0x0000b1d30800a986 */ /* 0x0001e2000c101126 */
[----:B------:R-:W-:Y:S05]  /*5d30*/  @P6 BRA `(.L_x_223) ;  /* 0x00000000000c6947 */ /* 0x000fea0003800000 */
[----:B------:R-:W5:Y:S02]  /*5d40*/  LDG.E.U8 R220, desc[UR38][R20.64+0xb8] ;  /* 0x0000b82614dc7981 */ /* 0x000f64000c1e1100 */
[----:B-----5:R-:W-:-:S05]  /*5d50*/  PRMT R13, R220, 0x8880, RZ ;  /* 0x00008880dc0d7816 */ /* 0x020fca00000000ff */
[----:B------:R-:W-:-:S07]  /*5d60*/  IMAD R13, R13, R16, RZ ;  /* 0x000000100d0d7224 */ /* 0x000fce00078e02ff */
.L_x_223:
[----:B------:R-:W-:Y:S05]  /*5d70*/  BSYNC B1 ;  /* 0x0000000000017941 */ /* 0x000fea0003800000 */
.L_x_222:
[----:B0-----:R-:W-:Y:S01]  /*5d80*/  @!P6 IMAD R7, R212, R2, R13 ;  /* 0x00000002d407e224 */ /* 0x001fe200078e020d */
[----:B------:R-:W-:Y:S04]  /*5d90*/  BSSY B1, `(.L_x_224) ;  /* 0x0000006000017945 */ /* 0x000fe80003800000 */
[----:B------:R0:W-:Y:S01]  /*5da0*/  @!P6 STG.E.U8 desc[UR38][R10.64+0xb8], R7 ;  /* 0x0000b8070a00e986 */ /* 0x0001e2000c101126 */
[----:B------:R-:W-:Y:S05]  /*5db0*/  @P5 BRA `(.L_x_225) ;  /* 0x00000000000c5947 */ /* 0x000fea0003800000 */
[----:B------:R-:W5:Y:S02]  /*5dc0*/  LDG.E.U8 R220, desc[UR38][R20.64+0xb9] ;  /* 0x0000b92614dc7981 */ /* 0x000f64000c1e1100 */
[----:B-----5:R-:W-:-:S05]  /*5dd0*/  PRMT R13, R220, 0x8880, RZ ;  /* 0x00008880dc0d7816 */ /* 0x020fca00000000ff */
[----:B------:R-:W-:-:S07]  /*5de0*/  IMAD R13, R13, R16, RZ ;  /* 0x000000100d0d7224 */ /* 0x000fce00078e02ff */
.L_x_225:
[----:B------:R-:W-:Y:S05]  /*5df0*/  BSYNC B1 ;  /* 0x0000000000017941 */ /* 0x000fea0003800000 */
.L_x_224:
[----:B------:R-:W-:Y:S01]  /*5e00*/  @!P5 IMAD R213, R213, R2, R13 ;  /* 0x00000002d5d5d224 */ /* 0x000fe200078e020d */
[----:B------:R-:W-:Y:S04]  /*5e10*/  BSSY B1, `(.L_x_226) ;  /* 0x0000006000017945 */ /* 0x000fe80003800000 */
[----:B------:R0:W-:Y:S01]  /*5e20*/  @!P5 STG.E.U8 desc[UR38][R10.64+0xb9], R213 ;  /* 0x0000b9d50a00d986 */ /* 0x0001e2000c101126 */
[----:B------:R-:W-:Y:S05]  /*5e30*/  @P1 BRA `(.L_x_227) ;  /* 0x00000000000c1947 */ /* 0x000fea0003800000 */
[----:B------:R-:W5:Y:S02]  /*5e40*/  LDG.E.U8 R220, desc[UR38][R4.64+0xb8] ;  /* 0x0000b82604dc7981 */ /* 0x000f64000c1e1100 */
[----:B-----5:R-:W-:-:S05]  /*5e50*/  PRMT R13, R220, 0x8880, RZ ;  /* 0x00008880dc0d7816 */ /* 0x020fca00000000ff */
[----:B------:R-:W-:-:S07]  /*5e60*/  IMAD R13, R13, R16, RZ ;  /* 0x000000100d0d7224 */ /* 0x000fce00078e02ff */
.L_x_227:
[----:B------:R-:W-:Y:S05]  /*5e70*/  BSYNC B1 ;  /* 0x0000000000017941 */ /* 0x000fea0003800000 */
.L_x_226:
        /* <DEDUP_REMOVED lines=16> */
.L_x_229:
[----:B------:R-:W-:Y:S05]  /*5f80*/  BSYNC B1 ;  /* 0x0000000000017941 */ /* 0x000fea0003800000 */
.L_x_228:
[----:B------:R-:W-:Y:S01]  /*5f90*/  @!P0 IMAD R215, R215, R2, R13 ;  /* 0x00000002d7d78224 */ /* 0x000fe200078e020d */
[----:B------:R-:W-:Y:S04]  /*5fa0*/  BSSY B1, `(.L_x_230) ;  /* 0x0000006000017945 */ /* 0x000fe80003800000 */
[----:B------:R0:W-:Y:S01]  /*5fb0*/  @!P0 STG.E.U8 desc[UR38][R8.64+0xb9], R215 ;  /* 0x0000b9d708008986 */ /* 0x0001e2000c101126 */
[----:B------:R-:W-:Y:S05]  /*5fc0*/  @P5 BRA `(.L_x_231) ;  /* 0x00000000000c5947 */ /* 0x000fea0003800000 */
[----:B------:R-:W5:Y:S02]  /*5fd0*/  LDG.E.U8 R220, desc[UR38][R20.64+0xc0] ;  /* 0x0000c02614dc7981 */ /* 0x000f64000c1e1100 */
[----:B-----5:R-:W-:-:S05]  /*5fe0*/  PRMT R13, R220, 0x8880, RZ ;  /* 0x00008880dc0d7816 */ /* 0x020fca00000000ff */
[----:B------:R-:W-:-:S07]  /*5ff0*/  IMAD R13, R13, R16, RZ ;  /* 0x000000100d0d7224 */ /* 0x000fce00078e02ff */
.L_x_231:
[----:B------:R-:W-:Y:S05]  /*6000*/  BSYNC B1 ;  /* 0x0000000000017941 */ /* 0x000fea0003800000 */
.L_x_230:
[----:B0-----:R-:W-:Y:S01]  /*6010*/  @!P5 IMAD R7, R24, R2, R13 ;  /* 0x000000021807d224 */ /* 0x001fe200078e020d */
[----:B------:R-:W-:Y:S04]  /*6020*/  BSSY B1, `(.L_x_232) ;  /* 0x0000006000017945 */ /* 0x000fe80003800000 */
[----:B------:R0:W-:Y:S01]  /*6030*/  @!P5 STG.E.U8 desc[UR38][R10.64+0xc0], R7 ;  /* 0x0000c0070a00d986 */ /* 0x0001e2000c101126 */
[----:B------:R-:W-:Y:S05]  /*6040*/  @P1 BRA `(.L_x_233) ;  /* 0x00000000000c1947 */ /* 0x000fea0003800000 */
[----:B------:R-:W5:Y:S02]  /*6050*/  LDG.E.U8 R220, desc[UR38][R20.64+0xc1] ;  /* 0x0000c12614dc7981 */ /* 0x000f64000c1e1100 */
[----:B-----5:R-:W-:-:S05]  /*6060*/  PRMT R13, R220, 0x8880, RZ ;  /* 0x00008880dc0d7816 */ /* 0x020fca00000000ff */
[----:B------:R-:W-:-:S07]  /*6070*/  IMAD R13, R13, R16, RZ ;  /* 0x000000100d0d7224 */ /* 0x000fce00078e02ff */
.L_x_233:
[----:B------:R-:W-:Y:S05]  /*6080*/  BSYNC B1 ;  /* 0x0000000000017941 */ /* 0x000fea0003800000 */
.L_x_232:
[----:B------:R-:W-:Y:S01]  /*6090*/  @!P1 IMAD R25, R25, R2, R13 ;  /* 0x0000000219199224 */ /* 0x000fe200078e020d */
[----:B------:R-:W-:Y:S04]  /*60a0*/  BSSY B1, `(.L_x_234) ;  /* 0x0000006000017945 */ /* 0x000fe80003800000 */
[----:B------:R0:W-:Y:S01]  /*60b0*/  @!P1 STG.E.U8 desc[UR38][R10.64+0xc1], R25 ;  /* 0x0000c1190a009986 */ /* 0x0001e2000c101126 */
[----:B------:R-:W-:Y:S05]  /*60c0*/  @P4 BRA `(.L_x_235) ;  /* 0x00000000000c4947 */ /* 0x000fea0003800000 */
[----:B------:R-:W5:Y:S02]  /*60d0*/  LDG.E.U8 R220, desc[UR38][R4.64+0xc0] ;  /* 0x0000c02604dc7981 */ /* 0x000f64000c1e1100 */
[----:B-----5:R-:W-:-:S05]  /*60e0*/  PRMT R13, R220, 0x8880, RZ ;  /* 0x00008880dc0d7816 */ /* 0x020fca00000000ff */
[----:B------:R-:W-:-:S07]  /*60f0*/  IMAD R13, R13, R16, RZ ;  /* 0x000000100d0d7224 */ /* 0x000fce00078e02ff */
.L_x_235:
[----:B------:R-:W-:Y:S05]  /*6100*/  BSYNC B1 ;  /* 0x0000000000017941 */ /* 0x000fea0003800000 */
.L_x_234:
[----:B0-----:R-:W-:Y:S01]  /*6110*/  @!P4 IMAD R7, R26, R2, R13 ;  /* 0x000000021a07c224 */ /* 0x001fe200078e020d */
[----:B------:R-:W-:Y:S04]  /*6120*/  BSSY B1, `(.L_x_236) ;  /* 0x0000006000017945 */ /* 0x000fe80003800000 */
[----:B------:R0:W-:Y:S01]  /*6130*/  @!P4 STG.E.U8 desc[UR38][R8.64+0xc0], R7 ;  /* 0x0000c0070800c986 */ /* 0x0001e2000c101126 */
[----:B------:R-:W-:Y:S05]  /*6140*/  @P6 BRA `(.L_x_237) ;  /* 0x00000000000c6947 */ /* 0x000fea0003800000 */
[----:B------:R-:W5:Y:S02]  /*6150*/  LDG.E.U8 R220, desc[UR38][R4.64+0xc1] ;  /* 0x0000c12604dc7981 */ /* 0x000f64000c1e1100 */
[----:B-----5:R-:W-:-:S05]  /*6160*/  PRMT R13, R220, 0x8880, RZ ;  /* 0x00008880dc0d7816 */ /* 0x020fca00000000ff */
[----:B------:R-:W-:-:S07]  /*6170*/  IMAD R13, R13, R16, RZ ;  /* 0x000000100d0d7224 */ /* 0x000fce00078e02ff */
.L_x_237:
[----:B------:R-:W-:Y:S05]  /*6180*/  BSYNC B1 ;  /* 0x0000000000017941 */ /* 0x000fea0003800000 */
.L_x_236:
[----:B------:R-:W-:Y:S01]  /*6190*/  @!P6 IMAD R27, R27, R2, R13 ;  /* 0x000000021b1be224 */ /* 0x000fe200078e020d */
[----:B------:R-:W-:Y:S04]  /*61a0*/  BSSY B1, `(.L_x_238) ;  /* 0x0000006000017945 */ /* 0x000fe80003800000 */
[----:B------:R0:W-:Y:S01]  /*61b0*/  @!P6 STG.E.U8 desc[UR38][R8.64+0xc1], R27 ;  /* 0x0000c11b0800e986 */ /* 0x0001e2000c101126 */
[----:B------:R-:W-:Y:S05]  /*61c0*/  @P2 BRA `(.L_x_239) ;  /* 0x00000000000c2947 */ /* 0x000fea0003800000 */
[----:B------:R-:W5:Y:S02]  /*61d0*/  LDG.E.U8 R220, desc[UR38][R20.64+0xc8] ;  /* 0x0000c82614dc7981 */ /* 0x000f64000c1e1100 */
[----:B-----5:R-:W-:-:S05]  /*61e0*/  PRMT R13, R220, 0x8880, RZ ;  /* 0x00008880dc0d7816 */ /* 0x020fca00000000ff */
[----:B------:R-:W-:-:S07]  /*61f0*/  IMAD R13, R13, R16, RZ ;  /* 0x000000100d0d7224 */ /* 0x000fce00078e02ff */
.L_x_239:
[----:B------:R-:W-:Y:S05]  /*6200*/  BSYNC B1 ;  /* 0x0000000000017941 */ /* 0x000fea0003800000 */
.L_x_238:
        /* <DEDUP_REMOVED lines=16> */
.L_x_241:
[----:B------:R-:W-:Y:S05]  /*6310*/  BSYNC B1 ;  /* 0x0000000000017941 */ /* 0x000fea0003800000 */
.L_x_240:
[----:B------:R-:W-:Y:S01]  /*6320*/  @!P4 IMAD R29, R29, R2, R13 ;  /* 0x000000021d1dc224 */ /* 0x000fe200078e020d */
[----:B------:R-:W-:Y:S04]  /*6330*/  BSSY B1, `(.L_x_242) ;  /* 0x0000006000017945 */ /* 0x000fe80003800000 */
[----:B------:R0:W-:Y:S01]  /*6340*/  @!P4 STG.E.U8 desc[UR38][R10.64+0xc9], R29 ;  /* 0x0000c91d0a00c986 */ /* 0x0001e2000c101126 */
[----:B------:R-:W-:Y:S05]  /*6350*/  @P3 BRA `(.L_x_243) ;  /* 0x00000000000c3947 */ /* 0x000fea0003800000 */
[----:B------:R-:W5:Y:S02]  /*6360*/  LDG.E.U8 R220, desc[UR38][R4.64+0xc8] ;  /* 0x0000c82604dc7981 */ /* 0x000f64000c1e1100 */
[----:B-----5:R-:W-:-:S05]  /*6370*/  PRMT R13, R220, 0x8880, RZ ;  /* 0x00008880dc0d7816 */ /* 0x020fca00000000ff */
[----:B------:R-:W-:-:S07]  /*6380*/  IMAD R13, R13, R16, RZ ;  /* 0x000000100d0d7224 */ /* 0x000fce00078e02ff */
.L_x_243:
[----:B------:R-:W-:Y:S05]  /*6390*/  BSYNC B1 ;  /* 0x0000000000017941 */ /* 0x000fea0003800000 */
.L_x_242:
[----:B0-----:R-:W-:Y:S01]  /*63a0*/  @!P3 IMAD R7, R30, R2, R13 ;  /* 0x000000021e07b224 */ /* 0x001fe200078e020d */
[----:B------:R-:W-:Y:S04]  /*63b0*/  BSSY B1, `(.L_x_244) ;  /* 0x0000006000017945 */ /* 0x000fe80003800000 */
[----:B------:R0:W-:Y:S01]  /*63c0*/  @!P3 STG.E.U8 desc[UR38][R8.64+0xc8], R7 ;  /* 0x0000c8070800b986 */ /* 0x0001e2000c101126 */
[----:B------:R-:W-:Y:S05]  /*63d0*/  @P2 BRA `(.L_x_245) ;  /* 0x00000000000c2947 */ /* 0x000fea0003800000 */
[----:B------:R-:W5:Y:S02]  /*63e0*/  LDG.E.U8 R220, desc[UR38][R4.64+0xc9] ;  /* 0x0000c92604dc7981 */ /* 0x000f64000c1e1100 */
[----:B-----5:R-:W-:-:S05]  /*63f0*/  PRMT R13, R220, 0x8880, RZ ;  /* 0x00008880dc0d7816 */ /* 0x020fca00000000ff */
[----:B------:R-:W-:-:S07]  /*6400*/  IMAD R13, R13, R16, RZ ;  /* 0x000000100d0d7224 */ /* 0x000fce00078e02ff */
.L_x_245:
[----:B------:R-:W-:Y:S05]  /*6410*/  BSYNC B1 ;  /* 0x0000000000017941 */ /* 0x000fea0003800000 */
.L_x_244:
[----:B------:R-:W-:Y:S01]  /*6420*/  @!P2 IMAD R31, R31, R2, R13 ;  /* 0x000000021f1fa224 */ /* 0x000fe200078e020d */
[----:B------:R-:W-:Y:S04]  /*6430*/  BSSY B1, `(.L_x_246) ;  /* 0x0000006000017945 */ /* 0x000fe80003800000 */
[----:B------:R0:W-:Y:S01]  /*6440*/  @!P2 STG.E.U8 desc[UR38][R8.64+0xc9], R31 ;  /* 0x0000c91f0800a986 */ /* 0x0001e2000c101126 */
[----:B------:R-:W-:Y:S05]  /*6450*/  @P6 BRA `(.L_x_247) ;  /* 0x00000000000c6947 */ /* 0x000fea0003800000 */
[----:B------:R-:W5:Y:S02]  /*6460*/  LDG.E.U8 R220, desc[UR38][R20.64+0xd0] ;  /* 0x0000d02614dc7981 */ /* 0x000f64000c1e1100 */
[----:B-----5:R-:W-:-:S05]  /*6470*/  PRMT R13, R220, 0x8880, RZ ;  /* 0x00008880dc0d7816 */ /* 0x020fca00000000ff */
[----:B------:R-:W-:-:S07]  /*6480*/  IMAD R13, R13, R16, RZ ;  /* 0x000000100d0d7224 */ /* 0x000fce00078e02ff */
.L_x_247:
[----:B------:R-:W-:Y:S05]  /*6490*/  BSYNC B1 ;  /* 0x0000000000017941 */ /* 0x000fea0003800000 */
.L_x_246:
[----:B0-----:R-:W-:Y:S01]  /*64a0*/  @!P6 IMAD R7, R32, R2, R13 ;  /* 0x000000022007e224 */ /* 0x001fe200078e020d */
[----:B------:R-:W-:Y:S04]  /*64b0*/  BSSY B1, `(.L_x_248) ;  /* 0x0000006000017945 */ /* 0x000fe80003800000 */
[----:B------:R0:W-:Y:S01]  /*64c0*/  @!P6 STG.E.U8 desc[UR38][R10.64+0xd0], R7 ;  /* 0x0000d0070a00e986 */ /* 0x0001e2000c101126 */
[----:B------:R-:W-:Y:S05]  /*64d0*/  @P5 BRA `(.L_x_249) ;  /* 0x00000000000c5947 */ /* 0x000fea0003800000 */
[----:B------:R-:W5:Y:S02]  /*64e0*/  LDG.E.U8 R220, desc[UR38][R20.64+0xd1] ;  /* 0x0000d12614dc7981 */ /* 0x000f64000c1e1100 */
[----:B-----5:R-:W-:-:S05]  /*64f0*/  PRMT R13, R220, 0x8880, RZ ;  /* 0x00008880dc0d7816 */ /* 0x020fca00000000ff */
[----:B------:R-:W-:-:S07]  /*6500*/  IMAD R13, R13, R16, RZ ;  /* 0x000000100d0d7224 */ /* 0x000fce00078e02ff */
.L_x_249:
[----:B------:R-:W-:Y:S05]  /*6510*/  BSYNC B1 ;  /* 0x0000000000017941 */ /* 0x000fea0003800000 */
.L_x_248:
[----:B------:R-:W-:Y:S01]  /*6520*/  @!P5 IMAD R33, R33, R2, R13 ;  /* 0x000000022121d224 */ /* 0x000fe200078e020d */
[----:B------:R-:W-:Y:S04]  /*6530*/  BSSY B1, `(.L_x_250) ;  /* 0x0000006000017945 */ /* 0x000fe80003800000 */
[----:B------:R0:W-:Y:S01]  /*6540*/  @!P5 STG.E.U8 desc[UR38][R10.64+0xd1], R33 ;  /* 0x0000d1210a00d986 */ /* 0x0001e2000c101126 */
[----:B------:R-:W-:Y:S05]  /*6550*/  @P1 BRA `(.L_x_251) ;  /* 0x00000000000c1947 */ /* 0x000fea0003800000 */
[----:B------:R-:W5:Y:S02]  /*6560*/  LDG.E.U8 R220, desc[UR38][R4.64+0xd0] ;  /* 0x0000d02604dc7981 */ /* 0x000f64000c1e1100 */
[----:B-----5:R-:W-:-:S05]  /*6570*/  PRMT R13, R220, 0x8880, RZ ;  /* 0x00008880dc0d7816 */ /* 0x020fca00000000ff */
[----:B------:R-:W-:-:S07]  /*6580*/  IMAD R13, R13, R16, RZ ;  /* 0x000000100d0d7224 */ /* 0x000fce00078e02ff */
.L_x_251:
[----:B------:R-:W-:Y:S05]  /*6590*/  BSYNC B1 ;  /* 0x0000000000017941 */ /* 0x000fea0003800000 */
.L_x_250:
        /* <DEDUP_REMOVED lines=16> */
.L_x_253:
[----:B------:R-:W-:Y:S05]  /*66a0*/  BSYNC B1 ;  /* 0x0000000000017941 */ /* 0x000fea0003800000 */
.L_x_252:
[----:B------:R-:W-:Y:S01]  /*66b0*/  @!P0 IMAD R35, R35, R2, R13 ;  /* 0x0000000223238224 */ /* 0x000fe200078e020d */
[----:B------:R-:W-:Y:S04]  /*66c0*/  BSSY B1, `(.L_x_254) ;  /* 0x0000006000017945 */ /* 0x000fe80003800000 */
[----:B------:R0:W-:Y:S01]  /*66d0*/  @!P0 STG.E.U8 desc[UR38][R8.64+0xd1], R35 ;  /* 0x0000d12308008986 */ /* 0x0001e2000c101126 */
[----:B------:R-:W-:Y:S05]  /*66e0*/  @P5 BRA `(.L_x_255) ;  /* 0x00000000000c5947 */ /* 0x000fea0003800000 */
[----:B------:R-:W5:Y:S02]  /*66f0*/  LDG.E.U8 R220, desc[UR38][R20.64+0xd8] ;  /* 0x0000d82614dc7981 */ /* 0x000f64000c1e1100 */
[----:B-----5:R-:W-:-:S05]  /*6700*/  PRMT R13, R220, 0x8880, RZ ;  /* 0x00008880dc0d7816 */ /* 0x020fca00000000ff */
[----:B------:R-:W-:-:S07]  /*6710*/  IMAD R13, R13, R16, RZ ;  /* 0x000000100d0d7224 */ /* 0x000fce00078e02ff */
.L_x_255:
[----:B------:R-:W-:Y:S05]  /*6720*/  BSYNC B1 ;  /* 0x0000000000017941 */ /* 0x000fea0003800000 */
.L_x_254:
[----:B0-----:R-:W-:Y:S01]  /*6730*/  @!P5 IMAD R7, R36, R2, R13 ;  /* 0x000000022407d224 */ /* 0x001fe200078e020d */
[----:B------:R-:W-:Y:S04]  /*6740*/  BSSY B1, `(.L_x_256) ;  /* 0x0000006000017945 */ /* 0x000fe80003800000 */
[----:B------:R0:W-:Y:S01]  /*6750*/  @!P5 STG.E.U8 desc[UR38][R10.64+0xd8], R7 ;  /* 0x0000d8070a00d986 */ /* 0x0001e2000c101126 */
[----:B------:R-:W-:Y:S05]  /*6760*/  @P1 BRA `(.L_x_257) ;  /* 0x00000000000c1947 */ /* 0x000fea0003800000 */
[----:B------:R-:W5:Y:S02]  /*6770*/  LDG.E.U8 R220, desc[UR38][R20.64+0xd9] ;  /* 0x0000d92614dc7981 */ /* 0x000f64000c1e1100 */
[----:B-----5:R-:W-:-:S05]  /*6780*/  PRMT R13, R220, 0x8880, RZ ;  /* 0x00008880dc0d7816 */ /* 0x020fca00000000ff */
[----:B------:R-:W-:-:S07]  /*6790*/  IMAD R13, R13, R16, RZ ;  /* 0x000000100d0d7224 */ /* 0x000fce00078e02ff */
.L_x_257:
[----:B------:R-:W-:Y:S05]  /*67a0*/  BSYNC B1 ;  /* 0x0000000000017941 */ /* 0x000fea0003800000 */
.L_x_256:
[----:B------:R-:W-:Y:S01]  /*67b0*/  @!P1 IMAD R37, R37, R2, R13 ;  /* 0x0000000225259224 */ /* 0x000fe200078e020d */
[----:B------:R-:W-:Y:S04]  /*67c0*/  BSSY B1, `(.L_x_258) ;  /* 0x0000006000017945 */ /* 0x000fe80003800000 */
[----:B------:R0:W-:Y:S01]  /*67d0*/  @!P1 STG.E.U8 desc[UR38][R10.64+0xd9], R37 ;  /* 0x0000d9250a009986 */ /* 0x0001e2000c101126 */
[----:B------:R-:W-:Y:S05]  /*67e0*/  @P4 BRA `(.L_x_259) ;  /* 0x00000000000c4947 */ /* 0x000fea0003800000 */
[----:B------:R-:W5:Y:S02]  /*67f0*/  LDG.E.U8 R220, desc[UR38][R4.64+0xd8] ;  /* 0x0000d82604dc7981 */ /* 0x000f64000c1e1100 */
[----:B-----5:R-:W-:-:S05]  /*6800*/  PRMT R13, R220, 0x8880, RZ ;  /* 0x00008880dc0d7816 */ /* 0x020fca00000000ff */
[----:B------:R-:W-:-:S07]  /*6810*/  IMAD R13, R13, R16, RZ ;  /* 0x000000100d0d7224 */ /* 0x000fce00078e02ff */
.L_x_259:
[----:B------:R-:W-:Y:S05]  /*6820*/  BSYNC B1 ;  /* 0x0000000000017941 */ /* 0x000fea0003800000 */
.L_x_258:
[----:B0-----:R-:W-:Y:S01]  /*6830*/  @!P4 IMAD R7, R38, R2, R13 ;  /* 0x000000022607c224 */ /* 0x001fe200078e020d */
[----:B------:R-:W-:Y:S04]  /*6840*/  BSSY B1, `(.L_x_260) ;  /* 0x0000006000017945 */ /* 0x000fe80003800000 */
[----:B------:R0:W-:Y:S01]  /*6850*/  @!P4 STG.E.U8 desc[UR38][R8.64+0xd8], R7 ;  /* 0x0000d8070800c986 */ /* 0x0001e2000c101126 */
[----:B------:R-:W-:Y:S05]  /*6860*/  @P6 BRA `(.L_x_261) ;  /* 0x00000000000c6947 */ /* 0x000fea0003800000 */
[----:B------:R-:W5:Y:S02]  /*6870*/  LDG.E.U8 R220, desc[UR38][R4.64+0xd9] ;  /* 0x0000d92604dc7981 */ /* 0x000f64000c1e1100 */
[----:B-----5:R-:W-:-:S05]  /*6880*/  PRMT R13, R220, 0x8880, RZ ;  /* 0x00008880dc0d7816 */ /* 0x020fca00000000ff */
[----:B------:R-:W-:-:S07]  /*6890*/  IMAD R13, R13, R16, RZ ;  /* 0x000000100d0d7224 */ /* 0x000fce00078e02ff */
.L_x_261:
[----:B------:R-:W-:Y:S05]  /*68a0*/  BSYNC B1 ;  /* 0x0000000000017941 */ /* 0x000fea0003800000 */
.L_x_260:
[----:B------:R-:W-:Y:S01]  /*68b0*/  @!P6 IMAD R39, R39, R2, R13 ;  /* 0x000000022727e224 */ /* 0x000fe200078e020d */
[----:B------:R-:W-:Y:S04]  /*68c0*/  BSSY B1, `(.L_x_262) ;  /* 0x0000006000017945 */ /* 0x000fe80003800000 */
[----:B------:R0:W-:Y:S01]  /*68d0*/  @!P6 STG.E.U8 desc[UR38][R8.64+0xd9], R39 ;  /* 0x0000d9270800e986 */ /* 0x0001e2000c101126 */
[----:B------:R-:W-:Y:S05]  /*68e0*/  @P2 BRA `(.L_x_263) ;  /* 0x00000000000c2947 */ /* 0x000fea0003800000 */
[----:B------:R-:W5:Y:S02]  /*68f0*/  LDG.E.U8 R220, desc[UR38][R20.64+0xe0] ;  /* 0x0000e02614dc7981 */ /* 0x000f64000c1e1100 */
[----:B-----5:R-:W-:-:S05]  /*6900*/  PRMT R13, R220, 0x8880, RZ ;  /* 0x00008880dc0d7816 */ /* 0x020fca00000000ff */
[----:B------:R-:W-:-:S07]  /*6910*/  IMAD R13, R13, R16, RZ ;  /* 0x000000100d0d7224 */ /* 0x000fce00078e02ff */
.L_x_263:
[----:B------:R-:W-:Y:S05]  /*6920*/  BSYNC B1 ;  /* 0x0000000000017941 */ /* 0x000fea0003800000 */
.L_x_262:
        /* <DEDUP_REMOVED lines=16> */
.L_x_265:
[----:B------:R-:W-:Y:S05]  /*6a30*/  BSYNC B1 ;  /* 0x0000000000017941 */ /* 0x000fea0003800000 */
.L_x_264:
[----:B------:R-:W-:Y:S01]  /*6a40*/  @!P4 IMAD R41, R41, R2, R13 ;  /* 0x000000022929c224 */ /* 0x000fe200078e020d */
[----:B------:R-:W-:Y:S04]  /*6a50*/  BSSY B1, `(.L_x_266) ;  /* 0x0000006000017945 */ /* 0x000fe80003800000 */
[----:B------:R0:W-:Y:S01]  /*6a60*/  @!P4 STG.E.U8 desc[UR38][R10.64+0xe1], R41 ;  /* 0x0000e1290a00c986 */ /* 0x0001e2000c101126 */
[----:B------:R-:W-:Y:S05]  /*6a70*/  @P3 BRA `(.L_x_267) ;  /* 0x00000000000c3947 */ /* 0x000fea0003800000 */
[----:B------:R-:W5:Y:S02]  /*6a80*/  LDG.E.U8 R220, desc[UR38][R4.64+0xe0] ;  /* 0x0000e02604dc7981 */ /* 0x000f64000c1e1100 */
[----:B-----5:R-:W-:-:S05]  /*6a90*/  PRMT R13, R220, 0x8880, RZ ;  /* 0x00008880dc0d7816 */ /* 0x020fca00000000ff */
[----:B------:R-:W-:-:S07]  /*6aa0*/  IMAD R13, R13, R16, RZ ;  /* 0x000000100d0d7224 */ /* 0x000fce00078e02ff */
.L_x_267:
[----:B------:R-:W-:Y:S05]  /*6ab0*/  BSYNC B1 ;  /* 0x0000000000017941 */ /* 0x000fea0003800000 */
.L_x_266:
[----:B0-----:R-:W-:Y:S01]  /*6ac0*/  @!P3 IMAD R7, R42, R2, R13 ;  /* 0x000000022a07b224 */ /* 0x001fe200078e020d */
[----:B------:R-:W-:Y:S04]  /*6ad0*/  BSSY B1, `(.L_x_268) ;  /* 0x0000006000017945 */ /* 0x000fe80003800000 */
[----:B------:R0:W-:Y:S01]  /*6ae0*/  @!P3 STG.E.U8 desc[UR38][R8.64+0xe0], R7 ;  /* 0x0000e0070800b986 */ /* 0x0001e2000c101126 */
[----:B------:R-:W-:Y:S05]  /*6af0*/  @P2 BRA `(.L_x_269) ;  /* 0x00000000000c2947 */ /* 0x000fea0003800000 */
[----:B------:R-:W5:Y:S02]  /*6b00*/  LDG.E.U8 R220, desc[UR38][R4.64+0xe1] ;  /* 0x0000e12604dc7981 */ /* 0x000f64000c1e1100 */
[----:B-----5:R-:W-:-:S05]  /*6b10*/  PRMT R13, R220, 0x8880, RZ ;  /* 0x00008880dc0d7816 */ /* 0x020fca00000000ff */
[----:B------:R-:W-:-:S07]  /*6b20*/  IMAD R13, R13, R16, RZ ;  /* 0x000000100d0d7224 */ /* 0x000fce00078e02ff */
.L_x_269:
[----:B------:R-:W-:Y:S05]  /*6b30*/  BSYNC B1 ;  /* 0x0000000000017941 */ /* 0x000fea0003800000 */
.L_x_268:
[----:B------:R-:W-:Y:S01]  /*6b40*/  @!P2 IMAD R43, R43, R2, R13 ;  /* 0x000000022b2ba224 */ /* 0x000fe200078e020d */
[----:B------:R-:W-:Y:S04]  /*6b50*/  BSSY B1, `(.L_x_270) ;  /* 0x0000006000017945 */ /* 0x000fe80003800000 */
[----:B------:R0:W-:Y:S01]  /*6b60*/  @!P2 STG.E.U8 desc[UR38][R8.64+0xe1], R43 ;  /* 0x0000e12b0800a986 */ /* 0x0001e2000c101126 */
[----:B------:R-:W-:Y:S05]  /*6b70*/  @P6 BRA `(.L_x_271) ;  /* 0x00000000000c6947 */ /* 0x000fea0003800000 */
[----:B------:R-:W5:Y:S02]  /*6b80*/  LDG.E.U8 R220, desc[UR38][R20.64+0xe8] ;  /* 0x0000e82614dc7981 */ /* 0x000f64000c1e1100 */
[----:B-----5:R-:W-:-:S05]  /*6b90*/  PRMT R13, R220, 0x8880, RZ ;  /* 0x00008880dc0d7816 */ /* 0x020fca00000000ff */
[----:B------:R-:W-:-:S07]  /*6ba0*/  IMAD R13, R13, R16, RZ ;  /* 0x000000100d0d7224 */ /* 0x000fce00078e02ff */
.L_x_271:
[----:B------:R-:W-:Y:S05]  /*6bb0*/  BSYNC B1 ;  /* 0x0000000000017941 */ /* 0x000fea0003800000 */
.L_x_270:
[----:B0-----:R-:W-:Y:S01]  /*6bc0*/  @!P6 IMAD R7, R44, R2, R13 ;  /* 0x000000022c07e224 */ /* 0x001fe200078e020d */
[----:B------:R-:W-:Y:S04]  /*6bd0*/  BSSY B1, `(.L_x_272) ;  /* 0x0000006000017945 */ /* 0x000fe80003800000 */
[----:B------:R0:W-:Y:S01]  /*6be0*/  @!P6 STG.E.U8 desc[UR38][R10.64+0xe8], R7 ;  /* 0x0000e8070a00e986 */ /* 0x0001e2000c101126 */
[----:B------:R-:W-:Y:S05]  /*6bf0*/  @P5 BRA `(.L_x_273) ;  /* 0x00000000000c5947 */ /* 0x000fea0003800000 */
[----:B------:R-:W5:Y:S02]  /*6c00*/  LDG.E.U8 R220, desc[UR38][R20.64+0xe9] ;  /* 0x0000e92614dc7981 */ /* 0x000f64000c1e1100 */
[----:B-----5:R-:W-:-:S05]  /*6c10*/  PRMT R13, R220, 0x8880, RZ ;  /* 0x00008880dc0d7816 */ /* 0x020fca00000000ff */
[----:B------:R-:W-:-:S07]  /*6c20*/  IMAD R13, R13, R16, RZ ;  /* 0x000000100d0d7224 */ /* 0x000fce00078e02ff */
.L_x_273:
[----:B------:R-:W-:Y:S05]  /*6c30*/  BSYNC B1 ;  /* 0x0000000000017941 */ /* 0x000fea0003800000 */
.L_x_272:
[----:B------:R-:W-:Y:S01]  /*6c40*/  @!P5 IMAD R45, R45, R2, R13 ;  /* 0x000000022d2dd224 */ /* 0x000fe200078e020d */
[----:B------:R-:W-:Y:S04]  /*6c50*/  BSSY B1, `(.L_x_274) ;  /* 0x0000006000017945 */ /* 0x000fe80003800000 */
[----:B------:R0:W-:Y:S01]  /*6c60*/  @!P5 STG.E.U8 desc[UR38][R10.64+0xe9], R45 ;  /* 0x0000e92d0a00d986 */ /* 0x0001e2000c101126 */
[----:B------:R-:W-:Y:S05]  /*6c70*/  @P1 BRA `(.L_x_275) ;  /* 0x00000000000c1947 */ /* 0x000fea0003800000 */
[----:B------:R-:W5:Y:S02]  /*6c80*/  LDG.E.U8 R220, desc[UR38][R4.64+0xe8] ;  /* 0x0000e82604dc7981 */ /* 0x000f64000c1e1100 */
[----:B-----5:R-:W-:-:S05]  /*6c90*/  PRMT R13, R220, 0x8880, RZ ;  /* 0x00008880dc0d7816 */ /* 0x020fca00000000ff */
[----:B------:R-:W-:-:S07]  /*6ca0*/  IMAD R13, R13, R16, RZ ;  /* 0x000000100d0d7224 */ /* 0x000fce00078e02ff */
.L_x_275:
[----:B------:R-:W-:Y:S05]  /*6cb0*/  BSYNC B1 ;  /* 0x0000000000017941 */ /* 0x000fea0003800000 */
.L_x_274:
        /* <DEDUP_REMOVED lines=16> */
.L_x_277:
[----:B------:R-:W-:Y:S05]  /*6dc0*/  BSYNC B1 ;  /* 0x0000000000017941 */ /* 0x000fea0003800000 */
.L_x_276:
[----:B------:R-:W-:Y:S01]  /*6dd0*/  @!P0 IMAD R47, R47, R2, R13 ;  /* 0x000000022f2f8224 */ /* 0x000fe200078e020d */
[----:B------:R-:W-:Y:S04]  /*6de0*/  BSSY B1, `(.L_x_278) ;  /* 0x0000006000017945 */ /* 0x000fe80003800000 */
[----:B------:R0:W-:Y:S01]  /*6df0*/  @!P0 STG.E.U8 desc[UR38][R8.64+0xe9], R47 ;  /* 0x0000e92f08008986 */ /* 0x0001e2000c101126 */
[----:B------:R-:W-:Y:S05]  /*6e00*/  @P5 BRA `(.L_x_279) ;  /* 0x00000000000c5947 */ /* 0x000fea0003800000 */
[----:B------:R-:W5:Y:S02]  /*6e10*/  LDG.E.U8 R220, desc[UR38][R20.64+0xf0] ;  /* 0x0000f02614dc7981 */ /* 0x000f64000c1e1100 */
[----:B-----5:R-:W-:-:S05]  /*6e20*/  PRMT R13, R220, 0x8880, RZ ;  /* 0x00008880dc0d7816 */ /* 0x020fca00000000ff */
[----:B------:R-:W-:-:S07]  /*6e30*/  IMAD R13, R13, R16, RZ ;  /* 0x000000100d0d7224 */ /* 0x000fce00078e02ff */
.L_x_279:
[----:B------:R-:W-:Y:S05]  /*6e40*/  BSYNC B1 ;  /* 0x0000000000017941 */ /* 0x000fea0003800000 */
.L_x_278:
[----:B0-----:R-:W-:Y:S01]  /*6e50*/  @!P5 IMAD R7, R48, R2, R13 ;  /* 0x000000023007d224 */ /* 0x001fe200078e020d */
[----:B------:R-:W-:Y:S04]  /*6e60*/  BSSY B1, `(.L_x_280) ;  /* 0x0000006000017945 */ /* 0x000fe80003800000 */
[----:B------:R0:W-:Y:S01]  /*6e70*/  @!P5 STG.E.U8 desc[UR38][R10.64+0xf0], R7 ;  /* 0x0000f0070a00d986 */ /* 0x0001e2000c101126 */
[----:B------:R-:W-:Y:S05]  /*6e80*/  @P1 BRA `(.L_x_281) ;  /* 0x00000000000c1947 */ /* 0x000fea0003800000 */
[----:B------:R-:W5:Y:S02]  /*6e90*/  LDG.E.U8 R220, desc[UR38][R20.64+0xf1] ;  /* 0x0000f12614dc7981 */ /* 0x000f64000c1e1100 */
[----:B-----5:R-:W-:-:S05]  /*6ea0*/  PRMT R13, R220, 0x8880, RZ ;  /* 0x00008880dc0d7816 */ /* 0x020fca00000000ff */
[----:B------:R-:W-:-:S07]  /*6eb0*/  IMAD R13, R13, R16, RZ ;  /* 0x000000100d0d7224 */ /* 0x000fce00078e02ff */
.L_x_281:
[----:B------:R-:W-:Y:S05]  /*6ec0*/  BSYNC B1 ;  /* 0x0000000000017941 */ /* 0x000fea0003800000 */
.L_x_280:
[----:B------:R-:W-:Y:S01]  /*6ed0*/  @!P1 IMAD R49, R49, R2, R13 ;  /* 0x0000000231319224 */ /* 0x000fe200078e020d */
[----:B------:R-:W-:Y:S04]  /*6ee0*/  BSSY B1, `(.L_x_282) ;  /* 0x0000006000017945 */ /* 0x000fe80003800000 */
[----:B------:R0:W-:Y:S01]  /*6ef0*/  @!P1 STG.E.U8 desc[UR38][R10.64+0xf1], R49 ;  /* 0x0000f1310a009986 */ /* 0x0001e2000c101126 */
[----:B------:R-:W-:Y:S05]  /*6f00*/  @P4 BRA `(.L_x_283) ;  /* 0x00000000000c4947 */ /* 0x000fea0003800000 */
[----:B------:R-:W5:Y:S02]  /*6f10*/  LDG.E.U8 R220, desc[UR38][R4.64+0xf0] ;  /* 0x0000f02604dc7981 */ /* 0x000f64000c1e1100 */
[----:B-----5:R-:W-:-:S05]  /*6f20*/  PRMT R13, R220, 0x8880, RZ ;  /* 0x00008880dc0d7816 */ /* 0x020fca00000000ff */
[----:B------:R-:W-:-:S07]  /*6f30*/  IMAD R13, R13, R16, RZ ;  /* 0x000000100d0d7224 */ /* 0x000fce00078e02ff */
.L_x_283:
[----:B------:R-:W-:Y:S05]  /*6f40*/  BSYNC B1 ;  /* 0x0000000000017941 */ /* 0x000fea0003800000 */
.L_x_282:
[----:B0-----:R-:W-:Y:S01]  /*6f50*/  @!P4 IMAD R7, R50, R2, R13 ;  /* 0x000000023207c224 */ /* 0x001fe200078e020d */
[----:B------:R-:W-:Y:S04]  /*6f60*/  BSSY B1, `(.L_x_284) ;  /* 0x0000006000017945 */ /* 0x000fe80003800000 */
[----:B------:R0:W-:Y:S01]  /*6f70*/  @!P4 STG.E.U8 desc[UR38][R8.64+0xf0], R7 ;  /* 0x0000f0070800c986 */ /* 0x0001e2000c101126 */
[----:B------:R-:W-:Y:S05]  /*6f80*/  @P6 BRA `(.L_x_285) ;  /* 0x00000000000c6947 */ /* 0x000fea0003800000 */
[----:B------:R-:W5:Y:S02]  /*6f90*/  LDG.E.U8 R220, desc[UR38][R4.64+0xf1] ;  /* 0x0000f12604dc7981 */ /* 0x000f64000c1e1100 */
[----:B-----5:R-:W-:-:S05]  /*6fa0*/  PRMT R13, R220, 0x8880, RZ ;  /* 0x00008880dc0d7816 */ /* 0x020fca00000000ff */
[----:B------:R-:W-:-:S07]  /*6fb0*/  IMAD R13, R13, R16, RZ ;  /* 0x000000100d0d7224 */ /* 0x000fce00078e02ff */
.L_x_285:
[----:B------:R-:W-:Y:S05]  /*6fc0*/  BSYNC B1 ;  /* 0x0000000000017941 */ /* 0x000fea0003800000 */
.L_x_284:
[----:B------:R-:W-:Y:S01]  /*6fd0*/  @!P6 IMAD R51, R51, R2, R13 ;  /* 0x000000023333e224 */ /* 0x000fe200078e020d */
[----:B------:R-:W-:Y:S04]  /*6fe0*/  BSSY B1, `(.L_x_286) ;  /* 0x0000006000017945 */ /* 0x000fe80003800000 */
[----:B------:R0:W-:Y:S01]  /*6ff0*/  @!P6 STG.E.U8 desc[UR38][R8.64+0xf1], R51 ;  /* 0x0000f1330800e986 */ /* 0x0001e2000c101126 */
[----:B------:R-:W-:Y:S05]  /*7000*/  @P2 BRA `(.L_x_287) ;  /* 0x00000000000c2947 */ /* 0x000fea0003800000 */
[----:B------:R-:W5:Y:S02]  /*7010*/  LDG.E.U8 R220, desc[UR38][R20.64+0xf8] ;  /* 0x0000f82614dc7981 */ /* 0x000f64000c1e1100 */
[----:B-----5:R-:W-:-:S05]  /*7020*/  PRMT R13, R220, 0x8880, RZ ;  /* 0x00008880dc0d7816 */ /* 0x020fca00000000ff */
[----:B------:R-:W-:-:S07]  /*7030*/  IMAD R13, R13, R16, RZ ;  /* 0x000000100d0d7224 */ /* 0x000fce00078e02ff */
.L_x_287:
[----:B------:R-:W-:Y:S05]  /*7040*/  BSYNC B1 ;  /* 0x0000000000017941 */ /* 0x000fea0003800000 */
.L_x_286:
        /* <DEDUP_REMOVED lines=16> */
.L_x_289:
[----:B------:R-:W-:Y:S05]  /*7150*/  BSYNC B1 ;  /* 0x0000000000017941 */ /* 0x000fea0003800000 */
.L_x_288:
[----:B------:R-:W-:Y:S01]  /*7160*/  @!P4 IMAD R53, R53, R2, R13 ;  /* 0x000000023535c224 */ /* 0x000fe200078e020d */
[----:B------:R-:W-:Y:S04]  /*7170*/  BSSY B1, `(.L_x_290) ;  /* 0x0000006000017945 */ /* 0x000fe80003800000 */
[----:B------:R0:W-:Y:S01]  /*7180*/  @!P4 STG.E.U8 desc[UR38][R10.64+0xf9], R53 ;  /* 0x0000f9350a00c986 */ /* 0x0001e2000c101126 */
[----:B------:R-:W-:Y:S05]  /*7190*/  @P3 BRA `(.L_x_291) ;  /* 0x00000000000c3947 */ /* 0x000fea0003800000 */
[----:B------:R-:W5:Y:S02]  /*71a0*/  LDG.E.U8 R220, desc[UR38][R4.64+0xf8] ;  /* 0x0000f82604dc7981 */ /* 0x000f64000c1e1100 */
[----:B-----5:R-:W-:-:S05]  /*71b0*/  PRMT R13, R220, 0x8880, RZ ;  /* 0x00008880dc0d7816 */ /* 0x020fca00000000ff */
[----:B------:R-:W-:-:S07]  /*71c0*/  IMAD R13, R13, R16, RZ ;  /* 0x000000100d0d7224 */ /* 0x000fce00078e02ff */
.L_x_291:
[----:B------:R-:W-:Y:S05]  /*71d0*/  BSYNC B1 ;  /* 0x0000000000017941 */ /* 0x000fea0003800000 */
.L_x_290:
[----:B0-----:R-:W-:Y:S01]  /*71e0*/  @!P3 IMAD R7, R54, R2, R13 ;  /* 0x000000023607b224 */ /* 0x001fe200078e020d */
[----:B------:R-:W-:Y:S04]  /*71f0*/  BSSY B1, `(.L_x_292) ;  /* 0x0000006000017945 */ /* 0x000fe80003800000 */
[----:B------:R0:W-:Y:S01]  /*7200*/  @!P3 STG.E.U8 desc[UR38][R8.64+0xf8], R7 ;  /* 0x0000f8070800b986 */ /* 0x0001e2000c101126 */
[----:B------:R-:W-:Y:S05]  /*7210*/  @P2 BRA `(.L_x_293) ;  /* 0x00000000000c2947 */ /* 0x000fea0003800000 */
[----:B------:R-:W5:Y:S02]  /*7220*/  LDG.E.U8 R220, desc[UR38][R4.64+0xf9] ;  /* 0x0000f92604dc7981 */ /* 0x000f64000c1e1100 */
[----:B-----5:R-:W-:-:S05]  /*7230*/  PRMT R13, R220, 0x8880, RZ ;  /* 0x00008880dc0d7816 */ /* 0x020fca00000000ff */
[----:B------:R-:W-:-:S07]  /*7240*/  IMAD R13, R13, R16, RZ ;  /* 0x000000100d0d7224 */ /* 0x000fce00078e02ff */
.L_x_293:
[----:B------:R-:W-:Y:S05]  /*7250*/  BSYNC B1 ;  /* 0x0000000000017941 */ /* 0x000fea0003800000 */
.L_x_292:
[----:B------:R-:W-:Y:S01]  /*7260*/  @!P2 IMAD R55, R55, R2, R13 ;  /* 0x000000023737a224 */ /* 0x000fe200078e020d */
[----:B------:R-:W-:Y:S04]  /*7270*/  BSSY B1, `(.L_x_294) ;  /* 0x0000006000017945 */ /* 0x000fe80003800000 */
[----:B------:R0:W-:Y:S01]  /*7280*/  @!P2 STG.E.U8 desc[UR38][R8.64+0xf9], R55 ;  /* 0x0000f9370800a986 */ /* 0x0001e2000c101126 */
[----:B------:R-:W-:Y:S05]  /*7290*/  @P6 BRA `(.L_x_295) ;  /* 0x00000000000c6947 */ /* 0x000fea0003800000 */
[----:B------:R-:W5:Y:S02]  /*72a0*/  LDG.E.U8 R220, desc[UR38][R20.64+0x100] ;  /* 0x0001002614dc7981 */ /* 0x000f64000c1e1100 */
[----:B-----5:R-:W-:-:S05]  /*72b0*/  PRMT R13, R220, 0x8880, RZ ;  /* 0x00008880dc0d7816 */ /* 0x020fca00000000ff */
[----:B------:R-:W-:-:S07]  /*72c0*/  IMAD R13, R13, R16, RZ ;  /* 0x000000100d0d7224 */ /* 0x000fce00078e02ff */
.L_x_295:
[----:B------:R-:W-:Y:S05]  /*72d0*/  BSYNC B1 ;  /* 0x0000000000017941 */ /* 0x000fea0003800000 */
.L_x_294:
[----:B0-----:R-:W-:Y:S01]  /*72e0*/  @!P6 IMAD R7, R56, R2, R13 ;  /* 0x000000023807e224 */ /* 0x001fe200078e020d */
[----:B------:R-:W-:Y:S04]  /*72f0*/  BSSY B1, `(.L_x_296) ;  /* 0x0000006000017945 */ /* 0x000fe80003800000 */
[----:B------:R0:W-:Y:S01]  /*7300*/  @!P6 STG.E.U8 desc[UR38][R10.64+0x100], R7 ;  /* 0x000100070a00e986 */ /* 0x0001e2000c101126 */
[----:B------:R-:W-:Y:S05]  /*7310*/  @P5 BRA `(.L_x_297) ;  /* 0x00000000000c5947 */ /* 0x000fea0003800000 */
[----:B------:R-:W5:Y:S02]  /*7320*/  LDG.E.U8 R220, desc[UR38][R20.64+0x101] ;  /* 0x0001012614dc7981 */ /* 0x000f64000c1e1100 */
[----:B-----5:R-:W-:-:S05]  /*7330*/  PRMT R13, R220, 0x8880, RZ ;  /* 0x00008880dc0d7816 */ /* 0x020fca00000000ff */
[----:B------:R-:W-:-:S07]  /*7340*/  IMAD R13, R13, R16, RZ ;  /* 0x000000100d0d7224 */ /* 0x000fce00078e02ff */
.L_x_297:
[----:B------:R-:W-:Y:S05]  /*7350*/  BSYNC B1 ;  /* 0x0000000000017941 */ /* 0x000fea0003800000 */
.L_x_296:
[----:B------:R-:W-:Y:S01]  /*7360*/  @!P5 IMAD R57, R57, R2, R13 ;  /* 0x000000023939d224 */ /* 0x000fe200078e020d */
[----:B------:R-:W-:Y:S04]  /*7370*/  BSSY B1, `(.L_x_298) ;  /* 0x0000006000017945 */ /* 0x000fe80003800000 */
[----:B------:R0:W-:Y:S01]  /*7380*/  @!P5 STG.E.U8 desc[UR38][R10.64+0x101], R57 ;  /* 0x000101390a00d986 */ /* 0x0001e2000c101126 */
[----:B------:R-:W-:Y:S05]  /*7390*/  @P1 BRA `(.L_x_299) ;  /* 0x00000000000c1947 */ /* 0x000fea0003800000 */
[----:B------:R-:W5:Y:S02]  /*73a0*/  LDG.E.U8 R220, desc[UR38][R4.64+0x100] ;  /* 0x0001002604dc7981 */ /* 0x000f64000c1e1100 */
[----:B-----5:R-:W-:-:S05]  /*73b0*/  PRMT R13, R220, 0x8880, RZ ;  /* 0x00008880dc0d7816 */ /* 0x020fca00000000ff */
[----:B------:R-:W-:-:S07]  /*73c0*/  IMAD R13, R13, R16, RZ ;  /* 0x000000100d0d7224 */ /* 0x000fce00078e02ff */
.L_x_299:
[----:B------:R-:W-:Y:S05]  /*73d0*/  BSYNC B1 ;  /* 0x0000000000017941 */ /* 0x000fea0003800000 */
.L_x_298:
        /* <DEDUP_REMOVED lines=16> */
.L_x_301:
[----:B------:R-:W-:Y:S05]  /*74e0*/  BSYNC B1 ;  /* 0x0000000000017941 */ /* 0x000fea0003800000 */
.L_x_300:
[----:B------:R-:W-:Y:S01]  /*74f0*/  @!P0 IMAD R59, R59, R2, R13 ;  /* 0x000000023b3b8224 */ /* 0x000fe200078e020d */
[----:B------:R-:W-:Y:S04]  /*7500*/  BSSY B1, `(.L_x_302) ;  /* 0x0000006000017945 */ /* 0x000fe80003800000 */
[----:B------:R0:W-:Y:S01]  /*7510*/  @!P0 STG.E.U8 desc[UR38][R8.64+0x101], R59 ;  /* 0x0001013b08008986 */ /* 0x0001e2000c101126 */
[----:B------:R-:W-:Y:S05]  /*7520*/  @P5 BRA `(.L_x_303) ;  /* 0x00000000000c5947 */ /* 0x000fea0003800000 */
[----:B------:R-:W5:Y:S02]  /*7530*/  LDG.E.U8 R220, desc[UR38][R20.64+0x108] ;  /* 0x0001082614dc7981 */ /* 0x000f64000c1e1100 */
[----:B-----5:R-:W-:-:S05]  /*7540*/  PRMT R13, R220, 0x8880, RZ ;  /* 0x00008880dc0d7816 */ /* 0x020fca00000000ff */
[----:B------:R-:W-:-:S07]  /*7550*/  IMAD R13, R13, R16, RZ ;  /* 0x000000100d0d7224 */ /* 0x000fce00078e02ff */
.L_x_303:
[----:B------:R-:W-:Y:S05]  /*7560*/  BSYNC B1 ;  /* 0x0000000000017941 */ /* 0x000fea0003800000 */
.L_x_302:
[----:B0-----:R-:W-:Y:S01]  /*7570*/  @!P5 IMAD R7, R60, R2, R13 ;  /* 0x000000023c07d224 */ /* 0x001fe200078e020d */
[----:B------:R-:W-:Y:S04]  /*7580*/  BSSY B1, `(.L_x_304) ;  /* 0x0000006000017945 */ /* 0x000fe80003800000 */
[----:B------:R0:W-:Y:S01]  /*7590*/  @!P5 STG.E.U8 desc[UR38][R10.64+0x108], R7 ;  /* 0x000108070a00d986 */ /* 0x0001e2000c101126 */
[----:B------:R-:W-:Y:S05]  /*75a0*/  @P1 BRA `(.L_x_305) ;  /* 0x00000000000c1947 */ /* 0x000fea0003800000 */
[----:B------:R-:W5:Y:S02]  /*75b0*/  LDG.E.U8 R220, desc[UR38][R20.64+0x109] ;  /* 0x0001092614dc7981 */ /* 0x000f64000c1e1100 */
[----:B-----5:R-:W-:-:S05]  /*75c0*/  PRMT R13, R220, 0x8880, RZ ;  /* 0x00008880dc0d7816 */ /* 0x020fca00000000ff */
[----:B------:R-:W-:-:S07]  /*75d0*/  IMAD R13, R13, R16, RZ ;  /* 0x000000100d0d7224 */ /* 0x000fce00078e02ff */
.L_x_305:
[----:B------:R-:W-:Y:S05]  /*75e0*/  BSYNC B1 ;  /* 0x0000000000017941 */ /* 0x000fea0003800000 */
.L_x_304:
[----:B------:R-:W-:Y:S01]  /*75f0*/  @!P1 IMAD R61, R61, R2, R13 ;  /* 0x000000023d3d9224 */ /* 0x000fe200078e020d */
[----:B------:R-:W-:Y:S04]  /*7600*/  BSSY B1, `(.L_x_306) ;  /* 0x0000006000017945 */ /* 0x000fe80003800000 */
[----:B------:R0:W-:Y:S01]  /*7610*/  @!P1 STG.E.U8 desc[UR38][R10.64+0x109], R61 ;  /* 0x0001093d0a009986 */ /* 0x0001e2000c101126 */
[----:B------:R-:W-:Y:S05]  /*7620*/  @P4 BRA `(.L_x_307) ;  /* 0x00000000000c4947 */ /* 0x000fea0003800000 */
[----:B------:R-:W5:Y:S02]  /*7630*/  LDG.E.U8 R220, desc[UR38][R4.64+0x108] ;  /* 0x0001082604dc7981 */ /* 0x000f64000c1e1100 */
[----:B-----5:R-:W-:-:S05]  /*7640*/  PRMT R13, R220, 0x8880, RZ ;  /* 0x00008880dc0d7816 */ /* 0x020fca00000000ff */
[----:B------:R-:W-:-:S07]  /*7650*/  IMAD R13, R13, R16, RZ ;  /* 0x000000100d0d7224 */ /* 0x000fce00078e02ff */
.L_x_307:
[----:B------:R-:W-:Y:S05]  /*7660*/  BSYNC B1 ;  /* 0x0000000000017941 */ /* 0x000fea0003800000 */
.L_x_306:
[----:B0-----:R-:W-:Y:S01]  /*7670*/  @!P4 IMAD R7, R62, R2, R13 ;  /* 0x000000023e07c224 */ /* 0x001fe200078e020d */
[----:B------:R-:W-:Y:S04]  /*7680*/  BSSY B1, `(.L_x_308) ;  /* 0x0000006000017945 */ /* 0x000fe80003800000 */
[----:B------:R0:W-:Y:S01]  /*7690*/  @!P4 STG.E.U8 desc[UR38][R8.64+0x108], R7 ;  /* 0x000108070800c986 */ /* 0x0001e2000c101126 */
[----:B------:R-:W-:Y:S05]  /*76a0*/  @P6 BRA `(.L_x_309) ;  /* 0x00000000000c6947 */ /* 0x000fea0003800000 */
[----:B------:R-:W5:Y:S02]  /*76b0*/  LDG.E.U8 R220, desc[UR38][R4.64+0x109] ;  /* 0x0001092604dc7981 */ /* 0x000f64000c1e1100 */
[----:B-----5:R-:W-:-:S05]  /*76c0*/  PRMT R13, R220, 0x8880, RZ ;  /* 0x00008880dc0d7816 */ /* 0x020fca00000000ff */
[----:B------:R-:W-:-:S07]  /*76d0*/  IMAD R13, R13, R16, RZ ;  /* 0x000000100d0d7224 */ /* 0x000fce00078e02ff */
.L_x_309:
[----:B------:R-:W-:Y:S05]  /*76e0*/  BSYNC B1 ;  /* 0x0000000000017941 */ /* 0x000fea0003800000 */
.L_x_308:
[----:B------:R-:W-:Y:S01]  /*76f0*/  @!P6 IMAD R63, R63, R2, R13 ;  /* 0x000000023f3fe224 */ /* 0x000fe200078e020d */
[----:B------:R-:W-:Y:S04]  /*7700*/  BSSY B1, `(.L_x_310) ;  /* 0x0000006000017945 */ /* 0x000fe80003800000 */
[----:B------:R0:W-:Y:S01]  /*7710*/  @!P6 STG.E.U8 desc[UR38][R8.64+0x109], R63 ;  /* 0x0001093f0800e986 */ /* 0x0001e2000c101126 */
[----:B------:R-:W-:Y:S05]  /*7720*/  @P2 BRA `(.L_x_311) ;  /* 0x00000000000c2947 */ /* 0x000fea0003800000 */
[----:B------:R-:W5:Y:S02]  /*7730*/  LDG.E.U8 R220, desc[UR38][R20.64+0x110] ;  /* 0x0001102614dc7981 */ /* 0x000f64000c1e1100 */
[----:B-----5:R-:W-:-:S05]  /*7740*/  PRMT R13, R220, 0x8880, RZ ;  /* 0x00008880dc0d7816 */ /* 0x020fca00000000ff */
[----:B------:R-:W-:-:S07]  /*7750*/  IMAD R13, R13, R16, RZ ;  /* 0x000000100d0d7224 */ /* 0x000fce00078e02ff */
.L_x_311:
[----:B------:R-:W-:Y:S05]  /*7760*/  BSYNC B1 ;  /* 0x0000000000017941 */ /* 0x000fea0003800000 */
.L_x_310:
        /* <DEDUP_REMOVED lines=16> */
.L_x_313:
[----:B------:R-:W-:Y:S05]  /*7870*/  BSYNC B1 ;  /* 0x0000000000017941 */ /* 0x000fea0003800000 */
.L_x_312:
[----:B------:R-:W-:Y:S01]  /*7880*/  @!P4 IMAD R65, R65, R2, R13 ;  /* 0x000000024141c224 */ /* 0x000fe200078e020d */
[----:B------:R-:W-:Y:S04]  /*7890*/  BSSY B1, `(.L_x_314) ;  /* 0x0000006000017945 */ /* 0x000fe80003800000 */
[----:B------:R0:W-:Y:S01]  /*78a0*/  @!P4 STG.E.U8 desc[UR38][R10.64+0x111], R65 ;  /* 0x000111410a00c986 */ /* 0x0001e2000c101126 */
[----:B------:R-:W-:Y:S05]  /*78b0*/  @P3 BRA `(.L_x_315) ;  /* 0x00000000000c3947 */ /* 0x000fea0003800000 */
[----:B------:R-:W5:Y:S02]  /*78c0*/  LDG.E.U8 R220, desc[UR38][R4.64+0x110] ;  /* 0x0001102604dc7981 */ /* 0x000f64000c1e1100 */
[----:B-----5:R-:W-:-:S05]  /*78d0*/  PRMT R13, R220, 0x8880, RZ ;  /* 0x00008880dc0d7816 */ /* 0x020fca00000000ff */
[----:B------:R-:W-:-:S07]  /*78e0*/  IMAD R13, R13, R16, RZ ;  /* 0x000000100d0d7224 */ /* 0x000fce00078e02ff */
.L_x_315:
[----:B------:R-:W-:Y:S05]  /*78f0*/  BSYNC B1 ;  /* 0x0000000000017941 */ /* 0x000fea0003800000 */
.L_x_314:
[----:B0-----:R-:W-:Y:S01]  /*7900*/  @!P3 IMAD R7, R66, R2, R13 ;  /* 0x000000024207b224 */ /* 0x001fe200078e020d */
[----:B------:R-:W-:Y:S04]  /*7910*/  BSSY B1, `(.L_x_316) ;  /* 0x0000006000017945 */ /* 0x000fe80003800000 */
[----:B------:R0:W-:Y:S01]  /*7920*/  @!P3 STG.E.U8 desc[UR38][R8.64+0x110], R7 ;  /* 0x000110070800b986 */ /* 0x0001e2000c101126 */
[----:B------:R-:W-:Y:S05]  /*7930*/  @P2 BRA `(.L_x_317) ;  /* 0x00000000000c2947 */ /* 0x000fea0003800000 */
[----:B------:R-:W5:Y:S02]  /*7940*/  LDG.E.U8 R220, desc[UR38][R4.64+0x111] ;  /* 0x0001112604dc7981 */ /* 0x000f64000c1e1100 */
[----:B-----5:R-:W-:-:S05]  /*7950*/  PRMT R13, R220, 0x8880, RZ ;  /* 0x00008880dc0d7816 */ /* 0x020fca00000000ff */
[----:B------:R-:W-:-:S07]  /*7960*/  IMAD R13, R13, R16, RZ ;  /* 0x000000100d0d7224 */ /* 0x000fce00078e02ff */
.L_x_317:
[----:B------:R-:W-:Y:S05]  /*7970*/  BSYNC B1 ;  /* 0x0000000000017941 */ /* 0x000fea0003800000 */
.L_x_316:
[----:B------:R-:W-:Y:S01]  /*7980*/  @!P2 IMAD R67, R67, R2, R13 ;  /* 0x000000024343a224 */ /* 0x000fe200078e020d */
[----:B------:R-:W-:Y:S04]  /*7990*/  BSSY B1, `(.L_x_318) ;  /* 0x0000006000017945 */ /* 0x000fe80003800000 */
[----:B------:R0:W-:Y:S01]  /*79a0*/  @!P2 STG.E.U8 desc[UR38][R8.64+0x111], R67 ;  /* 0x000111430800a986 */ /* 0x0001e2000c101126 */
[----:B------:R-:W-:Y:S05]  /*79b0*/  @P6 BRA `(.L_x_319) ;  /* 0x00000000000c6947 */ /* 0x000fea0003800000 */
[----:B------:R-:W5:Y:S02]  /*79c0*/  LDG.E.U8 R220, desc[UR38][R20.64+0x118] ;  /* 0x0001182614dc7981 */ /* 0x000f64000c1e1100 */
[----:B-----5:R-:W-:-:S05]  /*79d0*/  PRMT R13, R220, 0x8880, RZ ;  /* 0x00008880dc0d7816 */ /* 0x020fca00000000ff */
[----:B------:R-:W-:-:S07]  /*79e0*/  IMAD R13, R13, R16, RZ ;  /* 0x000000100d0d7224 */ /* 0x000fce00078e02ff */
.L_x_319:
[----:B------:R-:W-:Y:S05]  /*79f0*/  BSYNC B1 ;  /* 0x0000000000017941 */ /* 0x000fea0003800000 */
.L_x_318:
[----:B0-----:R-:W-:Y:S01]  /*7a00*/  @!P6 IMAD R7, R68, R2, R13 ;  /* 0x000000024407e224 */ /* 0x001fe200078e020d */
[----:B------:R-:W-:Y:S04]  /*7a10*/  BSSY B1, `(.L_x_320) ;  /* 0x0000006000017945 */ /* 0x000fe80003800000 */
[----:B------:R0:W-:Y:S01]  /*7a20*/  @!P6 STG.E.U8 desc[UR38][R10.64+0x118], R7 ;  /* 0x000118070a00e986 */ /* 0x0001e2000c101126 */
[----:B------:R-:W-:Y:S05]  /*7a30*/  @P5 BRA `(.L_x_321) ;  /* 0x00000000000c5947 */ /* 0x000fea0003800000 */
[----:B------:R-:W5:Y:S02]  /*7a40*/  LDG.E.U8 R220, desc[UR38][R20.64+0x119] ;  /* 0x0001192614dc7981 */ /* 0x000f64000c1e1100 */
[----:B-----5:R-:W-:-:S05]  /*7a50*/  PRMT R13, R220, 0x8880, RZ ;  /* 0x00008880dc0d7816 */ /* 0x020fca00000000ff */
[----:B------:R-:W-:-:S07]  /*7a60*/  IMAD R13, R13, R16, RZ ;  /* 0x000000100d0d7224 */ /* 0x000fce00078e02ff */
.L_x_321:
[----:B------:R-:W-:Y:S05]  /*7a70*/  BSYNC B1 ;  /* 0x0000000000017941 */ /* 0x000fea0003800000 */
.L_x_320:
[----:B------:R-:W-:Y:S01]  /*7a80*/  @!P5 IMAD R69, R69, R2, R13 ;  /* 0x000000024545d224 */ /* 0x000fe200078e020d */
[----:B------:R-:W-:Y:S04]  /*7a90*/  BSSY B1, `(.L_x_322) ;  /* 0x0000006000017945 */ /* 0x000fe80003800000 */
[----:B------:R0:W-:Y:S01]  /*7aa0*/  @!P5 STG.E.U8 desc[UR38][R10.64+0x119], R69 ;  /* 0x000119450a00d986 */ /* 0x0001e2000c101126 */
[----:B------:R-:W-:Y:S05]  /*7ab0*/  @P1 BRA `(.L_x_323) ;  /* 0x00000000000c1947 */ /* 0x000fea0003800000 */
[----:B------:R-:W5:Y:S02]  /*7ac0*/  LDG.E.U8 R220, desc[UR38][R4.64+0x118] ;  /* 0x0001182604dc7981 */ /* 0x000f64000c1e1100 */
[----:B-----5:R-:W-:-:S05]  /*7ad0*/  PRMT R13, R220, 0x8880, RZ ;  /* 0x00008880dc0d7816 */ /* 0x020fca00000000ff */
[----:B------:R-:W-:-:S07]  /*7ae0*/  IMAD R13, R13, R16, RZ ;  /* 0x000000100d0d7224 */ /* 0x000fce00078e02ff */
.L_x_323:
[----:B------:R-:W-:Y:S05]  /*7af0*/  BSYNC B1 ;  /* 0x0000000000017941 */ /* 0x000fea0003800000 */
.L_x_322:
        /* <DEDUP_REMOVED lines=16> */
.L_x_325:
[----:B------:R-:W-:Y:S05]  /*7c00*/  BSYNC B1 ;  /* 0x0000000000017941 */ /* 0x000fea0003800000 */
.L_x_324:
[----:B------:R-:W-:Y:S01]  /*7c10*/  @!P0 IMAD R71, R71, R2, R13 ;  /* 0x0000000247478224 */ /* 0x000fe200078e020d */
[----:B------:R-:W-:Y:S04]  /*7c20*/  BSSY B1, `(.L_x_326) ;  /* 0x0000006000017945 */ /* 0x000fe80003800000 */
[----:B------:R0:W-:Y:S01]  /*7c30*/  @!P0 STG.E.U8 desc[UR38][R8.64+0x119], R71 ;  /* 0x0001194708008986 */ /* 0x0001e2000c101126 */
[----:B------:R-:W-:Y:S05]  /*7c40*/  @P5 BRA `(.L_x_327) ;  /* 0x00000000000c5947 */ /* 0x000fea0003800000 */
[----:B------:R-:W5:Y:S02]  /*7c50*/  LDG.E.U8 R220, desc[UR38][R20.64+0x120] ;  /* 0x0001202614dc7981 */ /* 0x000f64000c1e1100 */
[----:B-----5:R-:W-:-:S05]  /*7c60*/  PRMT R13, R220, 0x8880, RZ ;  /* 0x00008880dc0d7816 */ /* 0x020fca00000000ff */
[----:B------:R-:W-:-:S07]  /*7c70*/  IMAD R13, R13, R16, RZ ;  /* 0x000000100d0d7224 */ /* 0x000fce00078e02ff */
.L_x_327:
[----:B------:R-:W-:Y:S05]  /*7c80*/  BSYNC B1 ;  /* 0x0000000000017941 */ /* 0x000fea0003800000 */
.L_x_326:
[----:B0-----:R-:W-:Y:S01]  /*7c90*/  @!P5 IMAD R7, R72, R2, R13 ;  /* 0x000000024807d224 */ /* 0x001fe200078e020d */
[----:B------:R-:W-:Y:S04]  /*7ca0*/  BSSY B1, `(.L_x_328) ;  /* 0x0000006000017945 */ /* 0x000fe80003800000 */
[----:B------:R0:W-:Y:S01]  /*7cb0*/  @!P5 STG.E.U8 desc[UR38][R10.64+0x120], R7 ;  /* 0x000120070a00d986 */ /* 0x0001e2000c101126 */
[----:B------:R-:W-:Y:S05]  /*7cc0*/  @P1 BRA `(.L_x_329) ;  /* 0x00000000000c1947 */ /* 0x000fea0003800000 */
[----:B------:R-:W5:Y:S02]  /*7cd0*/  LDG.E.U8 R220, desc[UR38][R20.64+0x121] ;  /* 0x0001212614dc7981 */ /* 0x000f64000c1e1100 */
[----:B-----5:R-:W-:-:S05]  /*7ce0*/  PRMT R13, R220, 0x8880, RZ ;  /* 0x00008880dc0d7816 */ /* 0x020fca00000000ff */
[----:B------:R-:W-:-:S07]  /*7cf0*/  IMAD R13, R13, R16, RZ ;  /* 0x000000100d0d7224 */ /* 0x000fce00078e02ff */
.L_x_329:
[----:B------:R-:W-:Y:S05]  /*7d00*/  BSYNC B1 ;  /* 0x0000000000017941 */ /* 0x000fea0003800000 */
.L_x_328:
[----:B------:R-:W-:Y:S01]  /*7d10*/  @!P1 IMAD R73, R73, R2, R13 ;  /* 0x0000000249499224 */ /* 0x000fe200078e020d */
[----:B------:R-:W-:Y:S04]  /*7d20*/  BSSY B1, `(.L_x_330) ;  /* 0x0000006000017945 */ /* 0x000fe80003800000 */
[----:B------:R0:W-:Y:S01]  /*7d30*/  @!P1 STG.E.U8 desc[UR38][R10.64+0x121], R73 ;  /* 0x000121490a009986 */ /* 0x0001e2000c101126 */
[----:B------:R-:W-:Y:S05]  /*7d40*/  @P4 BRA `(.L_x_331) ;  /* 0x00000000000c4947 */ /* 0x000fea0003800000 */
[----:B------:R-:W5:Y:S02]  /*7d50*/  LDG.E.U8 R220, desc[UR38][R4.64+0x120] ;  /* 0x0001202604dc7981 */ /* 0x000f64000c1e1100 */
[----:B-----5:R-:W-:-:S05]  /*7d60*/  PRMT R13, R220, 0x8880, RZ ;  /* 0x00008880dc0d7816 */ /* 0x020fca00000000ff */
[----:B------:R-:W-:-:S07]  /*7d70*/  IMAD R13, R13, R16, RZ ;  /* 0x000000100d0d7224 */ /* 0x000fce00078e02ff */
.L_x_331:
[----:B------:R-:W-:Y:S05]  /*7d80*/  BSYNC B1 ;  /* 0x0000000000017941 */ /* 0x000fea0003800000 */
.L_x_330:
[----:B0-----:R-:W-:Y:S01]  /*7d90*/  @!P4 IMAD R7, R74, R2, R13 ;  /* 0x000000024a07c224 */ /* 0x001fe200078e020d */
[----:B------:R-:W-:Y:S04]  /*7da0*/  BSSY B1, `(.L_x_332) ;  /* 0x0000006000017945 */ /* 0x000fe80003800000 */
[----:B------:R0:W-:Y:S01]  /*7db0*/  @!P4 STG.E.U8 desc[UR38][R8.64+0x120], R7 ;  /* 0x000120070800c986 */ /* 0x0001e2000c101126 */
[----:B------:R-:W-:Y:S05]  /*7dc0*/  @P6 BRA `(.L_x_333) ;  /* 0x00000000000c6947 */ /* 0x000fea0003800000 */
[----:B------:R-:W5:Y:S02]  /*7dd0*/  LDG.E.U8 R220, desc[UR38][R4.64+0x121] ;  /* 0x0001212604dc7981 */ /* 0x000f64000c1e1100 */
[----:B-----5:R-:W-:-:S05]  /*7de0*/  PRMT R13, R220, 0x8880, RZ ;  /* 0x00008880dc0d7816 */ /* 0x020fca00000000ff */
[----:B------:R-:W-:-:S07]  /*7df0*/  IMAD R13, R13, R16, RZ ;  /* 0x000000100d0d7224 */ /* 0x000fce00078e02ff */
.L_x_333:
[----:B------:R-:W-:Y:S05]  /*7e00*/  BSYNC B1 ;  /* 0x0000000000017941 */ /* 0x000fea0003800000 */
.L_x_332:
[----:B------:R-:W-:Y:S01]  /*7e10*/  @!P6 IMAD R75, R75, R2, R13 ;  /* 0x000000024b4be224 */ /* 0x000fe200078e020d */
[----:B------:R-:W-:Y:S04]  /*7e20*/  BSSY B1, `(.L_x_334) ;  /* 0x0000006000017945 */ /* 0x000fe80003800000 */
[----:B------:R0:W-:Y:S01]  /*7e30*/  @!P6 STG.E.U8 desc[UR38][R8.64+0x121], R75 ;  /* 0x0001214b0800e986 */ /* 0x0001e2000c101126 */
[----:B------:R-:W-:Y:S05]  /*7e40*/  @P2 BRA `(.L_x_335) ;  /* 0x00000000000c2947 */ /* 0x000fea0003800000 */
[----:B------:R-:W5:Y:S02]  /*7e50*/  LDG.E.U8 R220, desc[UR38][R20.64+0x128] ;  /* 0x0001282614dc7981 */ /* 0x000f64000c1e1100 */
[----:B-----5:R-:W-:-:S05]  /*7e60*/  PRMT R13, R220, 0x8880, RZ ;  /* 0x00008880dc0d7816 */ /* 0x020fca00000000ff */
[----:B------:R-:W-:-:S07]  /*7e70*/  IMAD R13, R13, R16, RZ ;  /* 0x000000100d0d7224 */ /* 0x000fce00078e02ff */
.L_x_335:
[----:B------:R-:W-:Y:S05]  /*7e80*/  BSYNC B1 ;  /* 0x0000000000017941 */ /* 0x000fea0003800000 */
.L_x_334:
        /* <DEDUP_REMOVED lines=16> */
.L_x_337:
[----:B------:R-:W-:Y:S05]  /*7f90*/  BSYNC B1 ;  /* 0x0000000000017941 */ /* 0x000fea0003800000 */
.L_x_336:
[----:B------:R-:W-:Y:S01]  /*7fa0*/  @!P4 IMAD R77, R77, R2, R13 ;  /* 0x000000024d4dc224 */ /* 0x000fe200078e020d */
[----:B------:R-:W-:Y:S04]  /*7fb0*/  BSSY B1, `(.L_x_338) ;  /* 0x0000006000017945 */ /* 0x000fe80003800000 */
[----:B------:R0:W-:Y:S01]  /*7fc0*/  @!P4 STG.E.U8 desc[UR38][R10.64+0x129], R77 ;  /* 0x0001294d0a00c986 */ /* 0x0001e2000c101126 */
[----:B------:R-:W-:Y:S05]  /*7fd0*/  @P3 BRA `(.L_x_339) ;  /* 0x00000000000c3947 */ /* 0x000fea0003800000 */
[----:B------:R-:W5:Y:S02]  /*7fe0*/  LDG.E.U8 R220, desc[UR38][R4.64+0x128] ;  /* 0x0001282604dc7981 */ /* 0x000f64000c1e1100 */
[----:B-----5:R-:W-:-:S05]  /*7ff0*/  PRMT R13, R220, 0x8880, RZ ;  /* 0x00008880dc0d7816 */ /* 0x020fca00000000ff */
[----:B------:R-:W-:-:S07]  /*8000*/  IMAD R13, R13, R16, RZ ;  /* 0x000000100d0d7224 */ /* 0x000fce00078e02ff */
.L_x_339:
[----:B------:R-:W-:Y:S05]  /*8010*/  BSYNC B1 ;  /* 0x0000000000017941 */ /* 0x000fea0003800000 */
.L_x_338:
[----:B0-----:R-:W-:Y:S01]  /*8020*/  @!P3 IMAD R7, R78, R2, R13 ;  /* 0x000000024e07b224 */ /* 0x001fe200078e020d */
[----:B------:R-:W-:Y:S04]  /*8030*/  BSSY B1, `(.L_x_340) ;  /* 0x0000006000017945 */ /* 0x000fe80003800000 */
[----:B------:R0:W-:Y:S01]  /*8040*/  @!P3 STG.E.U8 desc[UR38][R8.64+0x128], R7 ;  /* 0x000128070800b986 */ /* 0x0001e2000c101126 */
[----:B------:R-:W-:Y:S05]  /*8050*/  @P2 BRA `(.L_x_341) ;  /* 0x00000000000c2947 */ /* 0x000fea0003800000 */
[----:B------:R-:W5:Y:S02]  /*8060*/  LDG.E.U8 R220, desc[UR38][R4.64+0x129] ;  /* 0x0001292604dc7981 */ /* 0x000f64000c1e1100 */
[----:B-----5:R-:W-:-:S05]  /*8070*/  PRMT R13, R220, 0x8880, RZ ;  /* 0x00008880dc0d7816 */ /* 0x020fca00000000ff */
[----:B------:R-:W-:-:S07]  /*8080*/  IMAD R13, R13, R16, RZ ;  /* 0x000000100d0d7224 */ /* 0x000fce00078e02ff */
.L_x_341:
[----:B------:R-:W-:Y:S05]  /*8090*/  BSYNC B1 ;  /* 0x0000000000017941 */ /* 0x000fea0003800000 */
.L_x_340:
[----:B------:R-:W-:Y:S01]  /*80a0*/  @!P2 IMAD R79, R79, R2, R13 ;  /* 0x000000024f4fa224 */ /* 0x000fe200078e020d */
[----:B------:R-:W-:Y:S04]  /*80b0*/  BSSY B1, `(.L_x_342) ;  /* 0x0000006000017945 */ /* 0x000fe80003800000 */
[----:B------:R0:W-:Y:S01]  /*80c0*/  @!P2 STG.E.U8 desc[UR38][R8.64+0x129], R79 ;  /* 0x0001294f0800a986 */ /* 0x0001e2000c101126 */
[----:B------:R-:W-:Y:S05]  /*80d0*/  @P6 BRA `(.L_x_343) ;  /* 0x00000000000c6947 */ /* 0x000fea0003800000 */
[----:B------:R-:W5:Y:S02]  /*80e0*/  LDG.E.U8 R220, desc[UR38][R20.64+0x130] ;  /* 0x0001302614dc7981 */ /* 0x000f64000c1e1100 */
[----:B-----5:R-:W-:-:S05]  /*80f0*/  PRMT R13, R220, 0x8880, RZ ;  /* 0x00008880dc0d7816 */ /* 0x020fca00000000ff */
[----:B------:R-:W-:-:S07]  /*8100*/  IMAD R13, R13, R16, RZ ;  /* 0x000000100d0d7224 */ /* 0x000fce00078e02ff */
.L_x_343:
[----:B------:R-:W-:Y:S05]  /*8110*/  BSYNC B1 ;  /* 0x0000000000017941 */ /* 0x000fea0003800000 */
.L_x_342:
[----:B0-----:R-:W-:Y:S01]  /*8120*/  @!P6 IMAD R7, R80, R2, R13 ;  /* 0x000000025007e224 */ /* 0x001fe200078e020d */
[----:B------:R-:W-:Y:S04]  /*8130*/  BSSY B1, `(.L_x_344) ;  /* 0x0000006000017945 */ /* 0x000fe80003800000 */
[----:B------:R0:W-:Y:S01]  /*8140*/  @!P6 STG.E.U8 desc[UR38][R10.64+0x130], R7 ;  /* 0x000130070a00e986 */ /* 0x0001e2000c101126 */
[----:B------:R-:W-:Y:S05]  /*8150*/  @P5 BRA `(.L_x_345) ;  /* 0x00000000000c5947 */ /* 0x000fea0003800000 */
[----:B------:R-:W5:Y:S02]  /*8160*/  LDG.E.U8 R220, desc[UR38][R20.64+0x131] ;  /* 0x0001312614dc7981 */ /* 0x000f64000c1e1100 */
[----:B-----5:R-:W-:-:S05]  /*8170*/  PRMT R13, R220, 0x8880, RZ ;  /* 0x00008880dc0d7816 */ /* 0x020fca00000000ff */
[----:B------:R-:W-:-:S07]  /*8180*/  IMAD R13, R13, R16, RZ ;  /* 0x000000100d0d7224 */ /* 0x000fce00078e02ff */
.L_x_345:
[----:B------:R-:W-:Y:S05]  /*8190*/  BSYNC B1 ;  /* 0x0000000000017941 */ /* 0x000fea0003800000 */
.L_x_344:
[----:B------:R-:W-:Y:S01]  /*81a0*/  @!P5 IMAD R81, R81, R2, R13 ;  /* 0x000000025151d224 */ /* 0x000fe200078e020d */
[----:B------:R-:W-:Y:S04]  /*81b0*/  BSSY B1, `(.L_x_346) ;  /* 0x0000006000017945 */ /* 0x000fe80003800000 */
[----:B------:R0:W-:Y:S01]  /*81c0*/  @!P5 STG.E.U8 desc[UR38][R10.64+0x131], R81 ;  /* 0x000131510a00d986 */ /* 0x0001e2000c101126 */
[----:B------:R-:W-:Y:S05]  /*81d0*/  @P1 BRA `(.L_x_347) ;  /* 0x00000000000c1947 */ /* 0x000fea0003800000 */
[----:B------:R-:W5:Y:S02]  /*81e0*/  LDG.E.U8 R220, desc[UR38][R4.64+0x130] ;  /* 0x0001302604dc7981 */ /* 0x000f64000c1e1100 */
[----:B-----5:R-:W-:-:S05]  /*81f0*/  PRMT R13, R220, 0x8880, RZ ;  /* 0x00008880dc0d7816 */ /* 0x020fca00000000ff */
[----:B------:R-:W-:-:S07]  /*8200*/  IMAD R13, R13, R16, RZ ;  /* 0x000000100d0d7224 */ /* 0x000fce00078e02ff */
.L_x_347:
[----:B------:R-:W-:Y:S05]  /*8210*/  BSYNC B1 ;  /* 0x0000000000017941 */ /* 0x000fea0003800000 */
.L_x_346:
        /* <DEDUP_REMOVED lines=16> */
.L_x_349:
[----:B------:R-:W-:Y:S05]  /*8320*/  BSYNC B1 ;  /* 0x0000000000017941 */ /* 0x000fea0003800000 */
.L_x_348:
[----:B------:R-:W-:Y:S01]  /*8330*/  @!P0 IMAD R83, R83, R2, R13 ;  /* 0x0000000253538224 */ /* 0x000fe200078e020d */
[----:B------:R-:W-:Y:S04]  /*8340*/  BSSY B1, `(.L_x_350) ;  /* 0x0000006000017945 */ /* 0x000fe80003800000 */
[----:B------:R0:W-:Y:S01]  /*8350*/  @!P0 STG.E.U8 desc[UR38][R8.64+0x131], R83 ;  /* 0x0001315308008986 */ /* 0x0001e2000c101126 */
[----:B------:R-:W-:Y:S05]  /*8360*/  @P5 BRA `(.L_x_351) ;  /* 0x00000000000c5947 */ /* 0x000fea0003800000 */
[----:B------:R-:W5:Y:S02]  /*8370*/  LDG.E.U8 R220, desc[UR38][R20.64+0x138] ;  /* 0x0001382614dc7981 */ /* 0x000f64000c1e1100 */
[----:B-----5:R-:W-:-:S05]  /*8380*/  PRMT R13, R220, 0x8880, RZ ;  /* 0x00008880dc0d7816 */ /* 0x020fca00000000ff */
[----:B------:R-:W-:-:S07]  /*8390*/  IMAD R13, R13, R16, RZ ;  /* 0x000000100d0d7224 */ /* 0x000fce00078e02ff */
.L_x_351:
[----:B------:R-:W-:Y:S05]  /*83a0*/  BSYNC B1 ;  /* 0x0000000000017941 */ /* 0x000fea0003800000 */
.L_x_350:
[----:B0-----:R-:W-:Y:S01]  /*83b0*/  @!P5 IMAD R7, R84, R2, R13 ;  /* 0x000000025407d224 */ /* 0x001fe200078e020d */
[----:B------:R-:W-:Y:S04]  /*83c0*/  BSSY B1, `(.L_x_352) ;  /* 0x0000006000017945 */ /* 0x000fe80003800000 */
[----:B------:R0:W-:Y:S01]  /*83d0*/  @!P5 STG.E.U8 desc[UR38][R10.64+0x138], R7 ;  /* 0x000138070a00d986 */ /* 0x0001e2000c101126 */
[----:B------:R-:W-:Y:S05]  /*83e0*/  @P1 BRA `(.L_x_353) ;  /* 0x00000000000c1947 */ /* 0x000fea0003800000 */
[----:B------:R-:W5:Y:S02]  /*83f0*/  LDG.E.U8 R220, desc[UR38][R20.64+0x139] ;  /* 0x0001392614dc7981 */ /* 0x000f64000c1e1100 */
[----:B-----5:R-:W-:-:S05]  /*8400*/  PRMT R13, R220, 0x8880, RZ ;  /* 0x00008880dc0d7816 */ /* 0x020fca00000000ff */
[----:B------:R-:W-:-:S07]  /*8410*/  IMAD R13, R13, R16, RZ ;  /* 0x000000100d0d7224 */ /* 0x000fce00078e02ff */
.L_x_353:
[----:B------:R-:W-:Y:S05]  /*8420*/  BSYNC B1 ;  /* 0x0000000000017941 */ /* 0x000fea0003800000 */
.L_x_352:
[----:B------:R-:W-:Y:S01]  /*8430*/  @!P1 IMAD R85, R85, R2, R13 ;  /* 0x0000000255559224 */ /* 0x000fe200078e020d */
[----:B------:R-:W-:Y:S04]  /*8440*/  BSSY B1, `(.L_x_354) ;  /* 0x0000006000017945 */ /* 0x000fe80003800000 */
[----:B------:R0:W-:Y:S01]  /*8450*/  @!P1 STG.E.U8 desc[UR38][R10.64+0x139], R85 ;  /* 0x000139550a009986 */ /* 0x0001e2000c101126 */
[----:B------:R-:W-:Y:S05]  /*8460*/  @P4 BRA `(.L_x_355) ;  /* 0x00000000000c4947 */ /* 0x000fea0003800000 */
[----:B------:R-:W5:Y:S02]  /*8470*/  LDG.E.U8 R220, desc[UR38][R4.64+0x138] ;  /* 0x0001382604dc7981 */ /* 0x000f64000c1e1100 */
[----:B-----5:R-:W-:-:S05]  /*8480*/  PRMT R13, R220, 0x8880, RZ ;  /* 0x00008880dc0d7816 */ /* 0x020fca00000000ff */
[----:B------:R-:W-:-:S07]  /*8490*/  IMAD R13, R13, R16, RZ ;  /* 0x000000100d0d7224 */ /* 0x000fce00078e02ff */
.L_x_355:
[----:B------:R-:W-:Y:S05]  /*84a0*/  BSYNC B1 ;  /* 0x0000000000017941 */ /* 0x000fea0003800000 */
.L_x_354:
[----:B0-----:R-:W-:Y:S01]  /*84b0*/  @!P4 IMAD R7, R86, R2, R13 ;  /* 0x000000025607c224 */ /* 0x001fe200078e020d */
[----:B------:R-:W-:Y:S04]  /*84c0*/  BSSY B1, `(.L_x_356) ;  /* 0x0000006000017945 */ /* 0x000fe80003800000 */
[----:B------:R0:W-:Y:S01]  /*84d0*/  @!P4 STG.E.U8 desc[UR38][R8.64+0x138], R7 ;  /* 0x000138070800c986 */ /* 0x0001e2000c101126 */
[----:B------:R-:W-:Y:S05]  /*84e0*/  @P6 BRA `(.L_x_357) ;  /* 0x00000000000c6947 */ /* 0x000fea0003800000 */
[----:B------:R-:W5:Y:S02]  /*84f0*/  LDG.E.U8 R220, desc[UR38][R4.64+0x139] ;  /* 0x0001392604dc7981 */ /* 0x000f64000c1e1100 */
[----:B-----5:R-:W-:-:S05]  /*8500*/  PRMT R13, R220, 0x8880, RZ ;  /* 0x00008880dc0d7816 */ /* 0x020fca00000000ff */
[----:B------:R-:W-:-:S07]  /*8510*/  IMAD R13, R13, R16, RZ ;  /* 0x000000100d0d7224 */ /* 0x000fce00078e02ff */
.L_x_357:
[----:B------:R-:W-:Y:S05]  /*8520*/  BSYNC B1 ;  /* 0x0000000000017941 */ /* 0x000fea0003800000 */
.L_x_356:
[----:B------:R-:W-:Y:S01]  /*8530*/  @!P6 IMAD R87, R87, R2, R13 ;  /* 0x000000025757e224 */ /* 0x000fe200078e020d */
[----:B------:R-:W-:Y:S04]  /*8540*/  BSSY B1, `(.L_x_358) ;  /* 0x0000006000017945 */ /* 0x000fe80003800000 */
[----:B------:R0:W-:Y:S01]  /*8550*/  @!P6 STG.E.U8 desc[UR38][R8.64+0x139], R87 ;  /* 0x000139570800e986 */ /* 0x0001e2000c101126 */
[----:B------:R-:W-:Y:S05]  /*8560*/  @P2 BRA `(.L_x_359) ;  /* 0x00000000000c2947 */ /* 0x000fea0003800000 */
[----:B------:R-:W5:Y:S02]  /*8570*/  LDG.E.U8 R220, desc[UR38][R20.64+0x140] ;  /* 0x0001402614dc7981 */ /* 0x000f64000c1e1100 */
[----:B-----5:R-:W-:-:S05]  /*8580*/  PRMT R13, R220, 0x8880, RZ ;  /* 0x00008880dc0d7816 */ /* 0x020fca00000000ff */
[----:B------:R-:W-:-:S07]  /*8590*/  IMAD R13, R13, R16, RZ ;  /* 0x000000100d0d7224 */ /* 0x000fce00078e02ff */
.L_x_359:
[----:B------:R-:W-:Y:S05]  /*85a0*/  BSYNC B1 ;  /* 0x0000000000017941 */ /* 0x000fea0003800000 */
.L_x_358:
        /* <DEDUP_REMOVED lines=16> */
.L_x_361:
[----:B------:R-:W-:Y:S05]  /*86b0*/  BSYNC B1 ;  /* 0x0000000000017941 */ /* 0x000fea0003800000 */
.L_x_360:
[----:B------:R-:W-:Y:S01]  /*86c0*/  @!P4 IMAD R89, R89, R2, R13 ;  /* 0x000000025959c224 */ /* 0x000fe200078e020d */
[----:B------:R-:W-:Y:S04]  /*86d0*/  BSSY B1, `(.L_x_362) ;  /* 0x0000006000017945 */ /* 0x000fe80003800000 */
[----:B------:R0:W-:Y:S01]  /*86e0*/  @!P4 STG.E.U8 desc[UR38][R10.64+0x141], R89 ;  /* 0x000141590a00c986 */ /* 0x0001e2000c101126 */
[----:B------:R-:W-:Y:S05]  /*86f0*/  @P3 BRA `(.L_x_363) ;  /* 0x00000000000c3947 */ /* 0x000fea0003800000 */
[----:B------:R-:W5:Y:S02]  /*8700*/  LDG.E.U8 R220, desc[UR38][R4.64+0x140] ;  /* 0x0001402604dc7981 */ /* 0x000f64000c1e1100 */
[----:B-----5:R-:W-:-:S05]  /*8710*/  PRMT R13, R220, 0x8880, RZ ;  /* 0x00008880dc0d7816 */ /* 0x020fca00000000ff */
[----:B------:R-:W-:-:S07]  /*8720*/  IMAD R13, R13, R16, RZ ;  /* 0x000000100d0d7224 */ /* 0x000fce00078e02ff */
.L_x_363:
[----:B------:R-:W-:Y:S05]  /*8730*/  BSYNC B1 ;  /* 0x0000000000017941 */ /* 0x000fea0003800000 */
.L_x_362:
[----:B0-----:R-:W-:Y:S01]  /*8740*/  @!P3 IMAD R7, R90, R2, R13 ;  /* 0x000000025a07b224 */ /* 0x001fe200078e020d */
[----:B------:R-:W-:Y:S04]  /*8750*/  BSSY B1, `(.L_x_364) ;  /* 0x0000006000017945 */ /* 0x000fe80003800000 */
[----:B------:R0:W-:Y:S01]  /*8760*/  @!P3 STG.E.U8 desc[UR38][R8.64+0x140], R7 ;  /* 0x000140070800b986 */ /* 0x0001e2000c101126 */
[----:B------:R-:W-:Y:S05]  /*8770*/  @P2 BRA `(.L_x_365) ;  /* 0x00000000000c2947 */ /* 0x000fea0003800000 */
[----:B------:R-:W5:Y:S02]  /*8780*/  LDG.E.U8 R220, desc[UR38][R4.64+0x141] ;  /* 0x0001412604dc7981 */ /* 0x000f64000c1e1100 */
[----:B-----5:R-:W-:-:S05]  /*8790*/  PRMT R13, R220, 0x8880, RZ ;  /* 0x00008880dc0d7816 */ /* 0x020fca00000000ff */
[----:B------:R-:W-:-:S07]  /*87a0*/  IMAD R13, R13, R16, RZ ;  /* 0x000000100d0d7224 */ /* 0x000fce00078e02ff */
.L_x_365:
[----:B------:R-:W-:Y:S05]  /*87b0*/  BSYNC B1 ;  /* 0x0000000000017941 */ /* 0x000fea0003800000 */
.L_x_364:
[----:B------:R-:W-:Y:S01]  /*87c0*/  @!P2 IMAD R91, R91, R2, R13 ;  /* 0x000000025b5ba224 */ /* 0x000fe200078e020d */
[----:B------:R-:W-:Y:S04]  /*87d0*/  BSSY B1, `(.L_x_366) ;  /* 0x0000006000017945 */ /* 0x000fe80003800000 */
[----:B------:R0:W-:Y:S01]  /*87e0*/  @!P2 STG.E.U8 desc[UR38][R8.64+0x141], R91 ;  /* 0x0001415b0800a986 */ /* 0x0001e2000c101126 */
[----:B------:R-:W-:Y:S05]  /*87f0*/  @P6 BRA `(.L_x_367) ;  /* 0x00000000000c6947 */ /* 0x000fea0003800000 */
[----:B------:R-:W5:Y:S02]  /*8800*/  LDG.E.U8 R220, desc[UR38][R20.64+0x148] ;  /* 0x0001482614dc7981 */ /* 0x000f64000c1e1100 */
[----:B-----5:R-:W-:-:S05]  /*8810*/  PRMT R13, R220, 0x8880, RZ ;  /* 0x00008880dc0d7816 */ /* 0x020fca00000000ff */
[----:B------:R-:W-:-:S07]  /*8820*/  IMAD R13, R13, R16, RZ ;  /* 0x000000100d0d7224 */ /* 0x000fce00078e02ff */
.L_x_367:
[----:B------:R-:W-:Y:S05]  /*8830*/  BSYNC B1 ;  /* 0x0000000000017941 */ /* 0x000fea0003800000 */
.L_x_366:
[----:B0-----:R-:W-:Y:S01]  /*8840*/  @!P6 IMAD R7, R92, R2, R13 ;  /* 0x000000025c07e224 */ /* 0x001fe200078e020d */
[----:B------:R-:W-:Y:S04]  /*8850*/  BSSY B1, `(.L_x_368) ;  /* 0x0000006000017945 */ /* 0x000fe80003800000 */
[----:B------:R0:W-:Y:S01]  /*8860*/  @!P6 STG.E.U8 desc[UR38][R10.64+0x148], R7 ;  /* 0x000148070a00e986 */ /* 0x0001e2000c101126 */
[----:B------:R-:W-:Y:S05]  /*8870*/  @P5 BRA `(.L_x_369) ;  /* 0x00000000000c5947 */ /* 0x000fea0003800000 */
[----:B------:R-:W5:Y:S02]  /*8880*/  LDG.E.U8 R220, desc[UR38][R20.64+0x149] ;  /* 0x0001492614dc7981 */ /* 0x000f64000c1e1100 */
[----:B-----5:R-:W-:-:S05]  /*8890*/  PRMT R13, R220, 0x8880, RZ ;  /* 0x00008880dc0d7816 */ /* 0x020fca00000000ff */
[----:B------:R-:W-:-:S07]  /*88a0*/  IMAD R13, R13, R16, RZ ;  /* 0x000000100d0d7224 */ /* 0x000fce00078e02ff */
.L_x_369:
[----:B------:R-:W-:Y:S05]  /*88b0*/  BSYNC B1 ;  /* 0x0000000000017941 */ /* 0x000fea0003800000 */
.L_x_368:
[----:B------:R-:W-:Y:S01]  /*88c0*/  @!P5 IMAD R93, R93, R2, R13 ;  /* 0x000000025d5dd224 */ /* 0x000fe200078e020d */
[----:B------:R-:W-:Y:S04]  /*88d0*/  BSSY B1, `(.L_x_370) ;  /* 0x0000006000017945 */ /* 0x000fe80003800000 */
[----:B------:R0:W-:Y:S01]  /*88e0*/  @!P5 STG.E.U8 desc[UR38][R10.64+0x149], R93 ;  /* 0x0001495d0a00d986 */ /* 0x0001e2000c101126 */
[----:B------:R-:W-:Y:S05]  /*88f0*/  @P1 BRA `(.L_x_371) ;  /* 0x00000000000c1947 */ /* 0x000fea0003800000 */
[----:B------:R-:W5:Y:S02]  /*8900*/  LDG.E.U8 R220, desc[UR38][R4.64+0x148] ;  /* 0x0001482604dc7981 */ /* 0x000f64000c1e1100 */
[----:B-----5:R-:W-:-:S05]  /*8910*/  PRMT R13, R220, 0x8880, RZ ;  /* 0x00008880dc0d7816 */ /* 0x020fca00000000ff */
[----:B------:R-:W-:-:S07]  /*8920*/  IMAD R13, R13, R16, RZ ;  /* 0x000000100d0d7224 */ /* 0x000fce00078e02ff */
.L_x_371:
[----:B------:R-:W-:Y:S05]  /*8930*/  BSYNC B1 ;  /* 0x0000000000017941 */ /* 0x000fea0003800000 */
.L_x_370:
[----:B------:R-:W-:Y:S01]  /*8940*/  ISETP.LT.OR P0, PT, R0, 0x9, !P0 ;  /* 0x000000090000780c */ /* 0x000fe20004701670 */
[----:B0-----:R-:W-:Y:S01]  /*8950*/  @!P1 IMAD R7, R94, R2, R13 ;  /* 0x000000025e079224 */ /* 0x001fe200078e020d */
        /* <DEDUP_REMOVED lines=14> */
.L_x_373:
[----:B------:R-:W-:Y:S05]  /*8a40*/  BSYNC B1 ;  /* 0x0000000000017941 */ /* 0x000fea0003800000 */
.L_x_372:
[----:B------:R-:W-:Y:S01]  /*8a50*/  @!P0 IMAD R95, R95, R2, R13 ;  /* 0x000000025f5f8224 */ /* 0x000fe200078e020d */
[----:B------:R-:W-:Y:S04]  /*8a60*/  BSSY B1, `(.L_x_374) ;  /* 0x0000006000017945 */ /* 0x000fe80003800000 */
[----:B------:R0:W-:Y:S01]  /*8a70*/  @!P0 STG.E.U8 desc[UR38][R8.64+0x149], R95 ;  /* 0x0001495f08008986 */ /* 0x0001e2000c101126 */
[----:B------:R-:W-:Y:S05]  /*8a80*/  @P5 BRA `(.L_x_375) ;  /* 0x00000000000c5947 */ /* 0x000fea0003800000 */
[----:B------:R-:W5:Y:S02]  /*8a90*/  LDG.E.U8 R220, desc[UR38][R20.64+0x150] ;  /* 0x0001502614dc7981 */ /* 0x000f64000c1e1100 */
[----:B-----5:R-:W-:-:S05]  /*8aa0*/  PRMT R13, R220, 0x8880, RZ ;  /* 0x00008880dc0d7816 */ /* 0x020fca00000000ff */
[----:B------:R-:W-:-:S07]  /*8ab0*/  IMAD R13, R13, R16, RZ ;  /* 0x000000100d0d7224 */ /* 0x000fce00078e02ff */
.L_x_375:
[----:B------:R-:W-:Y:S05]  /*8ac0*/  BSYNC B1 ;  /* 0x0000000000017941 */ /* 0x000fea0003800000 */
.L_x_374:
[----:B------:R-:W-:Y:S01]  /*8ad0*/  @!P5 IMAD R7, R96, R2, R13 ;  /* 0x000000026007d224 */ /* 0x000fe200078e020d */
[----:B------:R-:W-:Y:S04]  /*8ae0*/  BSSY B1, `(.L_x_376) ;  /* 0x0000006000017945 */ /* 0x000fe80003800000 */
[----:B------:R0:W-:Y:S01]  /*8af0*/  @!P5 STG.E.U8 desc[UR38][R10.64+0x150], R7 ;  /* 0x000150070a00d986 */ /* 0x0001e2000c101126 */
[----:B------:R-:W-:Y:S05]  /*8b00*/  @P4 BRA `(.L_x_377) ;  /* 0x00000000000c4947 */ /* 0x000fea0003800000 */
[----:B------:R-:W5:Y:S02]  /*8b10*/  LDG.E.U8 R220, desc[UR38][R20.64+0x151] ;  /* 0x0001512614dc7981 */ /* 0x000f64000c1e1100 */
[----:B-----5:R-:W-:-:S05]  /*8b20*/  PRMT R13, R220, 0x8880, RZ ;  /* 0x00008880dc0d7816 */ /* 0x020fca00000000ff */
[----:B------:R-:W-:-:S07]  /*8b30*/  IMAD R13, R13, R16, RZ ;  /* 0x000000100d0d7224 */ /* 0x000fce00078e02ff */
.L_x_377:
[----:B------:R-:W-:Y:S05]  /*8b40*/  BSYNC B1 ;  /* 0x0000000000017941 */ /* 0x000fea0003800000 */
.L_x_376:
[----:B------:R-:W-:Y:S01]  /*8b50*/  @!P4 IMAD R97, R97, R2, R13 ;  /* 0x000000026161c224 */ /* 0x000fe200078e020d */
[----:B------:R-:W-:Y:S04]  /*8b60*/  BSSY B1, `(.L_x_378) ;  /* 0x0000006000017945 */ /* 0x000fe80003800000 */
[----:B------:R0:W-:Y:S01]  /*8b70*/  @!P4 STG.E.U8 desc[UR38][R10.64+0x151], R97 ;  /* 0x000151610a00c986 */ /* 0x0001e2000c101126 */
[----:B------:R-:W-:Y:S05]  /*8b80*/  @P3 BRA `(.L_x_379) ;  /* 0x00000000000c3947 */ /* 0x000fea0003800000 */
[----:B------:R-:W5:Y:S02]  /*8b90*/  LDG.E.U8 R220, desc[UR38][R4.64+0x150] ;  /* 0x0001502604dc7981 */ /* 0x000f64000c1e1100 */
[----:B-----5:R-:W-:-:S05]  /*8ba0*/  PRMT R13, R220, 0x8880, RZ ;  /* 0x00008880dc0d7816 */ /* 0x020fca00000000ff */
[----:B------:R-:W-:-:S07]  /*8bb0*/  IMAD R13, R13, R16, RZ ;  /* 0x000000100d0d7224 */ /* 0x000fce00078e02ff */
.L_x_379:
[----:B------:R-:W-:Y:S05]  /*8bc0*/  BSYNC B1 ;  /* 0x0000000000017941 */ /* 0x000fea0003800000 */
.L_x_378:
[----:B0-----:R-:W-:Y:S01]  /*8bd0*/  @!P3 IMAD R7, R98, R2, R13 ;  /* 0x000000026207b224 */ /* 0x001fe200078e020d */
[----:B------:R-:W-:Y:S04]  /*8be0*/  BSSY B1, `(.L_x_380) ;  /* 0x0000006000017945 */ /* 0x000fe80003800000 */
[----:B------:R0:W-:Y:S01]  /*8bf0*/  @!P3 STG.E.U8 desc[UR38][R8.64+0x150], R7 ;  /* 0x000150070800b986 */ /* 0x0001e2000c101126 */
[----:B------:R-:W-:Y:S05]  /*8c00*/  @P6 BRA `(.L_x_381) ;  /* 0x00000000000c6947 */ /* 0x000fea0003800000 */
[----:B------:R-:W5:Y:S02]  /*8c10*/  LDG.E.U8 R220, desc[UR38][R4.64+0x151] ;  /* 0x0001512604dc7981 */ /* 0x000f64000c1e1100 */
[----:B-----5:R-:W-:-:S05]  /*8c20*/  PRMT R13, R220, 0x8880, RZ ;  /* 0x00008880dc0d7816 */ /* 0x020fca00000000ff */
[----:B------:R-:W-:-:S07]  /*8c30*/  IMAD R13, R13, R16, RZ ;  /* 0x000000100d0d7224 */ /* 0x000fce00078e02ff */
.L_x_381:
[----:B------:R-:W-:Y:S05]  /*8c40*/  BSYNC B1 ;  /* 0x0000000000017941 */ /* 0x000fea0003800000 */
.L_x_380:
[----:B------:R-:W-:Y:S01]  /*8c50*/  @!P6 IMAD R99, R99, R2, R13 ;  /* 0x000000026363e224 */ /* 0x000fe200078e020d */
[----:B------:R-:W-:Y:S04]  /*8c60*/  BSSY B1, `(.L_x_382) ;  /* 0x0000006000017945 */ /* 0x000fe80003800000 */
[----:B------:R0:W-:Y:S01]  /*8c70*/  @!P6 STG.E.U8 desc[UR38][R8.64+0x151], R99 ;  /* 0x000151630800e986 */ /* 0x0001e2000c101126 */
[----:B------:R-:W-:Y:S05]  /*8c80*/  @P2 BRA `(.L_x_383) ;  /* 0x00000000000c2947 */ /* 0x000fea0003800000 */
[----:B------:R-:W5:Y:S02]  /*8c90*/  LDG.E.U8 R220, desc[UR38][R20.64+0x158] ;  /* 0x0001582614dc7981 */ /* 0x000f64000c1e1100 */
[----:B-----5:R-:W-:-:S05]  /*8ca0*/  PRMT R13, R220, 0x8880, RZ ;  /* 0x00008880dc0d7816 */ /* 0x020fca00000000ff */
[----:B------:R-:W-:-:S07]  /*8cb0*/  IMAD R13, R13, R16, RZ ;  /* 0x000000100d0d7224 */ /* 0x000fce00078e02ff */
.L_x_383:
[----:B------:R-:W-:Y:S05]  /*8cc0*/  BSYNC B1 ;  /* 0x0000000000017941 */ /* 0x000fea0003800000 */
.L_x_382:
        /* <DEDUP_REMOVED lines=16> */
.L_x_385:
[----:B------:R-:W-:Y:S05]  /*8dd0*/  BSYNC B1 ;  /* 0x0000000000017941 */ /* 0x000fea0003800000 */
.L_x_384:
[----:B------:R-:W-:Y:S01]  /*8de0*/  @!P6 IMAD R101, R101, R2, R13 ;  /* 0x000000026565e224 */ /* 0x000fe200078e020d */
[----:B------:R-:W-:Y:S04]  /*8df0*/  BSSY B1, `(.L_x_386) ;  /* 0x0000006000017945 */ /* 0x000fe80003800000 */
[----:B------:R0:W-:Y:S01]  /*8e00*/  @!P6 STG.E.U8 desc[UR38][R10.64+0x159], R101 ;  /* 0x000159650a00e986 */ /* 0x0001e2000c101126 */
[----:B------:R-:W-:Y:S05]  /*8e10*/  @P1 BRA `(.L_x_387) ;  /* 0x00000000000c1947 */ /* 0x000fea0003800000 */
[----:B------:R-:W5:Y:S02]  /*8e20*/  LDG.E.U8 R220, desc[UR38][R4.64+0x158] ;  /* 0x0001582604dc7981 */ /* 0x000f64000c1e1100 */
[----:B-----5:R-:W-:-:S05]  /*8e30*/  PRMT R13, R220, 0x8880, RZ ;  /* 0x00008880dc0d7816 */ /* 0x020fca00000000ff */
[----:B------:R-:W-:-:S07]  /*8e40*/  IMAD R13, R13, R16, RZ ;  /* 0x000000100d0d7224 */ /* 0x000fce00078e02ff */
.L_x_387:
[----:B------:R-:W-:Y:S05]  /*8e50*/  BSYNC B1 ;  /* 0x0000000000017941 */ /* 0x000fea0003800000 */
.L_x_386:
[----:B------:R-:W-:Y:S01]  /*8e60*/  @!P1 IMAD R7, R102, R2, R13 ;  /* 0x0000000266079224 */ /* 0x000fe200078e020d */
[----:B------:R-:W-:Y:S04]  /*8e70*/  BSSY B1, `(.L_x_388) ;  /* 0x0000006000017945 */ /* 0x000fe80003800000 */
[----:B------:R0:W-:Y:S01]  /*8e80*/  @!P1 STG.E.U8 desc[UR38][R8.64+0x158], R7 ;  /* 0x0001580708009986 */ /* 0x0001e2000c101126 */
[----:B------:R-:W-:Y:S05]  /*8e90*/  @P0 BRA `(.L_x_389) ;  /* 0x00000000000c0947 */ /* 0x000fea0003800000 */
[----:B------:R-:W5:Y:S02]  /*8ea0*/  LDG.E.U8 R220, desc[UR38][R4.64+0x159] ;  /* 0x0001592604dc7981 */ /* 0x000f64000c1e1100 */
[----:B-----5:R-:W-:-:S05]  /*8eb0*/  PRMT R13, R220, 0x8880, RZ ;  /* 0x00008880dc0d7816 */ /* 0x020fca00000000ff */
[----:B------:R-:W-:-:S07]  /*8ec0*/  IMAD R13, R13, R16, RZ ;  /* 0x000000100d0d7224 */ /* 0x000fce00078e02ff */
.L_x_389:
[----:B------:R-:W-:Y:S05]  /*8ed0*/  BSYNC B1 ;  /* 0x0000000000017941 */ /* 0x000fea0003800000 */
.L_x_388:
[----:B------:R-:W-:Y:S01]  /*8ee0*/  @!P0 IMAD R103, R103, R2, R13 ;  /* 0x0000000267678224 */ /* 0x000fe200078e020d */
[----:B------:R-:W-:Y:S04]  /*8ef0*/  BSSY B1, `(.L_x_390) ;  /* 0x0000006000017945 */ /* 0x000fe80003800000 */
[----:B------:R0:W-:Y:S01]  /*8f00*/  @!P0 STG.E.U8 desc[UR38][R8.64+0x159], R103 ;  /* 0x0001596708008986 */ /* 0x0001e2000c101126 */
[----:B------:R-:W-:Y:S05]  /*8f10*/  @P5 BRA `(.L_x_391) ;  /* 0x00000000000c5947 */ /* 0x000fea0003800000 */
[----:B------:R-:W5:Y:S02]  /*8f20*/  LDG.E.U8 R220, desc[UR38][R20.64+0x160] ;  /* 0x0001602614dc7981 */ /* 0x000f64000c1e1100 */
[----:B-----5:R-:W-:-:S05]  /*8f30*/  PRMT R13, R220, 0x8880, RZ ;  /* 0x00008880dc0d7816 */ /* 0x020fca00000000ff */
[----:B------:R-:W-:-:S07]  /*8f40*/  IMAD R13, R13, R16, RZ ;  /* 0x000000100d0d7224 */ /* 0x000fce00078e02ff */
.L_x_391:
[----:B------:R-:W-:Y:S05]  /*8f50*/  BSYNC B1 ;  /* 0x0000000000017941 */ /* 0x000fea0003800000 */
.L_x_390:
[----:B0-----:R-:W-:Y:S01]  /*8f60*/  @!P5 IMAD R7, R104, R2, R13 ;  /* 0x000000026807d224 */ /* 0x001fe200078e020d */
[----:B------:R-:W-:Y:S04]  /*8f70*/  BSSY B1, `(.L_x_392) ;  /* 0x0000006000017945 */ /* 0x000fe80003800000 */
[----:B------:R0:W-:Y:S01]  /*8f80*/  @!P5 STG.E.U8 desc[UR38][R10.64+0x160], R7 ;  /* 0x000160070a00d986 */ /* 0x0001e2000c101126 */
[----:B------:R-:W-:Y:S05]  /*8f90*/  @P4 BRA `(.L_x_393) ;  /* 0x00000000000c4947 */ /* 0x000fea0003800000 */
[----:B------:R-:W5:Y:S02]  /*8fa0*/  LDG.E.U8 R220, desc[UR38][R20.64+0x161] ;  /* 0x0001612614dc7981 */ /* 0x000f64000c1e1100 */
[----:B-----5:R-:W-:-:S05]  /*8fb0*/  PRMT R13, R220, 0x8880, RZ ;  /* 0x00008880dc0d7816 */ /* 0x020fca00000000ff */
[----:B------:R-:W-:-:S07]  /*8fc0*/  IMAD R13, R13, R16, RZ ;  /* 0x000000100d0d7224 */ /* 0x000fce00078e02ff */
.L_x_393:
[----:B------:R-:W-:Y:S05]  /*8fd0*/  BSYNC B1 ;  /* 0x0000000000017941 */ /* 0x000fea0003800000 */
.L_x_392:
[----:B------:R-:W-:Y:S01]  /*8fe0*/  @!P4 IMAD R105, R105, R2, R13 ;  /* 0x000000026969c224 */ /* 0x000fe200078e020d */
[----:B------:R-:W-:Y:S04]  /*8ff0*/  BSSY B1, `(.L_x_394) ;  /* 0x0000006000017945 */ /* 0x000fe80003800000 */
[----:B------:R0:W-:Y:S01]  /*9000*/  @!P4 STG.E.U8 desc[UR38][R10.64+0x161], R105 ;  /* 0x000161690a00c986 */ /* 0x0001e2000c101126 */
[----:B------:R-:W-:Y:S05]  /*9010*/  @P3 BRA `(.L_x_395) ;  /* 0x00000000000c3947 */ /* 0x000fea0003800000 */
[----:B------:R-:W5:Y:S02]  /*9020*/  LDG.E.U8 R220, desc[UR38][R4.64+0x160] ;  /* 0x0001602604dc7981 */ /* 0x000f64000c1e1100 */
[----:B-----5:R-:W-:-:S05]  /*9030*/  PRMT R13, R220, 0x8880, RZ ;  /* 0x00008880dc0d7816 */ /* 0x020fca00000000ff */
[----:B------:R-:W-:-:S07]  /*9040*/  IMAD R13, R13, R16, RZ ;  /* 0x000000100d0d7224 */ /* 0x000fce00078e02ff */
.L_x_395:
[----:B------:R-:W-:Y:S05]  /*9050*/  BSYNC B1 ;  /* 0x0000000000017941 */ /* 0x000fea0003800000 */
.L_x_394:
        /* <DEDUP_REMOVED lines=16> */
.L_x_397:
[----:B------:R-:W-:Y:S05]  /*9160*/  BSYNC B1 ;  /* 0x0000000000017941 */ /* 0x000fea0003800000 */
.L_x_396:
[----:B------:R-:W-:Y:S01]  /*9170*/  @!P2 IMAD R107, R107, R2, R13 ;  /* 0x000000026b6ba224 */ /* 0x000fe200078e020d */
[----:B------:R-:W-:Y:S04]  /*9180*/  BSSY B1, `(.L_x_398) ;  /* 0x0000006000017945 */ /* 0x000fe80003800000 */
[----:B------:R0:W-:Y:S01]  /*9190*/  @!P2 STG.E.U8 desc[UR38][R8.64+0x161], R107 ;  /* 0x0001616b0800a986 */ /* 0x0001e2000c101126 */
[----:B------:R-:W-:Y:S05]  /*91a0*/  @P5 BRA `(.L_x_399) ;  /* 0x00000000000c5947 */ /* 0x000fea0003800000 */
[----:B------:R-:W5:Y:S02]  /*91b0*/  LDG.E.U8 R220, desc[UR38][R20.64+0x168] ;  /* 0x0001682614dc7981 */ /* 0x000f64000c1e1100 */
[----:B-----5:R-:W-:-:S05]  /*91c0*/  PRMT R13, R220, 0x8880, RZ ;  /* 0x00008880dc0d7816 */ /* 0x020fca00000000ff */
[----:B------:R-:W-:-:S07]  /*91d0*/  IMAD R13, R13, R16, RZ ;  /* 0x000000100d0d7224 */ /* 0x000fce00078e02ff */
.L_x_399:
[----:B------:R-:W-:Y:S05]  /*91e0*/  BSYNC B1 ;  /* 0x0000000000017941 */ /* 0x000fea0003800000 */
.L_x_398:
[----:B0-----:R-:W-:Y:S01]  /*91f0*/  @!P5 IMAD R7, R108, R2, R13 ;  /* 0x000000026c07d224 */ /* 0x001fe200078e020d */
[----:B------:R-:W-:Y:S04]  /*9200*/  BSSY B1, `(.L_x_400) ;  /* 0x0000006000017945 */ /* 0x000fe80003800000 */
[----:B------:R0:W-:Y:S01]  /*9210*/  @!P5 STG.E.U8 desc[UR38][R10.64+0x168], R7 ;  /* 0x000168070a00d986 */ /* 0x0001e2000c101126 */
[----:B------:R-:W-:Y:S05]  /*9220*/  @P3 BRA `(.L_x_401) ;  /* 0x00000000000c3947 */ /* 0x000fea0003800000 */
[----:B------:R-:W5:Y:S02]  /*9230*/  LDG.E.U8 R220, desc[UR38][R20.64+0x169] ;  /* 0x0001692614dc7981 */ /* 0x000f64000c1e1100 */
[----:B-----5:R-:W-:-:S05]  /*9240*/  PRMT R13, R220, 0x8880, RZ ;  /* 0x00008880dc0d7816 */ /* 0x020fca00000000ff */
[----:B------:R-:W-:-:S07]  /*9250*/  IMAD R13, R13, R16, RZ ;  /* 0x000000100d0d7224 */ /* 0x000fce00078e02ff */
.L_x_401:
[----:B------:R-:W-:Y:S05]  /*9260*/  BSYNC B1 ;  /* 0x0000000000017941 */ /* 0x000fea0003800000 */
.L_x_400:
[----:B------:R-:W-:Y:S01]  /*9270*/  @!P3 IMAD R109, R109, R2, R13 ;  /* 0x000000026d6db224 */ /* 0x000fe200078e020d */
[----:B------:R-:W-:Y:S04]  /*9280*/  BSSY B1, `(.L_x_402) ;  /* 0x0000006000017945 */ /* 0x000fe80003800000 */
[----:B------:R0:W-:Y:S01]  /*9290*/  @!P3 STG.E.U8 desc[UR38][R10.64+0x169], R109 ;  /* 0x0001696d0a00b986 */ /* 0x0001e2000c101126 */
[----:B------:R-:W-:Y:S05]  /*92a0*/  @P4 BRA `(.L_x_403) ;  /* 0x00000000000c4947 */ /* 0x000fea0003800000 */
[----:B------:R-:W5:Y:S02]  /*92b0*/  LDG.E.U8 R220, desc[UR38][R4.64+0x168] ;  /* 0x0001682604dc7981 */ /* 0x000f64000c1e1100 */
[----:B-----5:R-:W-:-:S05]  /*92c0*/  PRMT R13, R220, 0x8880, RZ ;  /* 0x00008880dc0d7816 */ /* 0x020fca00000000ff */
[----:B------:R-:W-:-:S07]  /*92d0*/  IMAD R13, R13, R16, RZ ;  /* 0x000000100d0d7224 */ /* 0x000fce00078e02ff */
.L_x_403:
[----:B------:R-:W-:Y:S05]  /*92e0*/  BSYNC B1 ;  /* 0x0000000000017941 */ /* 0x000fea0003800000 */
.L_x_402:
[----:B0-----:R-:W-:Y:S01]  /*92f0*/  @!P4 IMAD R7, R110, R2, R13 ;  /* 0x000000026e07c224 */ /* 0x001fe200078e020d */
[----:B------:R-:W-:Y:S04]  /*9300*/  BSSY B1, `(.L_x_404) ;  /* 0x0000006000017945 */ /* 0x000fe80003800000 */
[----:B------:R0:W-:Y:S01]  /*9310*/  @!P4 STG.E.U8 desc[UR38][R8.64+0x168], R7 ;  /* 0x000168070800c986 */ /* 0x0001e2000c101126 */
[----:B------:R-:W-:Y:S05]  /*9320*/  @P1 BRA `(.L_x_405) ;  /* 0x00000000000c1947 */ /* 0x000fea0003800000 */
[----:B------:R-:W5:Y:S02]  /*9330*/  LDG.E.U8 R220, desc[UR38][R4.64+0x169] ;  /* 0x0001692604dc7981 */ /* 0x000f64000c1e1100 */
[----:B-----5:R-:W-:-:S05]  /*9340*/  PRMT R13, R220, 0x8880, RZ ;  /* 0x00008880dc0d7816 */ /* 0x020fca00000000ff */
[----:B------:R-:W-:-:S07]  /*9350*/  IMAD R13, R13, R16, RZ ;  /* 0x000000100d0d7224 */ /* 0x000fce00078e02ff */
.L_x_405:
[----:B------:R-:W-:Y:S05]  /*9360*/  BSYNC B1 ;  /* 0x0000000000017941 */ /* 0x000fea0003800000 */
.L_x_404:
[----:B------:R-:W-:Y:S01]  /*9370*/  @!P1 IMAD R111, R111, R2, R13 ;  /* 0x000000026f6f9224 */ /* 0x000fe200078e020d */
[----:B------:R-:W-:Y:S04]  /*9380*/  BSSY B1, `(.L_x_406) ;  /* 0x0000006000017945 */ /* 0x000fe80003800000 */
[----:B------:R0:W-:Y:S01]  /*9390*/  @!P1 STG.E.U8 desc[UR38][R8.64+0x169], R111 ;  /* 0x0001696f08009986 */ /* 0x0001e2000c101126 */
[----:B------:R-:W-:Y:S05]  /*93a0*/  @P6 BRA `(.L_x_407) ;  /* 0x00000000000c6947 */ /* 0x000fea0003800000 */
[----:B------:R-:W5:Y:S02]  /*93b0*/  LDG.E.U8 R220, desc[UR38][R20.64+0x170] ;  /* 0x0001702614dc7981 */ /* 0x000f64000c1e1100 */
[----:B-----5:R-:W-:-:S05]  /*93c0*/  PRMT R13, R220, 0x8880, RZ ;  /* 0x00008880dc0d7816 */ /* 0x020fca00000000ff */
[----:B------:R-:W-:-:S07]  /*93d0*/  IMAD R13, R13, R16, RZ ;  /* 0x000000100d0d7224 */ /* 0x000fce00078e02ff */
.L_x_407:
[----:B------:R-:W-:Y:S05]  /*93e0*/  BSYNC B1 ;  /* 0x0000000000017941 */ /* 0x000fea0003800000 */
.L_x_406:
        /* <DEDUP_REMOVED lines=16> */
.L_x_409:
[----:B------:R-:W-:Y:S05]  /*94f0*/  BSYNC B1 ;  /* 0x0000000000017941 */ /* 0x000fea0003800000 */
.L_x_408:
[----:B------:R-:W-:Y:S01]  /*9500*/  @!P4 IMAD R113, R113, R2, R13 ;  /* 0x000000027171c224 */ /* 0x000fe200078e020d */
[----:B------:R-:W-:Y:S04]  /*9510*/  BSSY B1, `(.L_x_410) ;  /* 0x0000006000017945 */ /* 0x000fe80003800000 */
[----:B------:R0:W-:Y:S01]  /*9520*/  @!P4 STG.E.U8 desc[UR38][R10.64+0x171], R113 ;  /* 0x000171710a00c986 */ /* 0x0001e2000c101126 */
[----:B------:R-:W-:Y:S05]  /*9530*/  @P0 BRA `(.L_x_411) ;  /* 0x00000000000c0947 */ /* 0x000fea0003800000 */
[----:B------:R-:W5:Y:S02]  /*9540*/  LDG.E.U8 R220, desc[UR38][R4.64+0x170] ;  /* 0x0001702604dc7981 */ /* 0x000f64000c1e1100 */
[----:B-----5:R-:W-:-:S05]  /*9550*/  PRMT R13, R220, 0x8880, RZ ;  /* 0x00008880dc0d7816 */ /* 0x020fca00000000ff */
[----:B------:R-:W-:-:S07]  /*9560*/  IMAD R13, R13, R16, RZ ;  /* 0x000000100d0d7224 */ /* 0x000fce00078e02ff */
.L_x_411:
[----:B------:R-:W-:Y:S05]  /*9570*/  BSYNC B1 ;  /* 0x0000000000017941 */ /* 0x000fea0003800000 */
.L_x_410:
[----:B------:R-:W-:Y:S01]  /*9580*/  @!P0 IMAD R3, R114, R2, R13 ;  /* 0x0000000272038224 */ /* 0x000fe200078e020d */
[----:B------:R-:W-:Y:S04]  /*9590*/  BSSY B1, `(.L_x_412) ;  /* 0x0000006000017945 */ /* 0x000fe80003800000 */
[----:B------:R0:W-:Y:S01]  /*95a0*/  @!P0 STG.E.U8 desc[UR38][R8.64+0x170], R3 ;  /* 0x0001700308008986 */ /* 0x0001e2000c101126 */
[----:B------:R-:W-:Y:S05]  /*95b0*/  @P3 BRA `(.L_x_413) ;  /* 0x00000000000c3947 */ /* 0x000fea0003800000 */
[----:B------:R-:W5:Y:S02]  /*95c0*/  LDG.E.U8 R220, desc[UR38][R4.64+0x171] ;  /* 0x0001712604dc7981 */ /* 0x000f64000c1e1100 */
[----:B-----5:R-:W-:-:S05]  /*95d0*/  PRMT R13, R220, 0x8880, RZ ;  /* 0x00008880dc0d7816 */ /* 0x020fca00000000ff */
[----:B------:R-:W-:-:S07]  /*95e0*/  IMAD R13, R13, R16, RZ ;  /* 0x000000100d0d7224 */ /* 0x000fce00078e02ff */
.L_x_413:
[----:B------:R-:W-:Y:S05]  /*95f0*/  BSYNC B1 ;  /* 0x0000000000017941 */ /* 0x000fea0003800000 */
.L_x_412:
[----:B------:R-:W-:Y:S01]  /*9600*/  @!P3 IMAD R115, R115, R2, R13 ;  /* 0x000000027373b224 */ /* 0x000fe200078e020d */
[----:B------:R-:W-:Y:S04]  /*9610*/  BSSY B1, `(.L_x_414) ;  /* 0x0000006000017945 */ /* 0x000fe80003800000 */
[----:B------:R0:W-:Y:S01]  /*9620*/  @!P3 STG.E.U8 desc[UR38][R8.64+0x171], R115 ;  /* 0x000171730800b986 */ /* 0x0001e2000c101126 */
[----:B------:R-:W-:Y:S05]  /*9630*/  @P6 BRA `(.L_x_415) ;  /* 0x00000000000c6947 */ /* 0x000fea0003800000 */
[----:B------:R-:W5:Y:S02]  /*9640*/  LDG.E.U8 R220, desc[UR38][R20.64+0x178] ;  /* 0x0001782614dc7981 */ /* 0x000f64000c1e1100 */
[----:B-----5:R-:W-:-:S05]  /*9650*/  PRMT R13, R220, 0x8880, RZ ;  /* 0x00008880dc0d7816 */ /* 0x020fca00000000ff */
[----:B------:R-:W-:-:S07]  /*9660*/  IMAD R13, R13, R16, RZ ;  /* 0x000000100d0d7224 */ /* 0x000fce00078e02ff */
.L_x_415:
[----:B------:R-:W-:Y:S05]  /*9670*/  BSYNC B1 ;  /* 0x0000000000017941 */ /* 0x000fea0003800000 */
.L_x_414:
[----:B0-----:R-:W-:Y:S01]  /*9680*/  @!P6 IMAD R3, R116, R2, R13 ;  /* 0x000000027403e224 */ /* 0x001fe200078e020d */
[----:B------:R-:W-:Y:S04]  /*9690*/  BSSY B1, `(.L_x_416) ;  /* 0x0000006000017945 */ /* 0x000fe80003800000 */
[----:B------:R0:W-:Y:S01]  /*96a0*/  @!P6 STG.E.U8 desc[UR38][R10.64+0x178], R3 ;  /* 0x000178030a00e986 */ /* 0x0001e2000c101126 */
[----:B------:R-:W-:Y:S05]  /*96b0*/  @P5 BRA `(.L_x_417) ;  /* 0x00000000000c5947 */ /* 0x000fea0003800000 */
[----:B------:R-:W5:Y:S02]  /*96c0*/  LDG.E.U8 R220, desc[UR38][R20.64+0x179] ;  /* 0x0001792614dc7981 */ /* 0x000f64000c1e1100 */
[----:B-----5:R-:W-:-:S05]  /*96d0*/  PRMT R13, R220, 0x8880, RZ ;  /* 0x00008880dc0d7816 */ /* 0x020fca00000000ff */
[----:B------:R-:W-:-:S07]  /*96e0*/  IMAD R13, R13, R16, RZ ;  /* 0x000000100d0d7224 */ /* 0x000fce00078e02ff */
.L_x_417:
[----:B------:R-:W-:Y:S05]  /*96f0*/  BSYNC B1 ;  /* 0x0000000000017941 */ /* 0x000fea0003800000 */
.L_x_416:
[----:B------:R-:W-:Y:S01]  /*9700*/  @!P5 IMAD R117, R117, R2, R13 ;  /* 0x000000027575d224 */ /* 0x000fe200078e020d */
[----:B------:R-:W-:Y:S04]  /*9710*/  BSSY B1, `(.L_x_418) ;  /* 0x0000006000017945 */ /* 0x000fe80003800000 */
[----:B------:R0:W-:Y:S01]  /*9720*/  @!P5 STG.E.U8 desc[UR38][R10.64+0x179], R117 ;  /* 0x000179750a00d986 */ /* 0x0001e2000c101126 */
[----:B------:R-:W-:Y:S05]  /*9730*/  @P2 BRA `(.L_x_419) ;  /* 0x00000000000c2947 */ /* 0x000fea0003800000 */
[----:B------:R-:W5:Y:S02]  /*9740*/  LDG.E.U8 R220, desc[UR38][R4.64+0x178] ;  /* 0x0001782604dc7981 */ /* 0x000f64000c1e1100 */
[----:B-----5:R-:W-:-:S05]  /*9750*/  PRMT R13, R220, 0x8880, RZ ;  /* 0x00008880dc0d7816 */ /* 0x020fca00000000ff */
[----:B------:R-:W-:-:S07]  /*9760*/  IMAD R13, R13, R16, RZ ;  /* 0x000000100d0d7224 */ /* 0x000fce00078e02ff */
.L_x_419:
[----:B------:R-:W-:Y:S05]  /*9770*/  BSYNC B1 ;  /* 0x0000000000017941 */ /* 0x000fea0003800000 */
.L_x_418:
[----:B0-----:R-:W-:Y:S01]  /*9780*/  @!P2 IMAD R3, R118, R2, R13 ;  /* 0x000000027603a224 */ /* 0x001fe200078e020d */
[----:B------:R-:W-:Y:S01]  /*9790*/  ISETP.LT.OR P1, PT, R0, 0x9, !P1 ;  /* 0x000000090000780c */ /* 0x000fe20004f21670 */
[----:B------:R-:W-:Y:S03]  /*97a0*/  BSSY B1, `(.L_x_420) ;  /* 0x0000006000017945 */ /* 0x000fe60003800000 */
[----:B------:R0:W-:Y:S09]  /*97b0*/  @!P2 STG.E.U8 desc[UR38][R8.64+0x178], R3 ;  /* 0x000178030800a986 */ /* 0x0001f2000c101126 */
[----:B------:R-:W-:Y:S05]  /*97c0*/  @P1 BRA `(.L_x_421) ;  /* 0x00000000000c1947 */ /* 0x000fea0003800000 */
[----:B------:R-:W5:Y:S02]  /*97d0*/  LDG.E.U8 R220, desc[UR38][R4.64+0x179] ;  /* 0x0001792604dc7981 */ /* 0x000f64000c1e1100 */
[----:B-----5:R-:W-:-:S05]  /*97e0*/  PRMT R13, R220, 0x8880, RZ ;  /* 0x00008880dc0d7816 */ /* 0x020fca00000000ff */
[----:B------:R-:W-:-:S07]  /*97f0*/  IMAD R13, R13, R16, RZ ;  /* 0x000000100d0d7224 */ /* 0x000fce00078e02ff */
.L_x_421:
[----:B------:R-:W-:Y:S05]  /*9800*/  BSYNC B1 ;  /* 0x0000000000017941 */ /* 0x000fea0003800000 */
.L_x_420:
[----:B------:R-:W-:Y:S01]  /*9810*/  IMAD R13, R119, R2, R13 ;  /* 0x00000002770d7224 */ /* 0x000fe200078e020d */
[----:B------:R-:W-:Y:S06]  /*9820*/  @P1 BRA `(.L_x_422) ;  /* 0x0000002800881947 */ /* 0x000fec0003800000 */
[----:B------:R0:W-:Y:S01]  /*9830*/  STG.E.U8 desc[UR38][R8.64+0x179], R13 ;  /* 0x0001790d08007986 */ /* 0x0001e2000c101126 */
[----:B------:R-:W-:Y:S05]  /*9840*/  BRA `(.L_x_422) ;  /* 0x0000002800807947 */ /* 0x000fea0003800000 */
.L_x_37:
[C---:B------:R-:W-:Y:S02]  /*9850*/  ISETP.GE.AND P0, PT, R3.reuse, 0x1, PT ;  /* 0x000000010300780c */ /* 0x040fe40003f06270 */
[----:B------:R-:W-:Y:S02]  /*9860*/  ISETP.GE.AND P3, PT, R3, 0x2, PT ;  /* 0x000000020300780c */ /* 0x000fe40003f66270 */
[C---:B------:R-:W-:Y:S02]  /*9870*/  ISETP.LT.OR P1, PT, R0.reuse, 0x1, !P0 ;  /* 0x000000010000780c */ /* 0x040fe40004721670 */
[C---:B------:R-:W-:Y:S02]  /*9880*/  ISETP.LT.OR P2, PT, R0.reuse, 0x1, !P3 ;  /* 0x000000010000780c */ /* 0x040fe40005f41670 */
[C---:B------:R-:W-:Y:S02]  /*9890*/  ISETP.LT.OR P0, PT, R0.reuse, 0x9, !P0 ;  /* 0x000000090000780c */ /* 0x040fe40004701670 */
[----:B------:R-:W-:-:S02]  /*98a0*/  ISETP.LT.OR P3, PT, R0, 0x9, !P3 ;  /* 0x000000090000780c */ /* 0x000fc40005f61670 */
[----:B------:R-:W-:-:S04]  /*98b0*/  ISETP.GE.AND P4, PT, R3, 0xa, PT ;  /* 0x0000000a0300780c */ /* 0x000fc80003f86270 */
[----:B------:R-:W-:Y:S01]  /*98c0*/  ISETP.LT.OR P6, PT, R0, 0x1, !P4 ;  /* 0x000000010000780c */ /* 0x000fe200067c1670 */
[-C--:B------:R-:W-:Y:S01]  /*98d0*/  @!P1 IMAD R5, R120, R2.reuse, RZ ;  /* 0x0000000278059224 */ /* 0x080fe200078e02ff */
[----:B------:R-:W-:Y:S01]  /*98e0*/  ISETP.LT.OR P4, PT, R0, 0x9, !P4 ;  /* 0x000000090000780c */ /* 0x000fe20006781670 */
[-C--:B------:R-:W-:Y:S02]  /*98f0*/  @!P2 IMAD R121, R121, R2.reuse, RZ ;  /* 0x000000027979a224 */ /* 0x080fe400078e02ff */
[-C--:B------:R-:W-:Y:S01]  /*9900*/  @!P0 IMAD R7, R122, R2.reuse, RZ ;  /* 0x000000027a078224 */ /* 0x080fe200078e02ff */
[----:B------:R0:W-:Y:S01]  /*9910*/  @!P1 STG.E.U8 desc[UR38][R10.64], R5 ;  /* 0x000000050a009986 */ /* 0x0001e2000c101126 */
[----:B------:R-:W-:Y:S01]  /*9920*/  ISETP.GE.AND P1, PT, R3, 0x9, PT ;  /* 0x000000090300780c */ /* 0x000fe20003f26270 */
[----:B------:R-:W-:Y:S02]  /*9930*/  @!P3 IMAD R123, R123, R2, RZ ;  /* 0x000000027b7bb224 */ /* 0x000fe400078e02ff */
[----:B------:R-:W-:Y:S01]  /*9940*/  @!P2 STG.E.U8 desc[UR38][R10.64+0x1], R121 ;  /* 0x000001790a00a986 */ /* 0x000fe2000c101126 */
[----:B------:R-:W-:-:S02]  /*9950*/  ISETP.LT.OR P5, PT, R0, 0x1, !P1 ;  /* 0x000000010000780c */ /* 0x000fc40004fa1670 */
[C---:B------:R-:W-:Y:S01]  /*9960*/  ISETP.LT.OR P1, PT, R0.reuse, 0x9, !P1 ;  /* 0x000000090000780c */ /* 0x040fe20004f21670 */
[----:B------:R1:W-:Y:S01]  /*9970*/  @!P0 STG.E.U8 desc[UR38][R8.64], R7 ;  /* 0x0000000708008986 */ /* 0x0003e2000c101126 */
[----:B------:R-:W-:Y:S01]  /*9980*/  ISETP.GE.AND P2, PT, R3, 0x11, PT ;  /* 0x000000110300780c */ /* 0x000fe20003f46270 */
[-C--:B------:R-:W-:Y:S02]  /*9990*/  @!P6 IMAD R125, R125, R2.reuse, RZ ;  /* 0x000000027d7de224 */ /* 0x080fe400078e02ff */
[----:B------:R-:W-:Y:S01]  /*99a0*/  @!P3 STG.E.U8 desc[UR38][R8.64+0x1], R123 ;  /* 0x0000017b0800b986 */ /* 0x000fe2000c101126 */
[C---:B------:R-:W-:Y:S01]  /*99b0*/  ISETP.LT.OR P0, PT, R0.reuse, 0x1, !P2 ;  /* 0x000000010000780c */ /* 0x040fe20005701670 */
[-C--:B------:R-:W-:Y:S01]  /*99c0*/  @!P4 IMAD R127, R127, R2.reuse, RZ ;  /* 0x000000027f7fc224 */ /* 0x080fe200078e02ff */
[C---:B------:R-:W-:Y:S01]  /*99d0*/  ISETP.GE.AND P3, PT, R3.reuse, 0x12, PT ;  /* 0x000000120300780c */ /* 0x040fe20003f66270 */
[----:B------:R-:W-:Y:S01]  /*99e0*/  @!P6 STG.E.U8 desc[UR38][R10.64+0x9], R125 ;  /* 0x0000097d0a00e986 */ /* 0x000fe2000c101126 */
[----:B------:R-:W-:Y:S01]  /*99f0*/  ISETP.LT.OR P2, PT, R0, 0x9, !P2 ;  /* 0x000000090000780c */ /* 0x000fe20005741670 */
[-C--:B0-----:R-:W-:Y:S01]  /*9a00*/  @!P5 IMAD R5, R124, R2.reuse, RZ ;  /* 0x000000027c05d224 */ /* 0x081fe200078e02ff */
[----:B------:R-:W-:Y:S01]  /*9a10*/  ISETP.GE.AND P6, PT, R3, 0x1a, PT ;  /* 0x0000001a0300780c */ /* 0x000fe20003fc6270 */
[----:B-1----:R-:W-:-:S03]  /*9a20*/  @!P1 IMAD R7, R126, R2, RZ ;  /* 0x000000027e079224 */ /* 0x002fc600078e02ff */
[----:B------:R0:W-:Y:S01]  /*9a30*/  @!P5 STG.E.U8 desc[UR38][R10.64+0x8], R5 ;  /* 0x000008050a00d986 */ /* 0x0001e2000c101126 */
[C---:B------:R-:W-:Y:S02]  /*9a40*/  ISETP.LT.OR P5, PT, R0.reuse, 0x1, !P3 ;  /* 0x000000010000780c */ /* 0x040fe40005fa1670 */
[----:B------:R-:W-:Y:S01]  /*9a50*/  ISETP.LT.OR P3, PT, R0, 0x9, !P3 ;  /* 0x000000090000780c */ /* 0x000fe20005f61670 */
[----:B------:R-:W-:Y:S01]  /*9a60*/  @!P0 IMAD R13, R128, R2, RZ ;  /* 0x00000002800d8224 */ /* 0x000fe200078e02ff */
[----:B------:R1:W-:Y:S01]  /*9a70*/  @!P1 STG.E.U8 desc[UR38][R8.64+0x8], R7 ;  /* 0x0000080708009986 */ /* 0x0003e2000c101126 */
[----:B------:R-:W-:-:S03]  /*9a80*/  ISETP.GE.AND P1, PT, R3, 0x19, PT ;  /* 0x000000190300780c */ /* 0x000fc60003f26270 */
[----:B------:R-:W-:Y:S01]  /*9a90*/  @!P4 STG.E.U8 desc[UR38][R8.64+0x9], R127 ;  /* 0x0000097f0800c986 */ /* 0x000fe2000c101126 */
[----:B------:R-:W-:Y:S01]  /*9aa0*/  ISETP.LT.OR P4, PT, R0, 0x1, !P6 ;  /* 0x000000010000780c */ /* 0x000fe20007781670 */
[-C--:B0-----:R-:W-:Y:S02]  /*9ab0*/  @!P2 IMAD R5, R130, R2.reuse, RZ ;  /* 0x000000028205a224 */ /* 0x081fe400078e02ff */
[----:B------:R-:W-:Y:S01]  /*9ac0*/  @!P0 STG.E.U8 desc[UR38][R10.64+0x10], R13 ;  /* 0x0000100d0a008986 */ /* 0x000fe2000c101126 */
[C---:B------:R-:W-:Y:S01]  /*9ad0*/  ISETP.LT.OR P0, PT, R0.reuse, 0x1, !P1 ;  /* 0x000000010000780c */ /* 0x040fe20004f01670 */
[-C--:B------:R-:W-:Y:S01]  /*9ae0*/  @!P5 IMAD R129, R129, R2.reuse, RZ ;  /* 0x000000028181d224 */ /* 0x080fe200078e02ff */
[C---:B------:R-:W-:Y:S01]  /*9af0*/  ISETP.LT.OR P6, PT, R0.reuse, 0x9, !P6 ;  /* 0x000000090000780c */ /* 0x040fe200077c1670 */
[-C--:B------:R-:W-:Y:S01]  /*9b00*/  @!P3 IMAD R131, R131, R2.reuse, RZ ;  /* 0x000000028383b224 */ /* 0x080fe200078e02ff */
[----:B------:R-:W-:Y:S02]  /*9b10*/  ISETP.LT.OR P1, PT, R0, 0x9, !P1 ;  /* 0x000000090000780c */ /* 0x000fe40004f21670 */
[----:B------:R-:W-:Y:S03]  /*9b20*/  @!P5 STG.E.U8 desc[UR38][R10.64+0x11], R129 ;  /* 0x000011810a00d986 */ /* 0x000fe6000c101126 */
[----:B------:R-:W-:Y:S01]  /*9b30*/  @!P4 IMAD R133, R133, R2, RZ ;  /* 0x000000028585c224 */ /* 0x000fe200078e02ff */
[----:B------:R0:W-:Y:S01]  /*9b40*/  @!P2 STG.E.U8 desc[UR38][R8.64+0x10], R5 ;  /* 0x000010050800a986 */ /* 0x0001e2000c101126 */
[----:B------:R-:W-:-:S02]  /*9b50*/  ISETP.GE.AND P2, PT, R3, 0x21, PT ;  /* 0x000000210300780c */ /* 0x000fc40003f46270 */
[-C--:B-1----:R-:W-:Y:S01]  /*9b60*/  @!P0 IMAD R7, R132, R2.reuse, RZ ;  /* 0x0000000284078224 */ /* 0x082fe200078e02ff */
[----:B------:R-:W-:Y:S01]  /*9b70*/  @!P3 STG.E.U8 desc[UR38][R8.64+0x11], R131 ;  /* 0x000011830800b986 */ /* 0x000fe2000c101126 */
[----:B------:R-:W-:Y:S01]  /*9b80*/  ISETP.GE.AND P3, PT, R3, 0x22, PT ;  /* 0x000000220300780c */ /* 0x000fe20003f66270 */
[-C--:B------:R-:W-:Y:S01]  /*9b90*/  @!P6 IMAD R135, R135, R2.reuse, RZ ;  /* 0x000000028787e224 */ /* 0x080fe200078e02ff */
[C---:B------:R-:W-:Y:S01]  /*9ba0*/  ISETP.LT.OR P5, PT, R0.reuse, 0x1, !P2 ;  /* 0x000000010000780c */ /* 0x040fe200057a1670 */
[----:B------:R-:W-:Y:S01]  /*9bb0*/  @!P4 STG.E.U8 desc[UR38][R10.64+0x19], R133 ;  /* 0x000019850a00c986 */ /* 0x000fe2000c101126 */
[C---:B------:R-:W-:Y:S02]  /*9bc0*/  ISETP.LT.OR P4, PT, R0.reuse, 0x1, !P3 ;  /* 0x000000010000780c */ /* 0x040fe40005f81670 */
[C---:B------:R-:W-:Y:S01]  /*9bd0*/  ISETP.LT.OR P2, PT, R0.reuse, 0x9, !P2 ;  /* 0x000000090000780c */ /* 0x040fe20005741670 */
[----:B------:R1:W-:Y:S01]  /*9be0*/  @!P0 STG.E.U8 desc[UR38][R10.64+0x18], R7 ;  /* 0x000018070a008986 */ /* 0x0003e2000c101126 */
[----:B------:R-:W-:Y:S01]  /*9bf0*/  ISETP.LT.OR P3, PT, R0, 0x9, !P3 ;  /* 0x000000090000780c */ /* 0x000fe20005f61670 */
[-C--:B0-----:R-:W-:Y:S01]  /*9c00*/  @!P1 IMAD R5, R134, R2.reuse, RZ ;  /* 0x0000000286059224 */ /* 0x081fe200078e02ff */
[----:B------:R-:W-:Y:S01]  /*9c10*/  ISETP.GE.AND P0, PT, R3, 0x29, PT ;  /* 0x000000290300780c */ /* 0x000fe20003f06270 */
[----:B------:R-:W-:Y:S03]  /*9c20*/  @!P6 STG.E.U8 desc[UR38][R8.64+0x19], R135 ;  /* 0x000019870800e986 */ /* 0x000fe6000c101126 */
[----:B------:R-:W-:Y:S01]  /*9c30*/  ISETP.LT.OR P6, PT, R0, 0x1, !P0 ;  /* 0x000000010000780c */ /* 0x000fe200047c1670 */
[-C--:B------:R-:W-:Y:S01]  /*9c40*/  @!P5 IMAD R13, R136, R2.reuse, RZ ;  /* 0x00000002880dd224 */ /* 0x080fe200078e02ff */
[----:B------:R0:W-:Y:S01]  /*9c50*/  @!P1 STG.E.U8 desc[UR38][R8.64+0x18], R5 ;  /* 0x0000180508009986 */ /* 0x0001e2000c101126 */
[-C--:B------:R-:W-:Y:S01]  /*9c60*/  @!P4 IMAD R137, R137, R2.reuse, RZ ;  /* 0x000000028989c224 */ /* 0x080fe200078e02ff */
[----:B------:R-:W-:Y:S01]  /*9c70*/  ISETP.GE.AND P1, PT, R3, 0x2a, PT ;  /* 0x0000002a0300780c */ /* 0x000fe20003f26270 */
[-C--:B-1----:R-:W-:Y:S01]  /*9c80*/  @!P2 IMAD R7, R138, R2.reuse, RZ ;  /* 0x000000028a07a224 */ /* 0x082fe200078e02ff */
[----:B------:R1:W-:Y:S01]  /*9c90*/  @!P5 STG.E.U8 desc[UR38][R10.64+0x20], R13 ;  /* 0x0000200d0a00d986 */ /* 0x0003e2000c101126 */
[----:B------:R-:W-:Y:S01]  /*9ca0*/  @!P3 IMAD R139, R139, R2, RZ ;  /* 0x000000028b8bb224 */ /* 0x000fe200078e02ff */
[----:B------:R-:W-:-:S02]  /*9cb0*/  ISETP.LT.OR P5, PT, R0, 0x1, !P1 ;  /* 0x000000010000780c */ /* 0x000fc40004fa1670 */
[----:B------:R-:W-:Y:S01]  /*9cc0*/  @!P4 STG.E.U8 desc[UR38][R10.64+0x21], R137 ;  /* 0x000021890a00c986 */ /* 0x000fe2000c101126 */
[----:B------:R-:W-:Y:S02]  /*9cd0*/  ISETP.LT.OR P0, PT, R0, 0x9, !P0 ;  /* 0x000000090000780c */ /* 0x000fe40004701670 */
[C---:B------:R-:W-:Y:S01]  /*9ce0*/  ISETP.GE.AND P4, PT, R3.reuse, 0x31, PT ;  /* 0x000000310300780c */ /* 0x040fe20003f86270 */
[-C--:B0-----:R-:W-:Y:S01]  /*9cf0*/  @!P6 IMAD R5, R140, R2.reuse, RZ ;  /* 0x000000028c05e224 */ /* 0x081fe200078e02ff */
[C---:B------:R-:W-:Y:S01]  /*9d00*/  ISETP.LT.OR P1, PT, R0.reuse, 0x9, !P1 ;  /* 0x000000090000780c */ /* 0x040fe20004f21670 */
[----:B------:R0:W-:Y:S01]  /*9d10*/  @!P2 STG.E.U8 desc[UR38][R8.64+0x20], R7 ;  /* 0x000020070800a986 */ /* 0x0001e2000c101126 */
[C---:B------:R-:W-:Y:S02]  /*9d20*/  ISETP.LT.OR P2, PT, R0.reuse, 0x1, !P4 ;  /* 0x000000010000780c */ /* 0x040fe40006741670 */
[----:B------:R-:W-:Y:S01]  /*9d30*/  ISETP.LT.OR P4, PT, R0, 0x9, !P4 ;  /* 0x000000090000780c */ /* 0x000fe20006781670 */
[----:B------:R-:W-:Y:S01]  /*9d40*/  @!P3 STG.E.U8 desc[UR38][R8.64+0x21], R139 ;  /* 0x0000218b0800b986 */ /* 0x000fe2000c101126 */
[----:B------:R-:W-:Y:S01]  /*9d50*/  ISETP.GE.AND P3, PT, R3, 0x32, PT ;  /* 0x000000320300780c */ /* 0x000fe20003f66270 */
[----:B------:R-:W-:-:S02]  /*9d60*/  @!P5 IMAD R141, R141, R2, RZ ;  /* 0x000000028d8dd224 */ /* 0x000fc400078e02ff */
[----:B------:R2:W-:Y:S01]  /*9d70*/  @!P6 STG.E.U8 desc[UR38][R10.64+0x28], R5 ;  /* 0x000028050a00e986 */ /* 0x0005e2000c101126 */
[----:B------:R-:W-:Y:S01]  /*9d80*/  ISETP.LT.OR P6, PT, R0, 0x1, !P3 ;  /* 0x000000010000780c */ /* 0x000fe20005fc1670 */
[-C--:B-1----:R-:W-:Y:S01]  /*9d90*/  @!P0 IMAD R13, R142, R2.reuse, RZ ;  /* 0x000000028e0d8224 */ /* 0x082fe200078e02ff */
[----:B------:R-:W-:Y:S01]  /*9da0*/  ISETP.LT.OR P3, PT, R0, 0x9, !P3 ;  /* 0x000000090000780c */ /* 0x000fe20005f61670 */
[-C--:B------:R-:W-:Y:S01]  /*9db0*/  @!P1 IMAD R143, R143, R2.reuse, RZ ;  /* 0x000000028f8f9224 */ /* 0x080fe200078e02ff */
[----:B------:R-:W-:Y:S01]  /*9dc0*/  @!P5 STG.E.U8 desc[UR38][R10.64+0x29], R141 ;  /* 0x0000298d0a00d986 */ /* 0x000fe2000c101126 */
[----:B0-----:R-:W-:-:S03]  /*9dd0*/  @!P2 IMAD R7, R144, R2, RZ ;  /* 0x000000029007a224 */ /* 0x001fc600078e02ff */
[----:B------:R0:W-:Y:S01]  /*9de0*/  @!P0 STG.E.U8 desc[UR38][R8.64+0x28], R13 ;  /* 0x0000280d08008986 */ /* 0x0001e2000c101126 */
[C---:B------:R-:W-:Y:S01]  /*9df0*/  ISETP.GE.AND P0, PT, R3.reuse, 0x39, PT ;  /* 0x000000390300780c */ /* 0x040fe20003f06270 */
[-C--:B--2---:R-:W-:Y:S02]  /*9e00*/  @!P4 IMAD R5, R146, R2.reuse, RZ ;  /* 0x000000029205c224 */ /* 0x084fe400078e02ff */
[----:B------:R-:W-:Y:S01]  /*9e10*/  @!P1 STG.E.U8 desc[UR38][R8.64+0x29], R143 ;  /* 0x0000298f08009986 */ /* 0x000fe2000c101126 */
[----:B------:R-:W-:Y:S01]  /*9e20*/  ISETP.GE.AND P1, PT, R3, 0x3a, PT ;  /* 0x0000003a0300780c */ /* 0x000fe20003f26270 */
[-C--:B------:R-:W-:Y:S01]  /*9e30*/  @!P6 IMAD R145, R145, R2.reuse, RZ ;  /* 0x000000029191e224 */ /* 0x080fe200078e02ff */
[C---:B------:R-:W-:Y:S01]  /*9e40*/  ISETP.LT.OR P5, PT, R0.reuse, 0x1, !P0 ;  /* 0x000000010000780c */ /* 0x040fe200047a1670 */
[----:B------:R1:W-:Y:S01]  /*9e50*/  @!P2 STG.E.U8 desc[UR38][R10.64+0x30], R7 ;  /* 0x000030070a00a986 */ /* 0x0003e2000c101126 */
[C---:B------:R-:W-:Y:S01]  /*9e60*/  ISETP.LT.OR P2, PT, R0.reuse, 0x1, !P1 ;  /* 0x000000010000780c */ /* 0x040fe20004f41670 */
[----:B------:R-:W-:Y:S01]  /*9e70*/  @!P3 IMAD R147, R147, R2, RZ ;  /* 0x000000029393b224 */ /* 0x000fe200078e02ff */
[C---:B------:R-:W-:Y:S01]  /*9e80*/  ISETP.LT.OR P0, PT, R0.reuse, 0x9, !P0 ;  /* 0x000000090000780c */ /* 0x040fe20004701670 */
[----:B------:R-:W-:Y:S01]  /*9e90*/  @!P6 STG.E.U8 desc[UR38][R10.64+0x31], R145 ;  /* 0x000031910a00e986 */ /* 0x000fe2000c101126 */
[----:B------:R-:W-:-:S02]  /*9ea0*/  ISETP.LT.OR P1, PT, R0, 0x9, !P1 ;  /* 0x000000090000780c */ /* 0x000fc40004f21670 */
[C---:B------:R-:W-:Y:S01]  /*9eb0*/  ISETP.GE.AND P6, PT, R3.reuse, 0x42, PT ;  /* 0x000000420300780c */ /* 0x040fe20003fc6270 */
[----:B------:R2:W-:Y:S01]  /*9ec0*/  @!P4 STG.E.U8 desc[UR38][R8.64+0x30], R5 ;  /* 0x000030050800c986 */ /* 0x0005e2000c101126 */
[----:B------:R-:W-:-:S03]  /*9ed0*/  ISETP.GE.AND P4, PT, R3, 0x41, PT ;  /* 0x000000410300780c */ /* 0x000fc60003f86270 */
[----:B------:R-:W-:Y:S01]  /*9ee0*/  @!P3 STG.E.U8 desc[UR38][R8.64+0x31], R147 ;  /* 0x000031930800b986 */ /* 0x000fe2000c101126 */
[----:B------:R-:W-:Y:S01]  /*9ef0*/  ISETP.LT.OR P3, PT, R0, 0x1, !P4 ;  /* 0x000000010000780c */ /* 0x000fe20006761670 */
[-C--:B0-----:R-:W-:Y:S01]  /*9f00*/  @!P5 IMAD R13, R148, R2.reuse, RZ ;  /* 0x00000002940dd224 */ /* 0x081fe200078e02ff */
[----:B------:R-:W-:Y:S01]  /*9f10*/  ISETP.LT.OR P4, PT, R0, 0x9, !P4 ;  /* 0x000000090000780c */ /* 0x000fe20006781670 */
[-C--:B------:R-:W-:Y:S02]  /*9f20*/  @!P2 IMAD R149, R149, R2.reuse, RZ ;  /* 0x000000029595a224 */ /* 0x080fe400078e02ff */
[-C--:B-1----:R-:W-:Y:S01]  /*9f30*/  @!P0 IMAD R7, R150, R2.reuse, RZ ;  /* 0x0000000296078224 */ /* 0x082fe200078e02ff */
[----:B------:R-:W-:Y:S01]  /*9f40*/  @!P5 STG.E.U8 desc[UR38][R10.64+0x38], R13 ;  /* 0x0000380d0a00d986 */ /* 0x000fe2000c101126 */
[----:B------:R-:W-:Y:S01]  /*9f50*/  @!P1 IMAD R151, R151, R2, RZ ;  /* 0x0000000297979224 */ /* 0x000fe200078e02ff */
[----:B------:R-:W-:Y:S02]  /*9f60*/  ISETP.LT.OR P5, PT, R0, 0x1, !P6 ;  /* 0x000000010000780c */ /* 0x000fe400077a1670 */
[----:B------:R-:W-:Y:S01]  /*9f70*/  @!P2 STG.E.U8 desc[UR38][R10.64+0x39], R149 ;  /* 0x000039950a00a986 */ /* 0x000fe2000c101126 */
[----:B------:R-:W-:-:S02]  /*9f80*/  ISETP.GE.AND P2, PT, R3, 0x49, PT ;  /* 0x000000490300780c */ /* 0x000fc40003f46270 */
[-C--:B--2---:R-:W-:Y:S01]  /*9f90*/  @!P3 IMAD R5, R152, R2.reuse, RZ ;  /* 0x000000029805b224 */ /* 0x084fe200078e02ff */
[----:B------:R0:W-:Y:S01]  /*9fa0*/  @!P0 STG.E.U8 desc[UR38][R8.64+0x38], R7 ;  /* 0x0000380708008986 */ /* 0x0001e2000c101126 */
[C---:B------:R-:W-:Y:S02]  /*9fb0*/  ISETP.LT.OR P0, PT, R0.reuse, 0x9, !P6 ;  /* 0x000000090000780c */ /* 0x040fe40007701670 */
[C---:B------:R-:W-:Y:S01]  /*9fc0*/  ISETP.LT.OR P6, PT, R0.reuse, 0x1, !P2 ;  /* 0x000000010000780c */ /* 0x040fe200057c1670 */
[----:B------:R-:W-:Y:S01]  /*9fd0*/  @!P1 STG.E.U8 desc[UR38][R8.64+0x39], R151 ;  /* 0x0000399708009986 */ /* 0x000fe2000c101126 */
[----:B------:R-:W-:Y:S02]  /*9fe0*/  ISETP.GE.AND P1, PT, R3, 0x4a, PT ;  /* 0x0000004a0300780c */ /* 0x000fe40003f26270 */
[C---:B------:R-:W-:Y:S01]  /*9ff0*/  ISETP.LT.OR P2, PT, R0.reuse, 0x9, !P2 ;  /* 0x000000090000780c */ /* 0x040fe20005741670 */
[----:B------:R1:W-:Y:S01]  /*a000*/  @!P3 STG.E.U8 desc[UR38][R10.64+0x40], R5 ;  /* 0x000040050a00b986 */ /* 0x0003e2000c101126 */
[C---:B------:R-:W-:Y:S01]  /*a010*/  ISETP.LT.OR P3, PT, R0.reuse, 0x1, !P1 ;  /* 0x000000010000780c */ /* 0x040fe20004f61670 */
[-C--:B------:R-:W-:Y:S01]  /*a020*/  @!P5 IMAD R153, R153, R2.reuse, RZ ;  /* 0x000000029999d224 */ /* 0x080fe200078e02ff */
[----:B------:R-:W-:Y:S01]  /*a030*/  ISETP.LT.OR P1, PT, R0, 0x9, !P1 ;  /* 0x000000090000780c */ /* 0x000fe20004f21670 */
[----:B0-----:R-:W-:-:S02]  /*a040*/  @!P4 IMAD R7, R154, R2, RZ ;  /* 0x000000029a07c224 */ /* 0x001fc400078e02ff */
[-C--:B------:R-:W-:Y:S01]  /*a050*/  @!P0 IMAD R155, R155, R2.reuse, RZ ;  /* 0x000000029b9b8224 */ /* 0x080fe200078e02ff */
[----:B------:R-:W-:Y:S01]  /*a060*/  @!P5 STG.E.U8 desc[UR38][R10.64+0x41], R153 ;  /* 0x000041990a00d986 */ /* 0x000fe2000c101126 */
[-C--:B------:R-:W-:Y:S01]  /*a070*/  @!P6 IMAD R13, R156, R2.reuse, RZ ;  /* 0x000000029c0de224 */ /* 0x080fe200078e02ff */
[C---:B------:R-:W-:Y:S02]  /*a080*/  ISETP.GE.AND P5, PT, R3.reuse, 0x52, PT ;  /* 0x000000520300780c */ /* 0x040fe40003fa6270 */
[----:B------:R0:W-:Y:S01]  /*a090*/  @!P4 STG.E.U8 desc[UR38][R8.64+0x40], R7 ;  /* 0x000040070800c986 */ /* 0x0001e2000c101126 */
[----:B------:R-:W-:Y:S01]  /*a0a0*/  ISETP.GE.AND P4, PT, R3, 0x51, PT ;  /* 0x000000510300780c */ /* 0x000fe20003f86270 */
[-C--:B-1----:R-:W-:Y:S02]  /*a0b0*/  @!P2 IMAD R5, R158, R2.reuse, RZ ;  /* 0x000000029e05a224 */ /* 0x082fe400078e02ff */
[----:B------:R-:W-:Y:S01]  /*a0c0*/  @!P0 STG.E.U8 desc[UR38][R8.64+0x41], R155 ;  /* 0x0000419b08008986 */ /* 0x000fe2000c101126 */
[-C--:B------:R-:W-:Y:S01]  /*a0d0*/  @!P3 IMAD R157, R157, R2.reuse, RZ ;  /* 0x000000029d9db224 */ /* 0x080fe200078e02ff */
[C---:B------:R-:W-:Y:S01]  /*a0e0*/  ISETP.LT.OR P0, PT, R0.reuse, 0x1, !P4 ;  /* 0x000000010000780c */ /* 0x040fe20006701670 */
[----:B------:R-:W-:Y:S01]  /*a0f0*/  @!P1 IMAD R159, R159, R2, RZ ;  /* 0x000000029f9f9224 */ /* 0x000fe200078e02ff */
[----:B------:R-:W-:Y:S01]  /*a100*/  @!P6 STG.E.U8 desc[UR38][R10.64+0x48], R13 ;  /* 0x0000480d0a00e986 */ /* 0x000fe2000c101126 */
[----:B------:R-:W-:-:S02]  /*a110*/  ISETP.LT.OR P6, PT, R0, 0x1, !P5 ;  /* 0x000000010000780c */ /* 0x000fc40006fc1670 */
[C---:B------:R-:W-:Y:S01]  /*a120*/  ISETP.LT.OR P4, PT, R0.reuse, 0x9, !P4 ;  /* 0x000000090000780c */ /* 0x040fe20006781670 */
[----:B------:R-:W-:Y:S01]  /*a130*/  @!P3 STG.E.U8 desc[UR38][R10.64+0x49], R157 ;  /* 0x0000499d0a00b986 */ /* 0x000fe2000c101126 */
[----:B------:R-:W-:Y:S02]  /*a140*/  ISETP.LT.OR P5, PT, R0, 0x9, !P5 ;  /* 0x000000090000780c */ /* 0x000fe40006fa1670 */
[C---:B------:R-:W-:Y:S01]  /*a150*/  ISETP.GE.AND P3, PT, R3.reuse, 0x5a, PT ;  /* 0x0000005a0300780c */ /* 0x040fe20003f66270 */
[----:B------:R1:W-:Y:S01]  /*a160*/  @!P2 STG.E.U8 desc[UR38][R8.64+0x48], R5 ;  /* 0x000048050800a986 */ /* 0x0003e2000c101126 */
[----:B------:R-:W-:Y:S02]  /*a170*/  ISETP.GE.AND P2, PT, R3, 0x59, PT ;  /* 0x000000590300780c */ /* 0x000fe40003f46270 */
[-C--:B0-----:R-:W-:Y:S01]  /*a180*/  @!P0 IMAD R7, R160, R2.reuse, RZ ;  /* 0x00000002a0078224 */ /* 0x081fe200078e02ff */
[----:B------:R-:W-:Y:S01]  /*a190*/  @!P1 STG.E.U8 desc[UR38][R8.64+0x49], R159 ;  /* 0x0000499f08009986 */ /* 0x000fe2000c101126 */
[C---:B------:R-:W-:Y:S01]  /*a1a0*/  ISETP.LT.OR P1, PT, R0.reuse, 0x1, !P2 ;  /* 0x000000010000780c */ /* 0x040fe20005721670 */
[-C--:B------:R-:W-:Y:S01]  /*a1b0*/  @!P6 IMAD R161, R161, R2.reuse, RZ ;  /* 0x00000002a1a1e224 */ /* 0x080fe200078e02ff */
[----:B------:R-:W-:Y:S01]  /*a1c0*/  ISETP.LT.OR P2, PT, R0, 0x9, !P2 ;  /* 0x000000090000780c */ /* 0x000fe20005741670 */
[----:B------:R0:W-:Y:S01]  /*a1d0*/  @!P0 STG.E.U8 desc[UR38][R10.64+0x50], R7 ;  /* 0x000050070a008986 */ /* 0x0001e2000c101126 */
[----:B------:R-:W-:Y:S01]  /*a1e0*/  ISETP.GE.AND P0, PT, R3, 0x61, PT ;  /* 0x000000610300780c */ /* 0x000fe20003f06270 */
[----:B------:R-:W-:-:S02]  /*a1f0*/  @!P5 IMAD R163, R163, R2, RZ ;  /* 0x00000002a3a3d224 */ /* 0x000fc400078e02ff */
[----:B------:R-:W-:Y:S01]  /*a200*/  @!P6 STG.E.U8 desc[UR38][R10.64+0x51], R161 ;  /* 0x000051a10a00e986 */ /* 0x000fe2000c101126 */
[-C--:B-1----:R-:W-:Y:S01]  /*a210*/  @!P4 IMAD R5, R162, R2.reuse, RZ ;  /* 0x00000002a205c224 */ /* 0x082fe200078e02ff */
[C---:B------:R-:W-:Y:S02]  /*a220*/  ISETP.LT.OR P6, PT, R0.reuse, 0x1, !P3 ;  /* 0x000000010000780c */ /* 0x040fe40005fc1670 */
[----:B------:R-:W-:Y:S01]  /*a230*/  ISETP.LT.OR P3, PT, R0, 0x9, !P3 ;  /* 0x000000090000780c */ /* 0x000fe20005f61670 */
[----:B------:R-:W-:Y:S01]  /*a240*/  @!P5 STG.E.U8 desc[UR38][R8.64+0x51], R163 ;  /* 0x000051a30800d986 */ /* 0x000fe2000c101126 */
[-C--:B------:R-:W-:Y:S01]  /*a250*/  @!P1 IMAD R13, R164, R2.reuse, RZ ;  /* 0x00000002a40d9224 */ /* 0x080fe200078e02ff */
[----:B------:R-:W-:Y:S01]  /*a260*/  ISETP.GE.AND P5, PT, R3, 0x62, PT ;  /* 0x000000620300780c */ /* 0x000fe20003fa6270 */
[----:B0-----:R-:W-:Y:S01]  /*a270*/  @!P2 IMAD R7, R166, R2, RZ ;  /* 0x00000002a607a224 */ /* 0x001fe200078e02ff */
[----:B------:R0:W-:Y:S01]  /*a280*/  @!P4 STG.E.U8 desc[UR38][R8.64+0x50], R5 ;  /* 0x000050050800c986 */ /* 0x0001e2000c101126 */
[----:B------:R-:W-:-:S02]  /*a290*/  ISETP.LT.OR P4, PT, R0, 0x1, !P0 ;  /* 0x000000010000780c */ /* 0x000fc40004781670 */
[C---:B------:R-:W-:Y:S01]  /*a2a0*/  ISETP.LT.OR P0, PT, R0.reuse, 0x9, !P0 ;  /* 0x000000090000780c */ /* 0x040fe20004701670 */
[----:B------:R1:W-:Y:S01]  /*a2b0*/  @!P1 STG.E.U8 desc[UR38][R10.64+0x58], R13 ;  /* 0x0000580d0a009986 */ /* 0x0003e2000c101126 */
[C---:B------:R-:W-:Y:S01]  /*a2c0*/  ISETP.LT.OR P1, PT, R0.reuse, 0x1, !P5 ;  /* 0x000000010000780c */ /* 0x040fe20006f21670 */
[-C--:B------:R-:W-:Y:S01]  /*a2d0*/  @!P6 IMAD R165, R165, R2.reuse, RZ ;  /* 0x00000002a5a5e224 */ /* 0x080fe200078e02ff */
[----:B------:R-:W-:Y:S01]  /*a2e0*/  ISETP.LT.OR P5, PT, R0, 0x9, !P5 ;  /* 0x000000090000780c */ /* 0x000fe20006fa1670 */
[----:B------:R-:W-:-:S03]  /*a2f0*/  @!P3 IMAD R167, R167, R2, RZ ;  /* 0x00000002a7a7b224 */ /* 0x000fc600078e02ff */
[----:B------:R-:W-:Y:S03]  /*a300*/  @!P6 STG.E.U8 desc[UR38][R10.64+0x59], R165 ;  /* 0x000059a50a00e986 */ /* 0x000fe6000c101126 */
[-C--:B0-----:R-:W-:Y:S01]  /*a310*/  @!P4 IMAD R5, R168, R2.reuse, RZ ;  /* 0x00000002a805c224 */ /* 0x081fe200078e02ff */
[----:B------:R-:W-:Y:S01]  /*a320*/  @!P2 STG.E.U8 desc[UR38][R8.64+0x58], R7 ;  /* 0x000058070800a986 */ /* 0x000fe2000c101126 */
[C---:B------:R-:W-:Y:S01]  /*a330*/  ISETP.GE.AND P2, PT, R3.reuse, 0x69, PT ;  /* 0x000000690300780c */ /* 0x040fe20003f46270 */
[-C--:B-1----:R-:W-:Y:S02]  /*a340*/  @!P0 IMAD R13, R170, R2.reuse, RZ ;  /* 0x00000002aa0d8224 */ /* 0x082fe400078e02ff */
[----:B------:R-:W-:Y:S01]  /*a350*/  @!P3 STG.E.U8 desc[UR38][R8.64+0x59], R167 ;  /* 0x000059a70800b986 */ /* 0x000fe2000c101126 */
[----:B------:R-:W-:Y:S01]  /*a360*/  ISETP.GE.AND P3, PT, R3, 0x6a, PT ;  /* 0x0000006a0300780c */ /* 0x000fe20003f66270 */
[----:B------:R-:W-:-:S02]  /*a370*/  @!P1 IMAD R169, R169, R2, RZ ;  /* 0x00000002a9a99224 */ /* 0x000fc400078e02ff */
[----:B------:R0:W-:Y:S01]  /*a380*/  @!P4 STG.E.U8 desc[UR38][R10.64+0x60], R5 ;  /* 0x000060050a00c986 */ /* 0x0001e2000c101126 */
[C---:B------:R-:W-:Y:S01]  /*a390*/  ISETP.LT.OR P4, PT, R0.reuse, 0x1, !P2 ;  /* 0x000000010000780c */ /* 0x040fe20005781670 */
[-C--:B------:R-:W-:Y:S01]  /*a3a0*/  @!P5 IMAD R171, R171, R2.reuse, RZ ;  /* 0x00000002ababd224 */ /* 0x080fe200078e02ff */
[C---:B------:R-:W-:Y:S01]  /*a3b0*/  ISETP.LT.OR P6, PT, R0.reuse, 0x1, !P3 ;  /* 0x000000010000780c */ /* 0x040fe20005fc1670 */
[----:B------:R-:W-:Y:S01]  /*a3c0*/  @!P1 STG.E.U8 desc[UR38][R10.64+0x61], R169 ;  /* 0x000061a90a009986 */ /* 0x000fe2000c101126 */
[C---:B------:R-:W-:Y:S02]  /*a3d0*/  ISETP.LT.OR P2, PT, R0.reuse, 0x9, !P2 ;  /* 0x000000090000780c */ /* 0x040fe40005741670 */
[C---:B------:R-:W-:Y:S01]  /*a3e0*/  ISETP.GE.AND P1, PT, R3.reuse, 0x71, PT ;  /* 0x000000710300780c */ /* 0x040fe20003f26270 */
[----:B------:R1:W-:Y:S01]  /*a3f0*/  @!P0 STG.E.U8 desc[UR38][R8.64+0x60], R13 ;  /* 0x0000600d08008986 */ /* 0x0003e2000c101126 */
[C---:B------:R-:W-:Y:S02]  /*a400*/  ISETP.LT.OR P0, PT, R0.reuse, 0x9, !P3 ;  /* 0x000000090000780c */ /* 0x040fe40005f01670 */
[----:B------:R-:W-:Y:S01]  /*a410*/  ISETP.LT.OR P3, PT, R0, 0x1, !P1 ;  /* 0x000000010000780c */ /* 0x000fe20004f61670 */
[----:B------:R-:W-:Y:S01]  /*a420*/  @!P5 STG.E.U8 desc[UR38][R8.64+0x61], R171 ;  /* 0x000061ab0800d986 */ /* 0x000fe2000c101126 */
[----:B------:R-:W-:Y:S01]  /*a430*/  ISETP.GE.AND P5, PT, R3, 0x72, PT ;  /* 0x000000720300780c */ /* 0x000fe20003fa6270 */
[-C--:B0-----:R-:W-:Y:S01]  /*a440*/  @!P4 IMAD R5, R172, R2.reuse, RZ ;  /* 0x00000002ac05c224 */ /* 0x081fe200078e02ff */
[----:B------:R-:W-:Y:S01]  /*a450*/  ISETP.LT.OR P1, PT, R0, 0x9, !P1 ;  /* 0x000000090000780c */ /* 0x000fe20004f21670 */
[----:B------:R-:W-:-:S02]  /*a460*/  @!P6 IMAD R173, R173, R2, RZ ;  /* 0x00000002adade224 */ /* 0x000fc400078e02ff */
[-C--:B------:R-:W-:Y:S01]  /*a470*/  @!P2 IMAD R7, R174, R2.reuse, RZ ;  /* 0x00000002ae07a224 */ /* 0x080fe200078e02ff */
[----:B------:R0:W-:Y:S01]  /*a480*/  @!P4 STG.E.U8 desc[UR38][R10.64+0x68], R5 ;  /* 0x000068050a00c986 */ /* 0x0001e2000c101126 */
[C---:B------:R-:W-:Y:S02]  /*a490*/  ISETP.LT.OR P4, PT, R0.reuse, 0x1, !P5 ;  /* 0x000000010000780c */ /* 0x040fe40006f81670 */
[-C--:B------:R-:W-:Y:S01]  /*a4a0*/  @!P0 IMAD R175, R175, R2.reuse, RZ ;  /* 0x00000002afaf8224 */ /* 0x080fe200078e02ff */
[----:B------:R-:W-:Y:S01]  /*a4b0*/  @!P6 STG.E.U8 desc[UR38][R10.64+0x69], R173 ;  /* 0x000069ad0a00e986 */ /* 0x000fe2000c101126 */
[----:B------:R-:W-:Y:S01]  /*a4c0*/  ISETP.LT.OR P5, PT, R0, 0x9, !P5 ;  /* 0x000000090000780c */ /* 0x000fe20006fa1670 */
[----:B-1----:R-:W-:Y:S01]  /*a4d0*/  @!P3 IMAD R13, R176, R2, RZ ;  /* 0x00000002b00db224 */ /* 0x002fe200078e02ff */
[C---:B------:R-:W-:Y:S01]  /*a4e0*/  ISETP.GE.AND P6, PT, R3.reuse, 0x7a, PT ;  /* 0x0000007a0300780c */ /* 0x040fe20003fc6270 */
[----:B------:R1:W-:Y:S01]  /*a4f0*/  @!P2 STG.E.U8 desc[UR38][R8.64+0x68], R7 ;  /* 0x000068070800a986 */ /* 0x0003e2000c101126 */
[----:B------:R-:W-:-:S03]  /*a500*/  ISETP.GE.AND P2, PT, R3, 0x79, PT ;  /* 0x000000790300780c */ /* 0x000fc60003f46270 */
[----:B------:R-:W-:Y:S01]  /*a510*/  @!P0 STG.E.U8 desc[UR38][R8.64+0x69], R175 ;  /* 0x000069af08008986 */ /* 0x000fe2000c101126 */
[C---:B------:R-:W-:Y:S01]  /*a520*/  ISETP.LT.OR P0, PT, R0.reuse, 0x1, !P2 ;  /* 0x000000010000780c */ /* 0x040fe20005701670 */
[-C--:B------:R-:W-:Y:S01]  /*a530*/  @!P4 IMAD R177, R177, R2.reuse, RZ ;  /* 0x00000002b1b1c224 */ /* 0x080fe200078e02ff */
[----:B------:R-:W-:Y:S01]  /*a540*/  ISETP.LT.OR P2, PT, R0, 0x9, !P2 ;  /* 0x000000090000780c */ /* 0x000fe20005741670 */
[-C--:B0-----:R-:W-:Y:S01]  /*a550*/  @!P1 IMAD R5, R178, R2.reuse, RZ ;  /* 0x00000002b2059224 */ /* 0x081fe200078e02ff */
[----:B------:R0:W-:Y:S01]  /*a560*/  @!P3 STG.E.U8 desc[UR38][R10.64+0x70], R13 ;  /* 0x0000700d0a00b986 */ /* 0x0001e2000c101126 */
[----:B------:R-:W-:Y:S01]  /*a570*/  @!P5 IMAD R179, R179, R2, RZ ;  /* 0x00000002b3b3d224 */ /* 0x000fe200078e02ff */
[----:B------:R-:W-:Y:S02]  /*a580*/  ISETP.LT.OR P3, PT, R0, 0x1, !P6 ;  /* 0x000000010000780c */ /* 0x000fe40007761670 */
[----:B------:R-:W-:Y:S01]  /*a590*/  @!P4 STG.E.U8 desc[UR38][R10.64+0x71], R177 ;  /* 0x000071b10a00c986 */ /* 0x000fe2000c101126 */
[----:B------:R-:W-:-:S03]  /*a5a0*/  ISETP.GE.AND P4, PT, R3, 0x81, PT ;  /* 0x000000810300780c */ /* 0x000fc60003f86270 */
[----:B------:R-:W-:Y:S01]  /*a5b0*/  @!P5 STG.E.U8 desc[UR38][R8.64+0x71], R179 ;  /* 0x000071b30800d986 */ /* 0x000fe2000c101126 */
[-C--:B-1----:R-:W-:Y:S01]  /*a5c0*/  @!P0 IMAD R7, R180, R2.reuse, RZ ;  /* 0x00000002b4078224 */ /* 0x082fe200078e02ff */
[----:B------:R-:W-:Y:S02]  /*a5d0*/  ISETP.LT.OR P5, PT, R0, 0x9, !P6 ;  /* 0x000000090000780c */ /* 0x000fe400077a1670 */
[----:B------:R1:W-:Y:S01]  /*a5e0*/  @!P1 STG.E.U8 desc[UR38][R8.64+0x70], R5 ;  /* 0x0000700508009986 */ /* 0x0003e2000c101126 */
[----:B------:R-:W-:Y:S01]  /*a5f0*/  ISETP.GE.AND P1, PT, R3, 0x82, PT ;  /* 0x000000820300780c */ /* 0x000fe20003f26270 */
[-C--:B0-----:R-:W-:Y:S01]  /*a600*/  @!P2 IMAD R13, R182, R2.reuse, RZ ;  /* 0x00000002b60da224 */ /* 0x081fe200078e02ff */
[C---:B------:R-:W-:Y:S01]  /*a610*/  ISETP.LT.OR P6, PT, R0.reuse, 0x1, !P4 ;  /* 0x000000010000780c */ /* 0x040fe200067c1670 */
[----:B------:R0:W-:Y:S01]  /*a620*/  @!P0 STG.E.U8 desc[UR38][R10.64+0x78], R7 ;  /* 0x000078070a008986 */ /* 0x0001e2000c101126 */
[C---:B------:R-:W-:Y:S01]  /*a630*/  ISETP.LT.OR P0, PT, R0.reuse, 0x1, !P1 ;  /* 0x000000010000780c */ /* 0x040fe20004f01670 */
[----:B------:R-:W-:Y:S01]  /*a640*/  @!P3 IMAD R181, R181, R2, RZ ;  /* 0x00000002b5b5b224 */ /* 0x000fe200078e02ff */
[----:B------:R-:W-:-:S02]  /*a650*/  ISETP.LT.OR P4, PT, R0, 0x9, !P4 ;  /* 0x000000090000780c */ /* 0x000fc40006781670 */
[----:B------:R-:W-:Y:S02]  /*a660*/  ISETP.LT.OR P1, PT, R0, 0x9, !P1 ;  /* 0x000000090000780c */ /* 0x000fe40004f21670 */
[----:B------:R-:W-:Y:S01]  /*a670*/  @!P5 IMAD R183, R183, R2, RZ ;  /* 0x00000002b7b7d224 */ /* 0x000fe200078e02ff */
[----:B------:R-:W-:Y:S01]  /*a680*/  @!P3 STG.E.U8 desc[UR38][R10.64+0x79], R181 ;  /* 0x000079b50a00b986 */ /* 0x000fe2000c101126 */
[----:B------:R-:W-:-:S03]  /*a690*/  ISETP.GE.AND P3, PT, R3, 0x89, PT ;  /* 0x000000890300780c */ /* 0x000fc60003f66270 */
[-C--:B-1----:R-:W-:Y:S01]  /*a6a0*/  @!P6 IMAD R5, R184, R2.reuse, RZ ;  /* 0x00000002b805e224 */ /* 0x082fe200078e02ff */
[----:B------:R-:W-:Y:S01]  /*a6b0*/  @!P5 STG.E.U8 desc[UR38][R8.64+0x79], R183 ;  /* 0x000079b70800d986 */ /* 0x000fe2000c101126 */
[-C--:B------:R-:W-:Y:S01]  /*a6c0*/  @!P0 IMAD R185, R185, R2.reuse, RZ ;  /* 0x00000002b9b98224 */ /* 0x080fe200078e02ff */
[----:B------:R-:W-:Y:S01]  /*a6d0*/  ISETP.GE.AND P5, PT, R3, 0x8a, PT ;  /* 0x0000008a0300780c */ /* 0x000fe20003fa6270 */
[-C--:B0-----:R-:W-:Y:S01]  /*a6e0*/  @!P4 IMAD R7, R186, R2.reuse, RZ ;  /* 0x00000002ba07c224 */ /* 0x081fe200078e02ff */
[----:B------:R0:W-:Y:S01]  /*a6f0*/  @!P2 STG.E.U8 desc[UR38][R8.64+0x78], R13 ;  /* 0x0000780d0800a986 */ /* 0x0001e2000c101126 */
[C---:B------:R-:W-:Y:S01]  /*a700*/  ISETP.LT.OR P2, PT, R0.reuse, 0x1, !P3 ;  /* 0x000000010000780c */ /* 0x040fe20005f41670 */
[----:B------:R-:W-:Y:S01]  /*a710*/  @!P1 IMAD R187, R187, R2, RZ ;  /* 0x00000002bbbb9224 */ /* 0x000fe200078e02ff */
[C---:B------:R-:W-:Y:S01]  /*a720*/  ISETP.LT.OR P3, PT, R0.reuse, 0x9, !P3 ;  /* 0x000000090000780c */ /* 0x040fe20005f61670 */
[----:B------:R1:W-:Y:S01]  /*a730*/  @!P6 STG.E.U8 desc[UR38][R10.64+0x80], R5 ;  /* 0x000080050a00e986 */ /* 0x0003e2000c101126 */
[----:B------:R-:W-:-:S02]  /*a740*/  ISETP.LT.OR P6, PT, R0, 0x1, !P5 ;  /* 0x000000010000780c */ /* 0x000fc40006fc1670 */
[----:B------:R-:W-:Y:S01]  /*a750*/  ISETP.LT.OR P5, PT, R0, 0x9, !P5 ;  /* 0x000000090000780c */ /* 0x000fe20006fa1670 */
[----:B------:R-:W-:Y:S01]  /*a760*/  @!P0 STG.E.U8 desc[UR38][R10.64+0x81], R185 ;  /* 0x000081b90a008986 */ /* 0x000fe2000c101126 */
[----:B------:R-:W-:-:S03]  /*a770*/  ISETP.GE.AND P0, PT, R3, 0x91, PT ;  /* 0x000000910300780c */ /* 0x000fc60003f06270 */
[----:B------:R2:W-:Y:S01]  /*a780*/  @!P4 STG.E.U8 desc[UR38][R8.64+0x80], R7 ;  /* 0x000080070800c986 */ /* 0x0005e2000c101126 */
[----:B------:R-:W-:Y:S01]  /*a790*/  ISETP.LT.OR P4, PT, R0, 0x1, !P0 ;  /* 0x000000010000780c */ /* 0x000fe20004781670 */
[-C--:B0-----:R-:W-:Y:S01]  /*a7a0*/  @!P2 IMAD R13, R188, R2.reuse, RZ ;  /* 0x00000002bc0da224 */ /* 0x081fe200078e02ff */
[----:B------:R-:W-:Y:S01]  /*a7b0*/  ISETP.LT.OR P0, PT, R0, 0x9, !P0 ;  /* 0x000000090000780c */ /* 0x000fe20004701670 */
[----:B------:R-:W-:Y:S01]  /*a7c0*/  @!P1 STG.E.U8 desc[UR38][R8.64+0x81], R187 ;  /* 0x000081bb08009986 */ /* 0x000fe2000c101126 */
[-C--:B-1----:R-:W-:Y:S01]  /*a7d0*/  @!P3 IMAD R5, R190, R2.reuse, RZ ;  /* 0x00000002be05b224 */ /* 0x082fe200078e02ff */
[----:B------:R-:W-:Y:S01]  /*a7e0*/  ISETP.GE.AND P1, PT, R3, 0x92, PT ;  /* 0x000000920300780c */ /* 0x000fe20003f26270 */
[-C--:B------:R-:W-:Y:S01]  /*a7f0*/  @!P6 IMAD R189, R189, R2.reuse, RZ ;  /* 0x00000002bdbde224 */ /* 0x080fe200078e02ff */
[----:B------:R-:W-:Y:S01]  /*a800*/  @!P2 STG.E.U8 desc[UR38][R10.64+0x88], R13 ;  /* 0x0000880d0a00a986 */ /* 0x000fe2000c101126 */
[----:B------:R-:W-:Y:S01]  /*a810*/  @!P5 IMAD R191, R191, R2, RZ ;  /* 0x00000002bfbfd224 */ /* 0x000fe200078e02ff */
[----:B------:R-:W-:-:S02]  /*a820*/  ISETP.LT.OR P2, PT, R0, 0x1, !P1 ;  /* 0x000000010000780c */ /* 0x000fc40004f41670 */
[----:B------:R-:W-:Y:S01]  /*a830*/  @!P6 STG.E.U8 desc[UR38][R10.64+0x89], R189 ;  /* 0x000089bd0a00e986 */ /* 0x000fe2000c101126 */
[----:B------:R-:W-:Y:S01]  /*a840*/  ISETP.LT.OR P1, PT, R0, 0x9, !P1 ;  /* 0x000000090000780c */ /* 0x000fe20004f21670 */
[----:B--2---:R-:W-:Y:S02]  /*a850*/  @!P4 IMAD R7, R192, R2, RZ ;  /* 0x00000002c007c224 */ /* 0x004fe400078e02ff */
[----:B------:R-:W-:Y:S01]  /*a860*/  @!P5 STG.E.U8 desc[UR38][R8.64+0x89], R191 ;  /* 0x000089bf0800d986 */ /* 0x000fe2000c101126 */
[----:B------:R-:W-:-:S03]  /*a870*/  ISETP.GE.AND P5, PT, R3, 0x99, PT ;  /* 0x000000990300780c */ /* 0x000fc60003fa6270 */
[----:B------:R0:W-:Y:S01]  /*a880*/  @!P3 STG.E.U8 desc[UR38][R8.64+0x88], R5 ;  /* 0x000088050800b986 */ /* 0x0001e2000c101126 */
[----:B------:R-:W-:Y:S02]  /*a890*/  ISETP.GE.AND P3, PT, R3, 0x9a, PT ;  /* 0x0000009a0300780c */ /* 0x000fe40003f66270 */
[-C--:B------:R-:W-:Y:S01]  /*a8a0*/  @!P2 IMAD R193, R193, R2.reuse, RZ ;  /* 0x00000002c1c1a224 */ /* 0x080fe200078e02ff */
[----:B------:R1:W-:Y:S01]  /*a8b0*/  @!P4 STG.E.U8 desc[UR38][R10.64+0x90], R7 ;  /* 0x000090070a00c986 */ /* 0x0003e2000c101126 */
[C---:B------:R-:W-:Y:S01]  /*a8c0*/  ISETP.LT.OR P4, PT, R0.reuse, 0x1, !P5 ;  /* 0x000000010000780c */ /* 0x040fe20006f81670 */
[-C--:B------:R-:W-:Y:S01]  /*a8d0*/  @!P1 IMAD R195, R195, R2.reuse, RZ ;  /* 0x00000002c3c39224 */ /* 0x080fe200078e02ff */
[C---:B------:R-:W-:Y:S01]  /*a8e0*/  ISETP.LT.OR P6, PT, R0.reuse, 0x1, !P3 ;  /* 0x000000010000780c */ /* 0x040fe20005fc1670 */
[----:B------:R-:W-:Y:S01]  /*a8f0*/  @!P2 STG.E.U8 desc[UR38][R10.64+0x91], R193 ;  /* 0x000091c10a00a986 */ /* 0x000fe2000c101126 */
[----:B------:R-:W-:Y:S02]  /*a900*/  ISETP.LT.OR P5, PT, R0, 0x9, !P5 ;  /* 0x000000090000780c */ /* 0x000fe40006fa1670 */
[----:B------:R-:W-:Y:S01]  /*a910*/  ISETP.GE.AND P2, PT, R3, 0xa1, PT ;  /* 0x000000a10300780c */ /* 0x000fe20003f46270 */
[----:B0-----:R-:W-:Y:S01]  /*a920*/  @!P0 IMAD R5, R194, R2, RZ ;  /* 0x00000002c2058224 */ /* 0x001fe200078e02ff */
[----:B------:R-:W-:Y:S01]  /*a930*/  @!P1 STG.E.U8 desc[UR38][R8.64+0x91], R195 ;  /* 0x000091c308009986 */ /* 0x000fe2000c101126 */
[----:B------:R-:W-:-:S02]  /*a940*/  ISETP.LT.OR P3, PT, R0, 0x9, !P3 ;  /* 0x000000090000780c */ /* 0x000fc40005f61670 */
[----:B------:R-:W-:Y:S01]  /*a950*/  ISETP.LT.OR P1, PT, R0, 0x1, !P2 ;  /* 0x000000010000780c */ /* 0x000fe20005721670 */
[----:B------:R0:W-:Y:S01]  /*a960*/  @!P0 STG.E.U8 desc[UR38][R8.64+0x90], R5 ;  /* 0x0000900508008986 */ /* 0x0001e2000c101126 */
[-C--:B------:R-:W-:Y:S01]  /*a970*/  @!P4 IMAD R13, R196, R2.reuse, RZ ;  /* 0x00000002c40dc224 */ /* 0x080fe200078e02ff */
[----:B------:R-:W-:Y:S01]  /*a980*/  ISETP.GE.AND P0, PT, R3, 0xa9, PT ;  /* 0x000000a90300780c */ /* 0x000fe20003f06270 */
[-C--:B------:R-:W-:Y:S01]  /*a990*/  @!P6 IMAD R197, R197, R2.reuse, RZ ;  /* 0x00000002c5c5e224 */ /* 0x080fe200078e02ff */
[----:B------:R-:W-:Y:S01]  /*a9a0*/  ISETP.LT.OR P2, PT, R0, 0x9, !P2 ;  /* 0x000000090000780c */ /* 0x000fe20005741670 */
[----:B-1----:R-:W-:Y:S01]  /*a9b0*/  @!P5 IMAD R7, R198, R2, RZ ;  /* 0x00000002c607d224 */ /* 0x002fe200078e02ff */
[----:B------:R1:W-:Y:S01]  /*a9c0*/  @!P4 STG.E.U8 desc[UR38][R10.64+0x98], R13 ;  /* 0x0000980d0a00c986 */ /* 0x0003e2000c101126 */
[----:B------:R-:W-:-:S03]  /*a9d0*/  ISETP.GE.AND P4, PT, R3, 0xa2, PT ;  /* 0x000000a20300780c */ /* 0x000fc60003f86270 */
[----:B------:R-:W-:Y:S01]  /*a9e0*/  @!P6 STG.E.U8 desc[UR38][R10.64+0x99], R197 ;  /* 0x000099c50a00e986 */ /* 0x000fe2000c101126 */
[C---:B------:R-:W-:Y:S01]  /*a9f0*/  ISETP.LT.OR P6, PT, R0.reuse, 0x1, !P4 ;  /* 0x000000010000780c */ /* 0x040fe200067c1670 */
[-C--:B------:R-:W-:Y:S01]  /*aa00*/  @!P3 IMAD R199, R199, R2.reuse, RZ ;  /* 0x00000002c7c7b224 */ /* 0x080fe200078e02ff */
[C---:B------:R-:W-:Y:S01]  /*aa10*/  ISETP.LT.OR P4, PT, R0.reuse, 0x9, !P4 ;  /* 0x000000090000780c */ /* 0x040fe20006781670 */
[----:B------:R2:W-:Y:S01]  /*aa20*/  @!P5 STG.E.U8 desc[UR38][R8.64+0x98], R7 ;  /* 0x000098070800d986 */ /* 0x0005e2000c101126 */
[----:B------:R-:W-:Y:S01]  /*aa30*/  ISETP.LT.OR P5, PT, R0, 0x1, !P0 ;  /* 0x000000010000780c */ /* 0x000fe200047a1670 */
[-C--:B0-----:R-:W-:Y:S01]  /*aa40*/  @!P1 IMAD R5, R200, R2.reuse, RZ ;  /* 0x00000002c8059224 */ /* 0x081fe200078e02ff */
[----:B------:R-:W-:Y:S01]  /*aa50*/  ISETP.LT.OR P0, PT, R0, 0x9, !P0 ;  /* 0x000000090000780c */ /* 0x000fe20004701670 */
[----:B------:R-:W-:Y:S01]  /*aa60*/  @!P3 STG.E.U8 desc[UR38][R8.64+0x99], R199 ;  /* 0x000099c70800b986 */ /* 0x000fe2000c101126 */
[----:B-1----:R-:W-:Y:S01]  /*aa70*/  @!P2 IMAD R13, R202, R2, RZ ;  /* 0x00000002ca0da224 */ /* 0x002fe200078e02ff */
[----:B------:R-:W-:-:S02]  /*aa80*/  ISETP.GE.AND P3, PT, R3, 0xaa, PT ;  /* 0x000000aa0300780c */ /* 0x000fc40003f66270 */
[----:B------:R0:W-:Y:S02]  /*aa90*/  @!P1 STG.E.U8 desc[UR38][R10.64+0xa0], R5 ;  /* 0x0000a0050a009986 */ /* 0x0001e4000c101126 */
[-C--:B------:R-:W-:Y:S01]  /*aaa0*/  @!P6 IMAD R201, R201, R2.reuse, RZ ;  /* 0x00000002c9c9e224 */ /* 0x080fe200078e02ff */
[C---:B------:R-:W-:Y:S01]  /*aab0*/  ISETP.LT.OR P1, PT, R0.reuse, 0x1, !P3 ;  /* 0x000000010000780c */ /* 0x040fe20005f21670 */
[-C--:B------:R-:W-:Y:S01]  /*aac0*/  @!P4 IMAD R203, R203, R2.reuse, RZ ;  /* 0x00000002cbcbc224 */ /* 0x080fe200078e02ff */
[----:B------:R-:W-:Y:S01]  /*aad0*/  ISETP.LT.OR P3, PT, R0, 0x9, !P3 ;  /* 0x000000090000780c */ /* 0x000fe20005f61670 */
[-C--:B--2---:R-:W-:Y:S01]  /*aae0*/  @!P5 IMAD R7, R204, R2.reuse, RZ ;  /* 0x00000002cc07d224 */ /* 0x084fe200078e02ff */
[----:B------:R-:W-:Y:S04]  /*aaf0*/  @!P6 STG.E.U8 desc[UR38][R10.64+0xa1], R201 ;  /* 0x0000a1c90a00e986 */ /* 0x000fe8000c101126 */
[----:B------:R-:W-:Y:S01]  /*ab00*/  @!P2 STG.E.U8 desc[UR38][R8.64+0xa0], R13 ;  /* 0x0000a00d0800a986 */ /* 0x000fe2000c101126 */
[----:B------:R-:W-:Y:S01]  /*ab10*/  ISETP.GE.AND P2, PT, R3, 0xb1, PT ;  /* 0x000000b10300780c */ /* 0x000fe20003f46270 */
[----:B0-----:R-:W-:-:S02]  /*ab20*/  @!P0 IMAD R5, R206, R2, RZ ;  /* 0x00000002ce058224 */ /* 0x001fc400078e02ff */
[----:B------:R-:W-:Y:S01]  /*ab30*/  @!P4 STG.E.U8 desc[UR38][R8.64+0xa1], R203 ;  /* 0x0000a1cb0800c986 */ /* 0x000fe2000c101126 */
[-C--:B------:R-:W-:Y:S01]  /*ab40*/  @!P1 IMAD R205, R205, R2.reuse, RZ ;  /* 0x00000002cdcd9224 */ /* 0x080fe200078e02ff */
[C---:B------:R-:W-:Y:S01]  /*ab50*/  ISETP.LT.OR P4, PT, R0.reuse, 0x1, !P2 ;  /* 0x000000010000780c */ /* 0x040fe20005781670 */
[----:B------:R-:W-:Y:S01]  /*ab60*/  @!P3 IMAD R207, R207, R2, RZ ;  /* 0x00000002cfcfb224 */ /* 0x000fe200078e02ff */
[----:B------:R0:W-:Y:S01]  /*ab70*/  @!P5 STG.E.U8 desc[UR38][R10.64+0xa8], R7 ;  /* 0x0000a8070a00d986 */ /* 0x0001e2000c101126 */
[C---:B------:R-:W-:Y:S02]  /*ab80*/  ISETP.GE.AND P5, PT, R3.reuse, 0xb2, PT ;  /* 0x000000b20300780c */ /* 0x040fe40003fa6270 */
[C---:B------:R-:W-:Y:S01]  /*ab90*/  ISETP.LT.OR P2, PT, R0.reuse, 0x9, !P2 ;  /* 0x000000090000780c */ /* 0x040fe20005741670 */
[----:B------:R-:W-:Y:S01]  /*aba0*/  @!P1 STG.E.U8 desc[UR38][R10.64+0xa9], R205 ;  /* 0x0000a9cd0a009986 */ /* 0x000fe2000c101126 */
[----:B------:R-:W-:Y:S02]  /*abb0*/  ISETP.LT.OR P6, PT, R0, 0x1, !P5 ;  /* 0x000000010000780c */ /* 0x000fe40006fc1670 */
[C---:B------:R-:W-:Y:S01]  /*abc0*/  ISETP.GE.AND P1, PT, R3.reuse, 0xb9, PT ;  /* 0x000000b90300780c */ /* 0x040fe20003f26270 */
[----:B------:R-:W-:Y:S01]  /*abd0*/  @!P3 STG.E.U8 desc[UR38][R8.64+0xa9], R207 ;  /* 0x0000a9cf0800b986 */ /* 0x000fe2000c101126 */
[----:B------:R-:W-:-:S03]  /*abe0*/  ISETP.GE.AND P3, PT, R3, 0xba, PT ;  /* 0x000000ba0300780c */ /* 0x000fc60003f66270 */
[----:B------:R1:W-:Y:S01]  /*abf0*/  @!P0 STG.E.U8 desc[UR38][R8.64+0xa8], R5 ;  /* 0x0000a80508008986 */ /* 0x0003e2000c101126 */
[----:B------:R-:W-:Y:S01]  /*ac00*/  ISETP.LT.OR P0, PT, R0, 0x9, !P5 ;  /* 0x000000090000780c */ /* 0x000fe20006f01670 */
[-C--:B0-----:R-:W-:Y:S01]  /*ac10*/  @!P4 IMAD R7, R208, R2.reuse, RZ ;  /* 0x00000002d007c224 */ /* 0x081fe200078e02ff */
[----:B------:R-:W-:Y:S01]  /*ac20*/  ISETP.LT.OR P5, PT, R0, 0x1, !P1 ;  /* 0x000000010000780c */ /* 0x000fe20004fa1670 */
[-C--:B------:R-:W-:Y:S01]  /*ac30*/  @!P2 IMAD R13, R210, R2.reuse, RZ ;  /* 0x00000002d20da224 */ /* 0x080fe200078e02ff */
[----:B------:R-:W-:Y:S01]  /*ac40*/  ISETP.LT.OR P1, PT, R0, 0x9, !P1 ;  /* 0x000000090000780c */ /* 0x000fe20004f21670 */
[----:B------:R-:W-:Y:S01]  /*ac50*/  @!P6 IMAD R209, R209, R2, RZ ;  /* 0x00000002d1d1e224 */ /* 0x000fe200078e02ff */
[----:B------:R0:W-:Y:S01]  /*ac60*/  @!P4 STG.E.U8 desc[UR38][R10.64+0xb0], R7 ;  /* 0x0000b0070a00c986 */ /* 0x0001e2000c101126 */
[----:B------:R-:W-:-:S03]  /*ac70*/  ISETP.GE.AND P4, PT, R3, 0xc1, PT ;  /* 0x000000c10300780c */ /* 0x000fc60003f86270 */
[----:B------:R-:W-:Y:S01]  /*ac80*/  @!P6 STG.E.U8 desc[UR38][R10.64+0xb1], R209 ;  /* 0x0000b1d10a00e986 */ /* 0x000fe2000c101126 */
[----:B------:R-:W-:Y:S02]  /*ac90*/  ISETP.LT.OR P6, PT, R0, 0x1, !P3 ;  /* 0x000000010000780c */ /* 0x000fe40005fc1670 */
[-C--:B------:R-:W-:Y:S01]  /*aca0*/  @!P0 IMAD R211, R211, R2.reuse, RZ ;  /* 0x00000002d3d38224 */ /* 0x080fe200078e02ff */
[----:B------:R2:W-:Y:S01]  /*acb0*/  @!P2 STG.E.U8 desc[UR38][R8.64+0xb0], R13 ;  /* 0x0000b00d0800a986 */ /* 0x0005e2000c101126 */
[-C--:B-1----:R-:W-:Y:S01]  /*acc0*/  @!P5 IMAD R5, R212, R2.reuse, RZ ;  /* 0x00000002d405d224 */ /* 0x082fe200078e02ff */
[----:B------:R-:W-:Y:S02]  /*acd0*/  ISETP.LT.OR P3, PT, R0, 0x9, !P3 ;  /* 0x000000090000780c */ /* 0x000fe40005f61670 */
[----:B------:R-:W-:Y:S01]  /*ace0*/  ISETP.GE.AND P2, PT, R3, 0xc2, PT ;  /* 0x000000c20300780c */ /* 0x000fe20003f46270 */
[----:B0-----:R-:W-:Y:S01]  /*acf0*/  @!P1 IMAD R7, R214, R2, RZ ;  /* 0x00000002d6079224 */ /* 0x001fe200078e02ff */
[----:B------:R-:W-:Y:S01]  /*ad00*/  @!P0 STG.E.U8 desc[UR38][R8.64+0xb1], R211 ;  /* 0x0000b1d308008986 */ /* 0x000fe2000c101126 */
[----:B------:R-:W-:-:S02]  /*ad10*/  ISETP.LT.OR P0, PT, R0, 0x1, !P4 ;  /* 0x000000010000780c */ /* 0x000fc40006701670 */
[C---:B------:R-:W-:Y:S01]  /*ad20*/  ISETP.LT.OR P4, PT, R0.reuse, 0x9, !P4 ;  /* 0x000000090000780c */ /* 0x040fe20006781670 */
[-C--:B------:R-:W-:Y:S01]  /*ad30*/  @!P6 IMAD R213, R213, R2.reuse, RZ ;  /* 0x00000002d5d5e224 */ /* 0x080fe200078e02ff */
[----:B------:R0:W-:Y:S01]  /*ad40*/  @!P5 STG.E.U8 desc[UR38][R10.64+0xb8], R5 ;  /* 0x0000b8050a00d986 */ /* 0x0001e2000c101126 */
[C---:B------:R-:W-:Y:S02]  /*ad50*/  ISETP.LT.OR P5, PT, R0.reuse, 0x1, !P2 ;  /* 0x000000010000780c */ /* 0x040fe400057a1670 */
[----:B------:R-:W-:Y:S01]  /*ad60*/  ISETP.LT.OR P2, PT, R0, 0x9, !P2 ;  /* 0x000000090000780c */ /* 0x000fe20005741670 */
[----:B------:R-:W-:Y:S01]  /*ad70*/  @!P6 STG.E.U8 desc[UR38][R10.64+0xb9], R213 ;  /* 0x0000b9d50a00e986 */ /* 0x000fe2000c101126 */
[----:B------:R-:W-:-:S03]  /*ad80*/  @!P3 IMAD R215, R215, R2, RZ ;  /* 0x00000002d7d7b224 */ /* 0x000fc600078e02ff */
[----:B------:R1:W-:Y:S01]  /*ad90*/  @!P1 STG.E.U8 desc[UR38][R8.64+0xb8], R7 ;  /* 0x0000b80708009986 */ /* 0x0003e2000c101126 */
[----:B------:R-:W-:Y:S02]  /*ada0*/  ISETP.GE.AND P1, PT, R3, 0xc9, PT ;  /* 0x000000c90300780c */ /* 0x000fe40003f26270 */
[-C--:B--2---:R-:W-:Y:S01]  /*adb0*/  @!P4 IMAD R13, R26, R2.reuse, RZ ;  /* 0x000000021a0dc224 */ /* 0x084fe200078e02ff */
[----:B------:R-:W-:Y:S01]  /*adc0*/  @!P3 STG.E.U8 desc[UR38][R8.64+0xb9], R215 ;  /* 0x0000b9d70800b986 */ /* 0x000fe2000c101126 */
[----:B------:R-:W-:Y:S01]  /*add0*/  ISETP.LT.OR P6, PT, R0, 0x1, !P1 ;  /* 0x000000010000780c */ /* 0x000fe20004fc1670 */
[-C--:B------:R-:W-:Y:S01]  /*ade0*/  @!P5 IMAD R25, R25, R2.reuse, RZ ;  /* 0x000000021919d224 */ /* 0x080fe200078e02ff */
[----:B------:R-:W-:Y:S01]  /*adf0*/  ISETP.GE.AND P3, PT, R3, 0xca, PT ;  /* 0x000000ca0300780c */ /* 0x000fe20003f66270 */
[-C--:B0-----:R-:W-:Y:S01]  /*ae00*/  @!P0 IMAD R5, R24, R2.reuse, RZ ;  /* 0x0000000218058224 */ /* 0x081fe200078e02ff */
[C---:B------:R-:W-:Y:S01]  /*ae10*/  ISETP.LT.OR P1, PT, R0.reuse, 0x9, !P1 ;  /* 0x000000090000780c */ /* 0x040fe20004f21670 */
[----:B------:R-:W-:Y:S01]  /*ae20*/  @!P2 IMAD R27, R27, R2, RZ ;  /* 0x000000021b1ba224 */ /* 0x000fe200078e02ff */
[----:B------:R-:W-:Y:S01]  /*ae30*/  @!P5 STG.E.U8 desc[UR38][R10.64+0xc1], R25 ;  /* 0x0000c1190a00d986 */ /* 0x000fe2000c101126 */
[----:B------:R-:W-:-:S02]  /*ae40*/  ISETP.LT.OR P5, PT, R0, 0x1, !P3 ;  /* 0x000000010000780c */ /* 0x000fc40005fa1670 */
[----:B------:R-:W-:Y:S01]  /*ae50*/  ISETP.LT.OR P3, PT, R0, 0x9, !P3 ;  /* 0x000000090000780c */ /* 0x000fe20005f61670 */
[----:B------:R0:W-:Y:S01]  /*ae60*/  @!P0 STG.E.U8 desc[UR38][R10.64+0xc0], R5 ;  /* 0x0000c0050a008986 */ /* 0x0001e2000c101126 */
[C---:B------:R-:W-:Y:S02]  /*ae70*/  ISETP.GE.AND P0, PT, R3.reuse, 0xd1, PT ;  /* 0x000000d10300780c */ /* 0x040fe40003f06270 */
[----:B-1----:R-:W-:Y:S01]  /*ae80*/  @!P6 IMAD R7, R28, R2, RZ ;  /* 0x000000021c07e224 */ /* 0x002fe200078e02ff */
[----:B------:R-:W-:Y:S01]  /*ae90*/  @!P2 STG.E.U8 desc[UR38][R8.64+0xc1], R27 ;  /* 0x0000c11b0800a986 */ /* 0x000fe2000c101126 */
[----:B------:R-:W-:-:S03]  /*aea0*/  ISETP.GE.AND P2, PT, R3, 0xd2, PT ;  /* 0x000000d20300780c */ /* 0x000fc60003f46270 */
[----:B------:R1:W-:Y:S01]  /*aeb0*/  @!P4 STG.E.U8 desc[UR38][R8.64+0xc0], R13 ;  /* 0x0000c00d0800c986 */ /* 0x0003e2000c101126 */
[C---:B------:R-:W-:Y:S01]  /*aec0*/  ISETP.LT.OR P4, PT, R0.reuse, 0x1, !P0 ;  /* 0x000000010000780c */ /* 0x040fe20004781670 */
[-C--:B------:R-:W-:Y:S01]  /*aed0*/  @!P5 IMAD R29, R29, R2.reuse, RZ ;  /* 0x000000021d1dd224 */ /* 0x080fe200078e02ff */
[C---:B------:R-:W-:Y:S01]  /*aee0*/  ISETP.LT.OR P0, PT, R0.reuse, 0x9, !P0 ;  /* 0x000000090000780c */ /* 0x040fe20004701670 */
[----:B------:R2:W-:Y:S01]  /*aef0*/  @!P6 STG.E.U8 desc[UR38][R10.64+0xc8], R7 ;  /* 0x0000c8070a00e986 */ /* 0x0005e2000c101126 */
[----:B------:R-:W-:Y:S01]  /*af00*/  ISETP.LT.OR P6, PT, R0, 0x1, !P2 ;  /* 0x000000010000780c */ /* 0x000fe200057c1670 */
[-C--:B0-----:R-:W-:Y:S01]  /*af10*/  @!P1 IMAD R5, R30, R2.reuse, RZ ;  /* 0x000000021e059224 */ /* 0x081fe200078e02ff */
[----:B------:R-:W-:Y:S01]  /*af20*/  ISETP.LT.OR P2, PT, R0, 0x9, !P2 ;  /* 0x000000090000780c */ /* 0x000fe20005741670 */
[-C--:B------:R-:W-:Y:S01]  /*af30*/  @!P3 IMAD R31, R31, R2.reuse, RZ ;  /* 0x000000021f1fb224 */ /* 0x080fe200078e02ff */
[----:B------:R-:W-:Y:S04]  /*af40*/  @!P5 STG.E.U8 desc[UR38][R10.64+0xc9], R29 ;  /* 0x0000c91d0a00d986 */ /* 0x000fe8000c101126 */
[----:B------:R0:W-:Y:S01]  /*af50*/  @!P1 STG.E.U8 desc[UR38][R8.64+0xc8], R5 ;  /* 0x0000c80508009986 */ /* 0x0001e2000c101126 */
[-C--:B-1----:R-:W-:Y:S01]  /*af60*/  @!P4 IMAD R13, R32, R2.reuse, RZ ;  /* 0x00000002200dc224 */ /* 0x082fe200078e02ff */
[C---:B------:R-:W-:Y:S01]  /*af70*/  ISETP.GE.AND P1, PT, R3.reuse, 0xd9, PT ;  /* 0x000000d90300780c */ /* 0x040fe20003f26270 */
[-C--:B--2---:R-:W-:Y:S01]  /*af80*/  @!P0 IMAD R7, R34, R2.reuse, RZ ;  /* 0x0000000222078224 */ /* 0x084fe200078e02ff */
[----:B------:R-:W-:Y:S01]  /*af90*/  @!P3 STG.E.U8 desc[UR38][R8.64+0xc9], R31 ;  /* 0x0000c91f0800b986 */ /* 0x000fe2000c101126 */
[----:B------:R-:W-:Y:S01]  /*afa0*/  ISETP.GE.AND P3, PT, R3, 0xda, PT ;  /* 0x000000da0300780c */ /* 0x000fe20003f66270 */
[----:B------:R-:W-:-:S02]  /*afb0*/  @!P6 IMAD R33, R33, R2, RZ ;  /* 0x000000022121e224 */ /* 0x000fc400078e02ff */
[----:B------:R-:W-:Y:S01]  /*afc0*/  @!P4 STG.E.U8 desc[UR38][R10.64+0xd0], R13 ;  /* 0x0000d00d0a00c986 */ /* 0x000fe2000c101126 */
[C---:B------:R-:W-:Y:S01]  /*afd0*/  ISETP.LT.OR P4, PT, R0.reuse, 0x1, !P1 ;  /* 0x000000010000780c */ /* 0x040fe20004f81670 */
[----:B------:R-:W-:Y:S01]  /*afe0*/  @!P2 IMAD R35, R35, R2, RZ ;  /* 0x000000022323a224 */ /* 0x000fe200078e02ff */
[C---:B------:R-:W-:Y:S01]  /*aff0*/  ISETP.LT.OR P5, PT, R0.reuse, 0x1, !P3 ;  /* 0x000000010000780c */ /* 0x040fe20005fa1670 */
[----:B------:R-:W-:Y:S01]  /*b000*/  @!P6 STG.E.U8 desc[UR38][R10.64+0xd1], R33 ;  /* 0x0000d1210a00e986 */ /* 0x000fe2000c101126 */
[C---:B------:R-:W-:Y:S02]  /*b010*/  ISETP.LT.OR P3, PT, R0.reuse, 0x9, !P3 ;  /* 0x000000090000780c */ /* 0x040fe40005f61670 */
[----:B------:R-:W-:Y:S01]  /*b020*/  ISETP.LT.OR P1, PT, R0, 0x9, !P1 ;  /* 0x000000090000780c */ /* 0x000fe20004f21670 */
[----:B------:R1:W-:Y:S01]  /*b030*/  @!P0 STG.E.U8 desc[UR38][R8.64+0xd0], R7 ;  /* 0x0000d00708008986 */ /* 0x0003e2000c101126 */
[----:B------:R-:W-:-:S03]  /*b040*/  ISETP.GE.AND P0, PT, R3, 0xe1, PT ;  /* 0x000000e10300780c */ /* 0x000fc60003f06270 */
[----:B------:R-:W-:Y:S01]  /*b050*/  @!P2 STG.E.U8 desc[UR38][R8.64+0xd1], R35 ;  /* 0x0000d1230800a986 */ /* 0x000fe2000c101126 */
[----:B------:R-:W-:Y:S01]  /*b060*/  ISETP.LT.OR P6, PT, R0, 0x1, !P0 ;  /* 0x000000010000780c */ /* 0x000fe200047c1670 */
[-C--:B0-----:R-:W-:Y:S01]  /*b070*/  @!P4 IMAD R5, R36, R2.reuse, RZ ;  /* 0x000000022405c224 */ /* 0x081fe200078e02ff */
[----:B------:R-:W-:Y:S01]  /*b080*/  ISETP.GE.AND P2, PT, R3, 0xe2, PT ;  /* 0x000000e20300780c */ /* 0x000fe20003f46270 */
[-C--:B------:R-:W-:Y:S02]  /*b090*/  @!P5 IMAD R37, R37, R2.reuse, RZ ;  /* 0x000000022525d224 */ /* 0x080fe400078e02ff */
[-C--:B------:R-:W-:Y:S01]  /*b0a0*/  @!P3 IMAD R39, R39, R2.reuse, RZ ;  /* 0x000000022727b224 */ /* 0x080fe200078e02ff */
[----:B------:R0:W-:Y:S01]  /*b0b0*/  @!P4 STG.E.U8 desc[UR38][R10.64+0xd8], R5 ;  /* 0x0000d8050a00c986 */ /* 0x0001e2000c101126 */
[----:B-1----:R-:W-:Y:S01]  /*b0c0*/  @!P1 IMAD R7, R38, R2, RZ ;  /* 0x0000000226079224 */ /* 0x002fe200078e02ff */
[C---:B------:R-:W-:Y:S02]  /*b0d0*/  ISETP.LT.OR P4, PT, R0.reuse, 0x1, !P2 ;  /* 0x000000010000780c */ /* 0x040fe40005781670 */
[----:B------:R-:W-:Y:S01]  /*b0e0*/  @!P5 STG.E.U8 desc[UR38][R10.64+0xd9], R37 ;  /* 0x0000d9250a00d986 */ /* 0x000fe2000c101126 */
[----:B------:R-:W-:-:S02]  /*b0f0*/  ISETP.LT.OR P5, PT, R0, 0x9, !P0 ;  /* 0x000000090000780c */ /* 0x000fc400047a1670 */
[C---:B------:R-:W-:Y:S01]  /*b100*/  ISETP.GE.AND P0, PT, R3.reuse, 0xe9, PT ;  /* 0x000000e90300780c */ /* 0x040fe20003f06270 */
[----:B------:R-:W-:Y:S01]  /*b110*/  @!P6 IMAD R13, R40, R2, RZ ;  /* 0x00000002280de224 */ /* 0x000fe200078e02ff */
[----:B------:R-:W-:Y:S01]  /*b120*/  ISETP.LT.OR P2, PT, R0, 0x9, !P2 ;  /* 0x000000090000780c */ /* 0x000fe20005741670 */
        /* <DEDUP_REMOVED lines=10> */
[----:B------:R-:W-:Y:S01]  /*b1d0*/  @!P2 IMAD R43, R43, R2, RZ ;  /* 0x000000022b2ba224 */ /* 0x000fe200078e02ff */
[----:B------:R-:W-:Y:S01]  /*b1e0*/  @!P4 STG.E.U8 desc[UR38][R10.64+0xe1], R41 ;  /* 0x0000e1290a00c986 */ /* 0x000fe2000c101126 */
[----:B------:R-:W-:-:S03]  /*b1f0*/  ISETP.GE.AND P4, PT, R3, 0xf1, PT ;  /* 0x000000f10300780c */ /* 0x000fc60003f86270 */
[----:B------:R-:W-:Y:S01]  /*b200*/  @!P2 STG.E.U8 desc[UR38][R8.64+0xe1], R43 ;  /* 0x0000e12b0800a986 */ /* 0x000fe2000c101126 */
[-C--:B-1----:R-:W-:Y:S01]  /*b210*/  @!P1 IMAD R7, R44, R2.reuse, RZ ;  /* 0x000000022c079224 */ /* 0x082fe200078e02ff */
[----:B------:R-:W-:Y:S01]  /*b220*/  ISETP.GE.AND P2, PT, R3, 0xf2, PT ;  /* 0x000000f20300780c */ /* 0x000fe20003f46270 */
[-C--:B--2---:R-:W-:Y:S01]  /*b230*/  @!P0 IMAD R13, R46, R2.reuse, RZ ;  /* 0x000000022e0d8224 */ /* 0x084fe200078e02ff */
[----:B------:R0:W-:Y:S01]  /*b240*/  @!P5 STG.E.U8 desc[UR38][R8.64+0xe0], R5 ;  /* 0x0000e0050800d986 */ /* 0x0001e2000c101126 */
[-C--:B------:R-:W-:Y:S01]  /*b250*/  @!P6 IMAD R45, R45, R2.reuse, RZ ;  /* 0x000000022d2de224 */ /* 0x080fe200078e02ff */
[C---:B------:R-:W-:Y:S01]  /*b260*/  ISETP.LT.OR P5, PT, R0.reuse, 0x1, !P4 ;  /* 0x000000010000780c */ /* 0x040fe200067a1670 */
[----:B------:R-:W-:Y:S01]  /*b270*/  @!P3 IMAD R47, R47, R2, RZ ;  /* 0x000000022f2fb224 */ /* 0x000fe200078e02ff */
[----:B------:R1:W-:Y:S01]  /*b280*/  @!P1 STG.E.U8 desc[UR38][R10.64+0xe8], R7 ;  /* 0x0000e8070a009986 */ /* 0x0003e2000c101126 */
[C---:B------:R-:W-:Y:S02]  /*b290*/  ISETP.LT.OR P1, PT, R0.reuse, 0x1, !P2 ;  /* 0x000000010000780c */ /* 0x040fe40005721670 */
[C---:B------:R-:W-:Y:S01]  /*b2a0*/  ISETP.LT.OR P2, PT, R0.reuse, 0x9, !P2 ;  /* 0x000000090000780c */ /* 0x040fe20005741670 */
[----:B------:R-:W-:Y:S01]  /*b2b0*/  @!P6 STG.E.U8 desc[UR38][R10.64+0xe9], R45 ;  /* 0x0000e92d0a00e986 */ /* 0x000fe2000c101126 */
[----:B------:R-:W-:-:S03]  /*b2c0*/  ISETP.LT.OR P4, PT, R0, 0x9, !P4 ;  /* 0x000000090000780c */ /* 0x000fc60006781670 */
[----:B------:R2:W-:Y:S01]  /*b2d0*/  @!P0 STG.E.U8 desc[UR38][R8.64+0xe8], R13 ;  /* 0x0000e80d08008986 */ /* 0x0005e2000c101126 */
[----:B------:R-:W-:Y:S02]  /*b2e0*/  ISETP.GE.AND P0, PT, R3, 0xf9, PT ;  /* 0x000000f90300780c */ /* 0x000fe40003f06270 */
[-C--:B0-----:R-:W-:Y:S01]  /*b2f0*/  @!P5 IMAD R5, R48, R2.reuse, RZ ;  /* 0x000000023005d224 */ /* 0x081fe200078e02ff */
[----:B------:R-:W-:Y:S01]  /*b300*/  @!P3 STG.E.U8 desc[UR38][R8.64+0xe9], R47 ;  /* 0x0000e92f0800b986 */ /* 0x000fe2000c101126 */
[----:B------:R-:W-:Y:S01]  /*b310*/  ISETP.LT.OR P6, PT, R0, 0x1, !P0 ;  /* 0x000000010000780c */ /* 0x000fe200047c1670 */
[-C--:B------:R-:W-:Y:S01]  /*b320*/  @!P1 IMAD R49, R49, R2.reuse, RZ ;  /* 0x0000000231319224 */ /* 0x080fe200078e02ff */
[----:B------:R-:W-:Y:S01]  /*b330*/  ISETP.GE.AND P3, PT, R3, 0xfa, PT ;  /* 0x000000fa0300780c */ /* 0x000fe20003f66270 */
[-C--:B------:R-:W-:Y:S01]  /*b340*/  @!P2 IMAD R51, R51, R2.reuse, RZ ;  /* 0x000000023333a224 */ /* 0x080fe200078e02ff */
[----:B------:R0:W-:Y:S01]  /*b350*/  @!P5 STG.E.U8 desc[UR38][R10.64+0xf0], R5 ;  /* 0x0000f0050a00d986 */ /* 0x0001e2000c101126 */
[----:B-1----:R-:W-:Y:S01]  /*b360*/  @!P4 IMAD R7, R50, R2, RZ ;  /* 0x000000023207c224 */ /* 0x002fe200078e02ff */
[----:B------:R-:W-:-:S02]  /*b370*/  ISETP.LT.OR P5, PT, R0, 0x9, !P0 ;  /* 0x000000090000780c */ /* 0x000fc400047a1670 */
[----:B------:R-:W-:Y:S01]  /*b380*/  @!P1 STG.E.U8 desc[UR38][R10.64+0xf1], R49 ;  /* 0x0000f1310a009986 */ /* 0x000fe2000c101126 */
[C---:B------:R-:W-:Y:S02]  /*b390*/  ISETP.LT.OR P1, PT, R0.reuse, 0x1, !P3 ;  /* 0x000000010000780c */ /* 0x040fe40005f21670 */
[C---:B------:R-:W-:Y:S01]  /*b3a0*/  ISETP.GE.AND P0, PT, R3.reuse, 0x101, PT ;  /* 0x000001010300780c */ /* 0x040fe20003f06270 */
[----:B------:R-:W-:Y:S01]  /*b3b0*/  @!P2 STG.E.U8 desc[UR38][R8.64+0xf1], R51 ;  /* 0x0000f1330800a986 */ /* 0x000fe2000c101126 */
[----:B------:R-:W-:Y:S01]  /*b3c0*/  ISETP.LT.OR P3, PT, R0, 0x9, !P3 ;  /* 0x000000090000780c */ /* 0x000fe20005f61670 */
[-C--:B--2---:R-:W-:Y:S01]  /*b3d0*/  @!P6 IMAD R13, R52, R2.reuse, RZ ;  /* 0x00000002340de224 */ /* 0x084fe200078e02ff */
[----:B------:R-:W-:Y:S01]  /*b3e0*/  ISETP.GE.AND P2, PT, R3, 0x102, PT ;  /* 0x000001020300780c */ /* 0x000fe20003f46270 */
[----:B------:R1:W-:Y:S01]  /*b3f0*/  @!P4 STG.E.U8 desc[UR38][R8.64+0xf0], R7 ;  /* 0x0000f0070800c986 */ /* 0x0003e2000c101126 */
[C---:B------:R-:W-:Y:S02]  /*b400*/  ISETP.LT.OR P4, PT, R0.reuse, 0x1, !P0 ;  /* 0x000000010000780c */ /* 0x040fe40004781670 */
        /* <DEDUP_REMOVED lines=8> */
[C---:B------:R-:W-:Y:S02]  /*b490*/  ISETP.GE.AND P1, PT, R3.reuse, 0x10a, PT ;  /* 0x0000010a0300780c */ /* 0x040fe40003f26270 */
[-C--:B-1----:R-:W-:Y:S01]  /*b4a0*/  @!P4 IMAD R7, R56, R2.reuse, RZ ;  /* 0x000000023807c224 */ /* 0x082fe200078e02ff */
[----:B------:R-:W-:Y:S01]  /*b4b0*/  @!P3 STG.E.U8 desc[UR38][R8.64+0xf9], R55 ;  /* 0x0000f9370800b986 */ /* 0x000fe2000c101126 */
[----:B------:R-:W-:Y:S01]  /*b4c0*/  ISETP.GE.AND P3, PT, R3, 0x109, PT ;  /* 0x000001090300780c */ /* 0x000fe20003f66270 */
[-C--:B--2---:R-:W-:Y:S02]  /*b4d0*/  @!P0 IMAD R13, R58, R2.reuse, RZ ;  /* 0x000000023a0d8224 */ /* 0x084fe400078e02ff */
[-C--:B------:R-:W-:Y:S01]  /*b4e0*/  @!P6 IMAD R57, R57, R2.reuse, RZ ;  /* 0x000000023939e224 */ /* 0x080fe200078e02ff */
[----:B------:R0:W-:Y:S01]  /*b4f0*/  @!P5 STG.E.U8 desc[UR38][R8.64+0xf8], R5 ;  /* 0x0000f8050800d986 */ /* 0x0001e2000c101126 */
[C---:B------:R-:W-:Y:S01]  /*b500*/  ISETP.LT.OR P5, PT, R0.reuse, 0x1, !P3 ;  /* 0x000000010000780c */ /* 0x040fe20005fa1670 */
[----:B------:R-:W-:Y:S01]  /*b510*/  @!P2 IMAD R59, R59, R2, RZ ;  /* 0x000000023b3ba224 */ /* 0x000fe200078e02ff */
[C---:B------:R-:W-:Y:S01]  /*b520*/  ISETP.LT.OR P3, PT, R0.reuse, 0x9, !P3 ;  /* 0x000000090000780c */ /* 0x040fe20005f61670 */
[----:B------:R1:W-:Y:S01]  /*b530*/  @!P4 STG.E.U8 desc[UR38][R10.64+0x100], R7 ;  /* 0x000100070a00c986 */ /* 0x0003e2000c101126 */
[----:B------:R-:W-:-:S02]  /*b540*/  ISETP.LT.OR P4, PT, R0, 0x1, !P1 ;  /* 0x000000010000780c */ /* 0x000fc40004f81670 */
[----:B------:R-:W-:Y:S01]  /*b550*/  ISETP.LT.OR P1, PT, R0, 0x9, !P1 ;  /* 0x000000090000780c */ /* 0x000fe20004f21670 */
[----:B------:R-:W-:Y:S04]  /*b560*/  @!P6 STG.E.U8 desc[UR38][R10.64+0x101], R57 ;  /* 0x000101390a00e986 */ /* 0x000fe8000c101126 */
[----:B------:R2:W-:Y:S01]  /*b570*/  @!P0 STG.E.U8 desc[UR38][R8.64+0x100], R13 ;  /* 0x0001000d08008986 */ /* 0x0005e2000c101126 */
[----:B------:R-:W-:Y:S01]  /*b580*/  ISETP.GE.AND P0, PT, R3, 0x111, PT ;  /* 0x000001110300780c */ /* 0x000fe20003f06270 */
[-C--:B0-----:R-:W-:Y:S02]  /*b590*/  @!P5 IMAD R5, R60, R2.reuse, RZ ;  /* 0x000000023c05d224 */ /* 0x081fe400078e02ff */
        /* <DEDUP_REMOVED lines=37> */
[C---:B------:R-:W-:Y:S01]  /*b7f0*/  ISETP.LT.OR P4, PT, R0.reuse, 0x9, !P4 ;  /* 0x000000090000780c */ /* 0x040fe20006781670 */
[----:B------:R-:W-:Y:S04]  /*b800*/  @!P6 STG.E.U8 desc[UR38][R10.64+0x119], R69 ;  /* 0x000119450a00e986 */ /* 0x000fe8000c101126 */
[----:B------:R2:W-:Y:S01]  /*b810*/  @!P0 STG.E.U8 desc[UR38][R8.64+0x118], R13 ;  /* 0x0001180d08008986 */ /* 0x0005e2000c101126 */
[----:B------:R-:W-:Y:S01]  /*b820*/  ISETP.GE.AND P0, PT, R3, 0x129, PT ;  /* 0x000001290300780c */ /* 0x000fe20003f06270 */
[-C--:B------:R-:W-:Y:S02]  /*b830*/  @!P5 IMAD R73, R73, R2.reuse, RZ ;  /* 0x000000024949d224 */ /* 0x080fe400078e02ff */
[----:B------:R-:W-:Y:S01]  /*b840*/  @!P1 STG.E.U8 desc[UR38][R8.64+0x119], R71 ;  /* 0x0001194708009986 */ /* 0x000fe2000c101126 */
[----:B------:R-:W-:Y:S01]  /*b850*/  ISETP.LT.OR P6, PT, R0, 0x1, !P0 ;  /* 0x000000010000780c */ /* 0x000fe200047c1670 */
[-C--:B0-----:R-:W-:Y:S01]  /*b860*/  @!P3 IMAD R5, R72, R2.reuse, RZ ;  /* 0x000000024805b224 */ /* 0x081fe200078e02ff */
[----:B------:R-:W-:Y:S01]  /*b870*/  ISETP.GE.AND P1, PT, R3, 0x12a, PT ;  /* 0x0000012a0300780c */ /* 0x000fe20003f26270 */
[-C--:B------:R-:W-:Y:S01]  /*b880*/  @!P2 IMAD R75, R75, R2.reuse, RZ ;  /* 0x000000024b4ba224 */ /* 0x080fe200078e02ff */
[----:B------:R-:W-:Y:S01]  /*b890*/  @!P5 STG.E.U8 desc[UR38][R10.64+0x121], R73 ;  /* 0x000121490a00d986 */ /* 0x000fe2000c101126 */
[----:B-1----:R-:W-:Y:S01]  /*b8a0*/  @!P4 IMAD R7, R74, R2, RZ ;  /* 0x000000024a07c224 */ /* 0x002fe200078e02ff */
[----:B------:R-:W-:-:S02]  /*b8b0*/  ISETP.LT.OR P5, PT, R0, 0x9, !P0 ;  /* 0x000000090000780c */ /* 0x000fc400047a1670 */
[----:B------:R0:W-:Y:S01]  /*b8c0*/  @!P3 STG.E.U8 desc[UR38][R10.64+0x120], R5 ;  /* 0x000120050a00b986 */ /* 0x0001e2000c101126 */
        /* <DEDUP_REMOVED lines=51> */
[----:B------:R-:W-:Y:S01]  /*bc00*/  @!P6 STG.E.U8 desc[UR38][R10.64+0x140], R13 ;  /* 0x0001400d0a00e986 */ /* 0x000fe2000c101126 */
        /* <DEDUP_REMOVED lines=9> */
[----:B------:R-:W-:Y:S02]  /*bca0*/  ISETP.GE.AND P2, PT, R3, 0x152, PT ;  /* 0x000001520300780c */ /* 0x000fe40003f46270 */
        /* <DEDUP_REMOVED lines=9> */
[C---:B------:R-:W-:Y:S01]  /*bd40*/  ISETP.GE.AND P6, PT, R3.reuse, 0x159, PT ;  /* 0x000001590300780c */ /* 0x040fe20003fc6270 */
[-C--:B0-----:R-:W-:Y:S02]  /*bd50*/  @!P0 IMAD R5, R94, R2.reuse, RZ ;  /* 0x000000025e058224 */ /* 0x081fe400078e02ff */
[----:B------:R-:W-:Y:S01]  /*bd60*/  @!P3 STG.E.U8 desc[UR38][R8.64+0x149], R95 ;  /* 0x0001495f0800b986 */ /* 0x000fe2000c101126 */
[----:B------:R-:W-:Y:S01]  /*bd70*/  ISETP.GE.AND P3, PT, R3, 0x15a, PT ;  /* 0x0000015a0300780c */ /* 0x000fe20003f66270 */
[-C--:B-1----:R-:W-:Y:S02]  /*bd80*/  @!P5 IMAD R7, R96, R2.reuse, RZ ;  /* 0x000000026007d224 */ /* 0x082fe400078e02ff */
[----:B------:R0:W-:Y:S01]  /*bd90*/  @!P0 STG.E.U8 desc[UR38][R8.64+0x148], R5 ;  /* 0x0001480508008986 */ /* 0x0001e2000c101126 */
[C---:B------:R-:W-:Y:S01]  /*bda0*/  ISETP.LT.OR P0, PT, R0.reuse, 0x1, !P6 ;  /* 0x000000010000780c */ /* 0x040fe20007701670 */
[-C--:B------:R-:W-:Y:S01]  /*bdb0*/  @!P1 IMAD R97, R97, R2.reuse, RZ ;  /* 0x0000000261619224 */ /* 0x080fe200078e02ff */
[----:B------:R-:W-:Y:S01]  /*bdc0*/  ISETP.LT.OR P6, PT, R0, 0x9, !P6 ;  /* 0x000000090000780c */ /* 0x000fe200077c1670 */
[-C--:B------:R-:W-:Y:S01]  /*bdd0*/  @!P2 IMAD R99, R99, R2.reuse, RZ ;  /* 0x000000026363a224 */ /* 0x080fe200078e02ff */
[----:B------:R1:W-:Y:S01]  /*bde0*/  @!P5 STG.E.U8 desc[UR38][R10.64+0x150], R7 ;  /* 0x000150070a00d986 */ /* 0x0003e2000c101126 */
[----:B------:R-:W-:Y:S01]  /*bdf0*/  @!P4 IMAD R13, R98, R2, RZ ;  /* 0x00000002620dc224 */ /* 0x000fe200078e02ff */
[----:B------:R-:W-:-:S02]  /*be00*/  ISETP.LT.OR P5, PT, R0, 0x1, !P3 ;  /* 0x000000010000780c */ /* 0x000fc40005fa1670 */
[----:B------:R-:W-:Y:S01]  /*be10*/  @!P1 STG.E.U8 desc[UR38][R10.64+0x151], R97 ;  /* 0x000151610a009986 */ /* 0x000fe2000c101126 */
[C---:B------:R-:W-:Y:S02]  /*be20*/  ISETP.GE.AND P1, PT, R3.reuse, 0x161, PT ;  /* 0x000001610300780c */ /* 0x040fe40003f26270 */
[----:B------:R-:W-:Y:S01]  /*be30*/  ISETP.LT.OR P3, PT, R0, 0x9, !P3 ;  /* 0x000000090000780c */ /* 0x000fe20005f61670 */
[----:B------:R-:W-:Y:S01]  /*be40*/  @!P2 STG.E.U8 desc[UR38][R8.64+0x151], R99 ;  /* 0x000151630800a986 */ /* 0x000fe2000c101126 */
[-C--:B0-----:R-:W-:Y:S01]  /*be50*/  @!P0 IMAD R5, R100, R2.reuse, RZ ;  /* 0x0000000264058224 */ /* 0x081fe200078e02ff */
[----:B------:R-:W-:Y:S02]  /*be60*/  ISETP.GE.AND P2, PT, R3, 0x162, PT ;  /* 0x000001620300780c */ /* 0x000fe40003f46270 */
[----:B------:R0:W-:Y:S01]  /*be70*/  @!P4 STG.E.U8 desc[UR38][R8.64+0x150], R13 ;  /* 0x0001500d0800c986 */ /* 0x0001e2000c101126 */
[----:B------:R-:W-:Y:S01]  /*be80*/  ISETP.LT.OR P4, PT, R0, 0x1, !P1 ;  /* 0x000000010000780c */ /* 0x000fe20004f81670 */
[-C--:B-1----:R-:W-:Y:S01]  /*be90*/  @!P6 IMAD R7, R102, R2.reuse, RZ ;  /* 0x000000026607e224 */ /* 0x082fe200078e02ff */
        /* <DEDUP_REMOVED lines=8> */
[----:B------:R0:W-:Y:S01]  /*bf20*/  @!P6 STG.E.U8 desc[UR38][R8.64+0x158], R7 ;  /* 0x000158070800e986 */ /* 0x0001e2000c101126 */
[-C--:B-1----:R-:W-:Y:S02]  /*bf30*/  @!P1 IMAD R5, R106, R2.reuse, RZ ;  /* 0x000000026a059224 */ /* 0x082fe400078e02ff */
[-C--:B------:R-:W-:Y:S01]  /*bf40*/  @!P0 IMAD R105, R105, R2.reuse, RZ ;  /* 0x0000000269698224 */ /* 0x080fe200078e02ff */
[----:B------:R-:W-:Y:S01]  /*bf50*/  @!P3 STG.E.U8 desc[UR38][R8.64+0x159], R103 ;  /* 0x000159670800b986 */ /* 0x000fe2000c101126 */
[----:B------:R-:W-:Y:S01]  /*bf60*/  ISETP.GE.AND P3, PT, R3, 0x169, PT ;  /* 0x000001690300780c */ /* 0x000fe20003f66270 */
[----:B------:R-:W-:-:S02]  /*bf70*/  @!P2 IMAD R107, R107, R2, RZ ;  /* 0x000000026b6ba224 */ /* 0x000fc400078e02ff */
[----:B------:R-:W-:Y:S01]  /*bf80*/  @!P4 STG.E.U8 desc[UR38][R10.64+0x160], R13 ;  /* 0x0001600d0a00c986 */ /* 0x000fe2000c101126 */
[C---:B------:R-:W-:Y:S02]  /*bf90*/  ISETP.GE.AND P4, PT, R3.reuse, 0x16a, PT ;  /* 0x0000016a0300780c */ /* 0x040fe40003f86270 */
[C---:B------:R-:W-:Y:S01]  /*bfa0*/  ISETP.LT.OR P5, PT, R0.reuse, 0x1, !P3 ;  /* 0x000000010000780c */ /* 0x040fe20005fa1670 */
[----:B------:R-:W-:Y:S01]  /*bfb0*/  @!P0 STG.E.U8 desc[UR38][R10.64+0x161], R105 ;  /* 0x000161690a008986 */ /* 0x000fe2000c101126 */
[----:B------:R-:W-:Y:S02]  /*bfc0*/  ISETP.GE.AND P0, PT, R3, 0x171, PT ;  /* 0x000001710300780c */ /* 0x000fe40003f06270 */
[C---:B------:R-:W-:Y:S01]  /*bfd0*/  ISETP.LT.OR P6, PT, R0.reuse, 0x1, !P4 ;  /* 0x000000010000780c */ /* 0x040fe200067c1670 */
[----:B------:R1:W-:Y:S01]  /*bfe0*/  @!P1 STG.E.U8 desc[UR38][R8.64+0x160], R5 ;  /* 0x0001600508009986 */ /* 0x0003e2000c101126 */
[C---:B------:R-:W-:Y:S02]  /*bff0*/  ISETP.LT.OR P3, PT, R0.reuse, 0x9, !P3 ;  /* 0x000000090000780c */ /* 0x040fe40005f61670 */
[C---:B------:R-:W-:Y:S01]  /*c000*/  ISETP.LT.OR P4, PT, R0.reuse, 0x9, !P4 ;  /* 0x000000090000780c */ /* 0x040fe20006781670 */
[----:B------:R-:W-:Y:S01]  /*c010*/  @!P2 STG.E.U8 desc[UR38][R8.64+0x161], R107 ;  /* 0x0001616b0800a986 */ /* 0x000fe2000c101126 */
[----:B------:R-:W-:-:S02]  /*c020*/  ISETP.LT.OR P1, PT, R0, 0x1, !P0 ;  /* 0x000000010000780c */ /* 0x000fc40004721670 */
[----:B------:R-:W-:Y:S01]  /*c030*/  ISETP.GE.AND P2, PT, R3, 0x172, PT ;  /* 0x000001720300780c */ /* 0x000fe20003f46270 */
[----:B0-----:R-:W-:Y:S01]  /*c040*/  @!P5 IMAD R7, R108, R2, RZ ;  /* 0x000000026c07d224 */ /* 0x001fe200078e02ff */
[----:B------:R-:W-:-:S03]  /*c050*/  ISETP.LT.OR P0, PT, R0, 0x9, !P0 ;  /* 0x000000090000780c */ /* 0x000fc60004701670 */
[-C--:B------:R-:W-:Y:S01]  /*c060*/  @!P6 IMAD R109, R109, R2.reuse, RZ ;  /* 0x000000026d6de224 */ /* 0x080fe200078e02ff */
[----:B------:R-:W-:Y:S01]  /*c070*/  @!P5 STG.E.U8 desc[UR38][R10.64+0x168], R7 ;  /* 0x000168070a00d986 */ /* 0x000fe2000c101126 */
[-C--:B-1----:R-:W-:Y:S01]  /*c080*/  @!P3 IMAD R5, R110, R2.reuse, RZ ;  /* 0x000000026e05b224 */ /* 0x082fe200078e02ff */
[----:B------:R-:W-:Y:S01]  /*c090*/  ISETP.GE.AND P5, PT, R3, 0x17a, PT ;  /* 0x0000017a0300780c */ /* 0x000fe20003fa6270 */
[-C--:B------:R-:W-:Y:S01]  /*c0a0*/  @!P4 IMAD R111, R111, R2.reuse, RZ ;  /* 0x000000026f6fc224 */ /* 0x080fe200078e02ff */
[----:B------:R-:W-:Y:S01]  /*c0b0*/  @!P6 STG.E.U8 desc[UR38][R10.64+0x169], R109 ;  /* 0x0001696d0a00e986 */ /* 0x000fe2000c101126 */
[-C--:B------:R-:W-:Y:S01]  /*c0c0*/  @!P1 IMAD R13, R112, R2.reuse, RZ ;  /* 0x00000002700d9224 */ /* 0x080fe200078e02ff */
[----:B------:R-:W-:Y:S02]  /*c0d0*/  ISETP.GE.AND P6, PT, R3, 0x179, PT ;  /* 0x000001790300780c */ /* 0x000fe40003fc6270 */
[----:B------:R0:W-:Y:S01]  /*c0e0*/  @!P3 STG.E.U8 desc[UR38][R8.64+0x168], R5 ;  /* 0x000168050800b986 */ /* 0x0001e2000c101126 */
[----:B------:R-:W-:Y:S01]  /*c0f0*/  @!P0 IMAD R3, R114, R2, RZ ;  /* 0x0000000272038224 */ /* 0x000fe200078e02ff */
[----:B------:R-:W-:-:S02]  /*c100*/  ISETP.LT.OR P3, PT, R0, 0x1, !P6 ;  /* 0x000000010000780c */ /* 0x000fc40007761670 */
[----:B------:R1:W-:Y:S01]  /*c110*/  @!P4 STG.E.U8 desc[UR38][R8.64+0x169], R111 ;  /* 0x0001696f0800c986 */ /* 0x0003e2000c101126 */
[C---:B------:R-:W-:Y:S02]  /*c120*/  ISETP.LT.OR P4, PT, R0.reuse, 0x1, !P5 ;  /* 0x000000010000780c */ /* 0x040fe40006f81670 */
[C---:B------:R-:W-:Y:S01]  /*c130*/  ISETP.LT.OR P6, PT, R0.reuse, 0x9, !P6 ;  /* 0x000000090000780c */ /* 0x040fe200077c1670 */
[----:B------:R1:W-:Y:S01]  /*c140*/  @!P1 STG.E.U8 desc[UR38][R10.64+0x170], R13 ;  /* 0x0001700d0a009986 */ /* 0x0003e2000c101126 */
[C---:B------:R-:W-:Y:S02]  /*c150*/  ISETP.LT.OR P1, PT, R0.reuse, 0x1, !P2 ;  /* 0x000000010000780c */ /* 0x040fe40005721670 */
[C---:B------:R-:W-:Y:S02]  /*c160*/  ISETP.LT.OR P2, PT, R0.reuse, 0x9, !P2 ;  /* 0x000000090000780c */ /* 0x040fe40005741670 */
[----:B------:R-:W-:Y:S02]  /*c170*/  ISETP.LT.OR P5, PT, R0, 0x9, !P5 ;  /* 0x000000090000780c */ /* 0x000fe40006fa1670 */
[----:B0-----:R-:W-:-:S03]  /*c180*/  @!P3 IMAD R5, R116, R2, RZ ;  /* 0x000000027405b224 */ /* 0x001fc600078e02ff */
[-C--:B------:R-:W-:Y:S02]  /*c190*/  @!P4 IMAD R117, R117, R2.reuse, RZ ;  /* 0x000000027575c224 */ /* 0x080fe400078e02ff */
[-C--:B------:R-:W-:Y:S02]  /*c1a0*/  @!P6 IMAD R7, R118, R2.reuse, RZ ;  /* 0x000000027607e224 */ /* 0x080fe400078e02ff */
[-C--:B------:R-:W-:Y:S02]  /*c1b0*/  @!P1 IMAD R113, R113, R2.reuse, RZ ;  /* 0x0000000271719224 */ /* 0x080fe400078e02ff */
[-C--:B------:R-:W-:Y:S02]  /*c1c0*/  @!P2 IMAD R115, R115, R2.reuse, RZ ;  /* 0x000000027373a224 */ /* 0x080fe400078e02ff */
[----:B------:R-:W-:Y:S01]  /*c1d0*/  @!P5 IMAD R119, R119, R2, RZ ;  /* 0x000000027777d224 */ /* 0x000fe200078e02ff */
[----:B------:R1:W-:Y:S04]  /*c1e0*/  @!P1 STG.E.U8 desc[UR38][R10.64+0x171], R113 ;  /* 0x000171710a009986 */ /* 0x0003e8000c101126 */
[----:B------:R1:W-:Y:S04]  /*c1f0*/  @!P0 STG.E.U8 desc[UR38][R8.64+0x170], R3 ;  /* 0x0001700308008986 */ /* 0x0003e8000c101126 */
[----:B------:R1:W-:Y:S04]  /*c200*/  @!P2 STG.E.U8 desc[UR38][R8.64+0x171], R115 ;  /* 0x000171730800a986 */ /* 0x0003e8000c101126 */
[----:B------:R1:W-:Y:S04]  /*c210*/  @!P4 STG.E.U8 desc[UR38][R10.64+0x179], R117 ;  /* 0x000179750a00c986 */ /* 0x0003e8000c101126 */
[----:B------:R1:W-:Y:S04]  /*c220*/  @!P3 STG.E.U8 desc[UR38][R10.64+0x178], R5 ;  /* 0x000178050a00b986 */ /* 0x0003e8000c101126 */
[----:B------:R1:W-:Y:S04]  /*c230*/  @!P6 STG.E.U8 desc[UR38][R8.64+0x178], R7 ;  /* 0x000178070800e986 */ /* 0x0003e8000c101126 */
[----:B------:R1:W-:Y:S02]  /*c240*/  @!P5 STG.E.U8 desc[UR38][R8.64+0x179], R119 ;  /* 0x000179770800d986 */ /* 0x0003e4000c101126 */
.L_x_422:
[----:B------:R-:W-:Y:S05]  /*c250*/  BSYNC B0 ;  /* 0x0000000000007941 */ /* 0x000fea0003800000 */
.L_x_36:
[----:B------:R-:W-:Y:S01]  /*c260*/  IMAD.U32 R4, RZ, RZ, UR36 ;  /* 0x00000024ff047e24 */ /* 0x000fe2000f8e00ff */
[----:B------:R-:W-:Y:S01]  /*c270*/  ULDC.64 UR4, c[0x0][0x650] ;  /* 0x0001940000047ab9 */ /* 0x000fe20000000a00 */
[----:B01----:R-:W-:Y:S01]  /*c280*/  IMAD.U32 R3, RZ, RZ, UR41 ;  /* 0x00000029ff037e24 */ /* 0x003fe2000f8e00ff */
[----:B------:R0:W-:Y:S01]  /*c290*/  SYNCS.ARRIVE.TRANS64.A1T0 RZ, [R224+UR50], RZ ;  /* 0x000000ffe0ff79a7 */ /* 0x0001e20008100032 */
[----:B------:R-:W-:Y:S01]  /*c2a0*/  IMAD.U32 R5, RZ, RZ, UR37 ;  /* 0x00000025ff057e24 */ /* 0x000fe2000f8e00ff */
[C---:B------:R-:W-:Y:S01]  /*c2b0*/  LEA R23, P0, R4.reuse, R23, 0x1 ;  /* 0x0000001704177211 */ /* 0x040fe200078008ff */
[----:B------:R-:W-:Y:S01]  /*c2c0*/  IMAD.MOV.U32 R18, RZ, RZ, -0x1 ;  /* 0xffffffffff127424 */ /* 0x000fe200078e00ff */
[----:B------:R-:W-:Y:S02]  /*c2d0*/  PRMT R0, RZ, 0x7610, R0 ;  /* 0x00007610ff007816 */ /* 0x000fe40000000000 */
[----:B------:R-:W-:Y:S01]  /*c2e0*/  LEA.HI.X R22, R4, R22, R3, 0x1, P0 ;  /* 0x0000001604167211 */ /* 0x000fe200000f0c03 */
[----:B------:R-:W-:Y:S01]  /*c2f0*/  IMAD.MOV.U32 R4, RZ, RZ, -0x1 ;  /* 0xffffffffff047424 */ /* 0x000fe200078e00ff */
[----:B------:R-:W-:Y:S01]  /*c300*/  ISETP.GE.U32.AND P0, PT, R23, UR4, PT ;  /* 0x0000000417007c0c */ /* 0x000fe2000bf06070 */
[----:B------:R-:W-:-:S03]  /*c310*/  IMAD.MOV.U32 R3, RZ, RZ, -0x1 ;  /* 0xffffffffff037424 */ /* 0x000fc600078e00ff */
[----:B------:R0:W-:Y:S01]  /*c320*/  STL [R1], R4 ;  /* 0x0000000401007387 */ /* 0x0001e20000100800 */
[----:B------:R-:W-:-:S03]  /*c330*/  ISETP.GE.U32.AND.EX P0, PT, R22, UR5, PT, P0 ;  /* 0x0000000516007c0c */ /* 0x000fc6000bf06100 */
[----:B------:R0:W-:Y:S10]  /*c340*/  STL [R1+0x4], R3 ;  /* 0x0000040301007387 */ /* 0x0001f40000100800 */
[----:B0-----:R-:W-:Y:S05]  /*c350*/  @P0 BRA `(.L_x_423) ;  /* 0x0000000400940947 */ /* 0x001fea0003800000 */
[----:B------:R-:W0:Y:S01]  /*c360*/  S2UR UR7, SR_CTAID.X ;  /* 0x00000000000779c3 */ /* 0x000e220000002500 */
[----:B------:R-:W-:Y:S01]  /*c370*/  ULDC.64 UR4, c[0x0][0x628] ;  /* 0x00018a0000047ab9 */ /* 0x000fe20000000a00 */
[----:B------:R-:W-:Y:S01]  /*c380*/  ULDC UR6, c[0x0][0x150] ;  /* 0x0000540000067ab9 */ /* 0x000fe20000000800 */
[----:B------:R-:W-:Y:S01]  /*c390*/  ISETP.NE.U32.AND P0, PT, RZ, UR4, PT ;  /* 0x00000004ff007c0c */ /* 0x000fe2000bf05070 */
[----:B------:R-:W-:Y:S01]  /*c3a0*/  ULDC UR15, c[0x0][0x630] ;  /* 0x00018c00000f7ab9 */ /* 0x000fe20000000800 */
[C---:B------:R-:W-:Y:S01]  /*c3b0*/  R2UR UR16, R23.reuse ;  /* 0x00000000171072ca */ /* 0x040fe200000e0000 */
[----:B------:R-:W-:Y:S01]  /*c3c0*/  ULDC UR18, c[0x0][0x154] ;  /* 0x0000550000127ab9 */ /* 0x000fe20000000800 */
[----:B------:R-:W-:Y:S01]  /*c3d0*/  ISETP.NE.AND.EX P0, PT, RZ, UR5, PT, P0 ;  /* 0x00000005ff007c0c */ /* 0x000fe2000bf05300 */
[----:B------:R-:W1:Y:S01]  /*c3e0*/  S2UR UR19, SR_CTAID.Y ;  /* 0x00000000001379c3 */ /* 0x000e620000002600 */
[----:B------:R-:W-:Y:S02]  /*c3f0*/  R2UR UR17, R22 ;  /* 0x00000000161172ca */ /* 0x000fe400000e0000 */
[----:B------:R-:W-:-:S02]  /*c400*/  R2UR UR12, R23 ;  /* 0x00000000170c72ca */ /* 0x000fc400000e0000 */
[----:B------:R-:W-:Y:S02]  /*c410*/  R2UR UR13, R22 ;  /* 0x00000000160d72ca */ /* 0x000fe400000e0000 */
[----:B0-----:R-:W-:-:S05]  /*c420*/  I2FP.F32.U32 R0, UR7 ;  /* 0x0000000700007c45 */ /* 0x001fca0008201000 */
[----:B------:R-:W-:-:S04]  /*c430*/  FMUL R0, R0, UR6 ;  /* 0x0000000600007c20 */ /* 0x000fc80008400000 */
[----:B------:R0:W0:Y:S01]  /*c440*/  F2I.U32.TRUNC.NTZ R3, R0 ;  /* 0x0000000000037305 */ /* 0x000022000020f000 */
[----:B-1----:R-:W-:Y:S05]  /*c450*/  @!P0 BRA `(.L_x_424) ;  /* 0x0000000000308947 */ /* 0x002fea0003800000 */
        /* <DEDUP_REMOVED lines=12> */
.L_x_424:
[----:B------:R-:W-:Y:S01]  /*c520*/  USHF.R.U64 UR6, UR12, UR15, UR13 ;  /* 0x0000000f0c067299 */ /* 0x000fe2000800120d */
[----:B0-----:R-:W-:Y:S01]  /*c530*/  I2FP.F32.U32 R0, UR19 ;  /* 0x0000001300007c45 */ /* 0x001fe20008201000 */
[----:B------:R-:W-:Y:S01]  /*c540*/  USHF.R.U32.HI UR4, URZ, UR15, UR13 ;  /* 0x0000000f3f047299 */ /* 0x000fe2000801160d */
[----:B------:R-:W-:Y:S01]  /*c550*/  R2UR UR14, R3 ;  /* 0x00000000030e72ca */ /* 0x000fe200000e0000 */
[----:B------:R-:W-:Y:S02]  /*c560*/  UIADD3 UR9, UP0, URZ, -UR6, URZ ;  /* 0x800000063f097290 */ /* 0x000fe4000ff1e03f */
[----:B------:R-:W-:Y:S01]  /*c570*/  FMUL R0, R0, UR18 ;  /* 0x0000001200007c20 */ /* 0x000fe20008400000 */
[----:B------:R-:W-:Y:S01]  /*c580*/  ULDC.64 UR12, c[0x0][0x620] ;  /* 0x00018800000c7ab9 */ /* 0x000fe20000000a00 */
[----:B------:R-:W-:Y:S01]  /*c590*/  UIADD3.X UR4, URZ, ~UR4, URZ, UP0, !UPT ;  /* 0x800000043f047290 */ /* 0x000fe200087fe43f */
[----:B------:R-:W-:Y:S01]  /*c5a0*/  UMOV UR10, UR16 ;  /* 0x00000010000a7c82 */ /* 0x000fe20008000000 */
[----:B------:R-:W-:-:S02]  /*c5b0*/  UMOV UR11, UR17 ;  /* 0x00000011000b7c82 */ /* 0x000fc40008000000 */
[----:B------:R-:W0:Y:S01]  /*c5c0*/  F2I.U32.TRUNC.NTZ R0, R0 ;  /* 0x0000000000007305 */ /* 0x000e22000020f000 */
[----:B------:R-:W-:Y:S02]  /*c5d0*/  UIMAD UR4, UR4, UR12, URZ ;  /* 0x0000000c040472a4 */ /* 0x000fe4000f8e023f */
[----:B------:R-:W-:Y:S02]  /*c5e0*/  UIMAD.WIDE.U32 UR10, UR9, UR12, UR10 ;  /* 0x0000000c090a72a5 */ /* 0x000fe4000f8e000a */
[----:B------:R-:W-:Y:S01]  /*c5f0*/  UIMAD UR9, UR9, UR13, UR4 ;  /* 0x0000000d090972a4 */ /* 0x000fe2000f8e0204 */
[----:B------:R-:W-:Y:S01]  /*c600*/  ULDC UR22, c[0x0][0x658] ;  /* 0x0001960000167ab9 */ /* 0x000fe20000000800 */
[----:B------:R-:W-:Y:S02]  /*c610*/  UMOV UR12, 0xffffffff ;  /* 0xffffffff000c7882 */ /* 0x000fe40000000000 */
[----:B------:R-:W-:Y:S01]  /*c620*/  UIADD3 UR11, UR11, UR9, URZ ;  /* 0x000000090b0b7290 */ /* 0x000fe2000fffe03f */
[----:B------:R-:W-:Y:S01]  /*c630*/  ULDC UR13, c[0x0][0x618] ;  /* 0x00018600000d7ab9 */ /* 0x000fe20000000800 */
[----:B------:R-:W-:Y:S01]  /*c640*/  ULDC.64 UR4, c[0x0][0x640] ;  /* 0x0001900000047ab9 */ /* 0x000fe20000000a00 */
[----:B------:R-:W-:Y:S01]  /*c650*/  USHF.L.U32 UR18, UR12, UR22, URZ ;  /* 0x000000160c127299 */ /* 0x000fe2000800063f */
[----:B------:R-:W-:Y:S01]  /*c660*/  ISETP.NE.U32.AND P0, PT, RZ, UR4, PT ;  /* 0x00000004ff007c0c */ /* 0x000fe2000bf05070 */
[----:B------:R-:W-:Y:S01]  /*c670*/  USHF.R.U64 UR12, UR10, UR13, UR11 ;  /* 0x0000000d0a0c7299 */ /* 0x000fe2000800120b */
[----:B0-----:R-:W-:Y:S01]  /*c680*/  R2UR UR16, R0 ;  /* 0x00000000001072ca */ /* 0x001fe200000e0000 */
[----:B------:R-:W-:Y:S01]  /*c690*/  USHF.R.U32.HI UR10, URZ, UR13, UR11 ;  /* 0x0000000d3f0a7299 */ /* 0x000fe2000801160b */
[----:B------:R-:W-:Y:S01]  /*c6a0*/  ISETP.NE.AND.EX P0, PT, RZ, UR5, PT, P0 ;  /* 0x00000005ff007c0c */ /* 0x000fe2000bf05300 */
[----:B------:R-:W-:Y:S01]  /*c6b0*/  ULDC UR17, c[0x0][0x608] ;  /* 0x0001820000117ab9 */ /* 0x000fe20000000800 */
[----:B------:R-:W-:-:S02]  /*c6c0*/  ULOP3.LUT UR23, URZ, UR18, URZ, 0x33, !UPT ;  /* 0x000000123f177292 */ /* 0x000fc4000f8e333f */
[----:B------:R-:W-:Y:S02]  /*c6d0*/  USHF.R.U64 UR18, UR12, UR17, UR10 ;  /* 0x000000110c127299 */ /* 0x000fe4000800120a */
[----:B------:R-:W-:Y:S01]  /*c6e0*/  USHF.R.U32.HI UR10, URZ, UR17, UR10 ;  /* 0x000000113f0a7299 */ /* 0x000fe2000801160a */
[----:B------:R-:W-:Y:S01]  /*c6f0*/  UMOV UR20, 0x1 ;  /* 0x0000000100147882 */ /* 0x000fe20000000000 */
[----:B------:R-:W-:Y:S02]  /*c700*/  UIADD3 UR14, -UR14, URZ, URZ ;  /* 0x0000003f0e0e7290 */ /* 0x000fe4000fffe13f */
[----:B------:R-:W-:Y:S02]  /*c710*/  USHF.L.U32 UR13, UR20, UR22, URZ ;  /* 0x00000016140d7299 */ /* 0x000fe4000800063f */
[----:B------:R-:W-:Y:S01]  /*c720*/  USHF.R.U64 UR20, UR18, UR22, UR10 ;  /* 0x0000001612147299 */ /* 0x000fe2000800120a */
[----:B------:R-:W-:Y:S01]  /*c730*/  ULDC UR15, c[0x0][0x144] ;  /* 0x00005100000f7ab9 */ /* 0x000fe20000000800 */
[----:B------:R-:W-:Y:S01]  /*c740*/  ULDC UR8, c[0x0][0x600] ;  /* 0x0001800000087ab9 */ /* 0x000fe20000000800 */
[----:B------:R-:W-:-:S02]  /*c750*/  UIADD3 UR21, -UR16, URZ, URZ ;  /* 0x0000003f10157290 */ /* 0x000fc4000fffe13f */
[----:B------:R-:W-:Y:S02]  /*c760*/  USHF.R.U32.HI UR17, URZ, UR22, UR10 ;  /* 0x000000163f117299 */ /* 0x000fe4000801160a */
[----:B------:R-:W-:Y:S02]  /*c770*/  UIADD3 UR9, UR8, -0x1, URZ ;  /* 0xffffffff08097890 */ /* 0x000fe4000fffe03f */
[----:B------:R-:W-:Y:S01]  /*c780*/  UIMAD UR22, UR15, UR14, UR7 ;  /* 0x0000000e0f1672a4 */ /* 0x000fe2000f8e0207 */
[----:B------:R-:W-:Y:S01]  /*c790*/  ULDC UR26, c[0x0][0x148] ;  /* 0x00005200001a7ab9 */ /* 0x000fe20000000800 */
[----:B------:R-:W-:Y:S01]  /*c7a0*/  ULDC UR24, c[0x0][0x648] ;  /* 0x0001920000187ab9 */ /* 0x000fe20000000800 */
[----:B------:R-:W-:Y:S01]  /*c7b0*/  ULDC UR25, c[0x0][0x638] ;  /* 0x00018e0000197ab9 */ /* 0x000fe20000000800 */
        /* <DEDUP_REMOVED lines=12> */
.L_x_425:
[----:B------:R-:W-:Y:S01]  /*c880*/  UISETP.NE.AND UP0, UPT, UR48, URZ, UPT ;  /* 0x0000003f3000728c */ /* 0x000fe2000bf05270 */
[----:B------:R-:W-:Y:S01]  /*c890*/  IMAD.MOV.U32 R0, RZ, RZ, 0x1 ;  /* 0x00000001ff007424 */ /* 0x000fe200078e00ff */
[----:B------:R-:W-:Y:S01]  /*c8a0*/  USHF.R.U64 UR4, UR16, UR24, UR17 ;  /* 0x0000001810047299 */ /* 0x000fe20008001211 */
[----:B------:R-:W-:Y:S01]  /*c8b0*/  IMAD.U32 R18, RZ, RZ, UR6 ;  /* 0x00000006ff127e24 */ /* 0x000fe2000f8e00ff */
[----:B------:R-:W-:Y:S02]  /*c8c0*/  ULOP3.LUT UR18, UR18, UR23, URZ, 0xc0, !UPT ;  /* 0x0000001712127292 */ /* 0x000fe4000f8ec03f */
[----:B------:R-:W-:Y:S02]  /*c8d0*/  UIADD3 UR5, -UR4, URZ, URZ ;  /* 0x0000003f04057290 */ /* 0x000fe4000fffe13f */
[----:B------:R-:W-:Y:S02]  /*c8e0*/  ULOP3.LUT UR9, UR12, UR9, URZ, 0xc0, !UPT ;  /* 0x000000090c097292 */ /* 0x000fe4000f8ec03f */
[----:B------:R-:W-:-:S02]  /*c8f0*/  UIMAD UR4, UR13, UR4, UR18 ;  /* 0x000000040d0472a4 */ /* 0x000fc4000f8e0212 */
[----:B------:R-:W-:Y:S02]  /*c900*/  @UP0 UIMAD UR22, UR26, UR21, UR19 ;  /* 0x000000151a1602a4 */ /* 0x000fe4000f8e0213 */
[----:B------:R-:W-:Y:S01]  /*c910*/  UIMAD UR5, UR5, UR25, UR20 ;  /* 0x00000019050572a4 */ /* 0x000fe2000f8e0214 */
[----:B------:R-:W-:Y:S02]  /*c920*/  ULDC UR7, c[0x0][0x610] ;  /* 0x0001840000077ab9 */ /* 0x000fe40000000800 */
[----:B------:R-:W-:Y:S02]  /*c930*/  UIMAD UR4, UR4, UR7, UR22 ;  /* 0x00000007040472a4 */ /* 0x000fe4000f8e0216 */
[----:B------:R-:W-:-:S04]  /*c940*/  UIMAD UR5, UR5, UR8, UR9 ;  /* 0x00000008050572a4 */ /* 0x000fc8000f8e0209 */
[----:B------:R-:W-:Y:S02]  /*c950*/  USEL UR7, UR5, UR4, !UP0 ;  /* 0x0000000405077287 */ /* 0x000fe4000c000000 */
[----:B------:R-:W-:-:S04]  /*c960*/  USEL UR4, UR4, UR5, !UP0 ;  /* 0x0000000504047287 */ /* 0x000fc8000c000000 */
[----:B------:R-:W-:Y:S02]  /*c970*/  IMAD.U32 R4, RZ, RZ, UR7 ;  /* 0x00000007ff047e24 */ /* 0x000fe4000f8e00ff */
[----:B------:R-:W-:-:S05]  /*c980*/  IMAD.U32 R3, RZ, RZ, UR4 ;  /* 0x00000004ff037e24 */ /* 0x000fca000f8e00ff */
[----:B------:R0:W-:Y:S04]  /*c990*/  STL [R1], R3 ;  /* 0x0000000301007387 */ /* 0x0001e80000100800 */
[----:B------:R0:W-:Y:S02]  /*c9a0*/  STL [R1+0x4], R4 ;  /* 0x0000040401007387 */ /* 0x0001e40000100800 */
.L_x_423:
[----:B------:R-:W-:Y:S02]  /*c9b0*/  LOP3.LUT P0, RZ, R0, 0xff, RZ, 0xc0, !PT ;  /* 0x000000ff00ff7812 */ /* 0x000fe4000780c0ff */
[----:B------:R-:W-:-:S11]  /*c9c0*/  LOP3.LUT R218, R218, 0x1, RZ, 0x3c, !PT ;  /* 0x00000001dada7812 */ /* 0x000fd600078e3cff */
[----:B------:R-:W-:Y:S05]  /*c9d0*/  @P0 BRA `(.L_x_426) ;  /* 0xffffff4c00e80947 */ /* 0x000fea000383ffff */
[----:B------:R-:W-:Y:S05]  /*c9e0*/  EXIT ;  /* 0x000000000000794d */ /* 0x000fea0003800000 */
.L_x_17:
[----:B------:R-:W-:-:S08]  /*c9f0*/  ISETP.NE.AND P0, PT, RZ, UR6, PT ;  /* 0x00000006ff007c0c */ /* 0x000fd0000bf05270 */
[----:B01---5:R-:W0:-:S00]  /*ca00*/  USETMAXREG.DEALLOC.CTAPOOL 0x28 ;  /* 0x00000028000079c8 */ /* 0x023e0000080e0500 */
[----:B------:R-:W-:Y:S05]  /*ca10*/  @P0 EXIT ;  /* 0x000000000000094d */ /* 0x000fea0003800000 */
[----:B0-----:R-:W-:Y:S01]  /*ca20*/  LOP3.LUT P0, RZ, R0, 0xff, RZ, 0xc0, !PT ;  /* 0x000000ff00ff7812 */ /* 0x001fe2000780c0ff */
[----:B------:R-:W-:Y:S02]  /*ca30*/  IMAD.MOV.U32 R0, RZ, RZ, 0x1 ;  /* 0x00000001ff007424 */ /* 0x000fe400078e00ff */
[----:B------:R-:W-:-:S10]  /*ca40*/  IMAD.MOV.U32 R8, RZ, RZ, RZ ;  /* 0x000000ffff087224 */ /* 0x000fd400078e00ff */
[----:B------:R-:W-:Y:S05]  /*ca50*/  @!P0 BRA `(.L_x_427) ;  /* 0x0000000c00548947 */ /* 0x000fea0003800000 */
[----:B------:R-:W0:Y:S01]  /*ca60*/  S2R R11, SR_CgaCtaId ;  /* 0x00000000000b7919 */ /* 0x000e220000008800 */
[----:B------:R-:W-:Y:S01]  /*ca70*/  LOP3.LUT P0, RZ, R3, 0x1f, RZ, 0xc0, !PT ;  /* 0x0000001f03ff7812 */ /* 0x000fe2000780c0ff */
[----:B------:R-:W-:Y:S01]  /*ca80*/  IMAD.MOV.U32 R2, RZ, RZ, 0x1800 ;  /* 0x00001800ff027424 */ /* 0x000fe200078e00ff */
[----:B------:R-:W-:Y:S01]  /*ca90*/  ULDC UR5, c[0x0][0x658] ;  /* 0x0001960000057ab9 */ /* 0x000fe20000000800 */
[----:B------:R-:W-:Y:S01]  /*caa0*/  UMOV UR6, 0xffffffff ;  /* 0xffffffff00067882 */ /* 0x000fe20000000000 */
[----:B------:R-:W-:Y:S01]  /*cab0*/  BSSY B0, `(.L_x_427) ;  /* 0x00000cf000007945 */ /* 0x000fe20003800000 */
[----:B------:R-:W-:Y:S01]  /*cac0*/  USHF.L.U32 UR6, UR6, UR5, URZ ;  /* 0x0000000506067299 */ /* 0x000fe2000800063f */
[C---:B------:R-:W-:Y:S01]  /*cad0*/  ISETP.NE.AND P3, PT, R4.reuse, RZ, PT ;  /* 0x000000ff0400720c */ /* 0x040fe20003f65270 */
[----:B------:R-:W-:Y:S01]  /*cae0*/  IMAD.MOV.U32 R10, RZ, RZ, 0x1 ;  /* 0x00000001ff0a7424 */ /* 0x000fe200078e00ff */
[----:B------:R-:W-:Y:S01]  /*caf0*/  ISETP.NE.OR P0, PT, R4, RZ, !P0 ;  /* 0x000000ff0400720c */ /* 0x000fe20004705670 */
[----:B------:R-:W-:Y:S01]  /*cb00*/  IMAD.MOV.U32 R0, RZ, RZ, 0x1 ;  /* 0x00000001ff007424 */ /* 0x000fe200078e00ff */
[----:B------:R-:W-:Y:S01]  /*cb10*/  ULDC UR4, c[0x0][0x600] ;  /* 0x0001800000047ab9 */ /* 0x000fe20000000800 */
[----:B------:R-:W-:Y:S01]  /*cb20*/  IMAD.MOV.U32 R8, RZ, RZ, RZ ;  /* 0x000000ffff087224 */ /* 0x000fe200078e00ff */
[----:B------:R-:W-:Y:S01]  /*cb30*/  UMOV UR7, 0x1 ;  /* 0x0000000100077882 */ /* 0x000fe20000000000 */
[----:B------:R-:W-:-:S02]  /*cb40*/  UIADD3 UR22, UR42, 0x1, URZ ;  /* 0x000000012a167890 */ /* 0x000fc4000fffe03f */
[----:B------:R-:W-:Y:S02]  /*cb50*/  ULOP3.LUT UR23, UR40, 0x2, URZ, 0xfc, !UPT ;  /* 0x0000000228177892 */ /* 0x000fe4000f8efc3f */
[----:B------:R-:W-:Y:S02]  /*cb60*/  UIADD3 UR4, UR4, -0x1, URZ ;  /* 0xffffffff04047890 */ /* 0x000fe4000fffe03f */
[----:B------:R-:W-:Y:S02]  /*cb70*/  USHF.L.U32 UR5, UR7, UR5, URZ ;  /* 0x0000000507057299 */ /* 0x000fe4000800063f */
[----:B------:R-:W-:Y:S01]  /*cb80*/  ULOP3.LUT UR6, URZ, UR6, URZ, 0x33, !UPT ;  /* 0x000000063f067292 */ /* 0x000fe2000f8e333f */
[----:B------:R-:W-:Y:S01]  /*cb90*/  ULDC.64 UR20, c[0x0][0x198] ;  /* 0x0000660000147ab9 */ /* 0x000fe20000000a00 */
[----:B0-----:R-:W-:-:S05]  /*cba0*/  LOP3.LUT R11, R11, 0x1, RZ, 0xc0, !PT ;  /* 0x000000010b0b7812 */ /* 0x001fca00078ec0ff */
[----:B------:R-:W-:-:S07]  /*cbb0*/  IMAD R9, R11, R2, 0x8200 ;  /* 0x000082000b097424 */ /* 0x000fce00078e0202 */
.L_x_439:
[----:B------:R-:W-:-:S03]  /*cbc0*/  UMOV UR7, 0xffffffff ;  /* 0xffffffff00077882 */ /* 0x000fc60000000000 */
[----:B01----:R-:W-:Y:S05]  /*cbd0*/  BRA.DIV UR7, `(.L_x_428) ;  /* 0x0000001607bc7947 */ /* 0x003fea000b800000 */
[----:B------:R-:W-:-:S13]  /*cbe0*/  ELECT P6, URZ, PT ;  /* 0x00000000003f782f */ /* 0x000fda00038c0000 */
.L_x_464:
[----:B------:R-:W0:Y:S01]  /*cbf0*/  LDC R2, c[0x0][0x28c] ;  /* 0x0000a300ff027b82 */ /* 0x000e220000000800 */
[----:B------:R-:W-:Y:S01]  /*cc00*/  BSSY B1, `(.L_x_429) ;  /* 0x000003d000017945 */ /* 0x000fe20003800000 */
[----:B0-----:R-:W-:-:S13]  /*cc10*/  ISETP.LT.OR P6, PT, R2, 0x1, !P6 ;  /* 0x000000010200780c */ /* 0x001fda00077c1670 */
[----:B------:R-:W-:Y:S05]  /*cc20*/  @P6 BRA `(.L_x_430) ;  /* 0x0000000000e86947 */ /* 0x000fea0003800000 */
[----:B------:R-:W2:Y:S04]  /*cc30*/  LDL.LU R3, [R1+0x4] ;  /* 0x0000040001037983 */ /* 0x000ea80000300800 */
[----:B------:R-:W3:Y:S01]  /*cc40*/  LDL.LU R4, [R1] ;  /* 0x0000000001047983 */ /* 0x000ee20000300800 */
[----:B------:R-:W-:Y:S02]  /*cc50*/  IMAD.MOV.U32 R14, RZ, RZ, RZ ;  /* 0x000000ffff0e7224 */ /* 0x000fe400078e00ff */
[----:B------:R-:W-:Y:S02]  /*cc60*/  IMAD.U32 R15, RZ, RZ, UR22 ;  /* 0x00000016ff0f7e24 */ /* 0x000fe4000f8e00ff */
[----:B------:R-:W-:Y:S02]  /*cc70*/  IMAD.MOV.U32 R2, RZ, RZ, R0 ;  /* 0x000000ffff027224 */ /* 0x000fe400078e0000 */
[----:B--2---:R-:W-:-:S02]  /*cc80*/  IMAD R3, R3, 0x2, R11 ;  /* 0x0000000203037824 */ /* 0x004fc400078e020b */
[----:B---3--:R-:W-:Y:S02]  /*cc90*/  IMAD.SHL.U32 R7, R4, 0x40, RZ ;  /* 0x0000004004077824 */ /* 0x008fe400078e00ff */
[----:B------:R-:W-:Y:S02]  /*cca0*/  IMAD.MOV.U32 R4, RZ, RZ, R8 ;  /* 0x000000ffff047224 */ /* 0x000fe400078e0008 */
[----:B------:R-:W-:-:S07]  /*ccb0*/  IMAD R6, R3, 0xc0, RZ ;  /* 0x000000c003067824 */ /* 0x000fce00078e02ff */
.L_x_434:
[----:B------:R-:W0:Y:S01]  /*ccc0*/  S2R R12, SR_CgaCtaId ;  /* 0x00000000000c7919 */ /* 0x000e220000008800 */
[----:B------:R-:W-:Y:S01]  /*ccd0*/  MOV R3, 0x400 ;  /* 0x0000040000037802 */ /* 0x000fe20000000f00 */
[----:B------:R-:W1:Y:S03]  /*cce0*/  @!P3 LDC R5, c[0x0][0x500] ;  /* 0x00014000ff05bb82 */ /* 0x000e660000000800 */
[----:B0-----:R-:W-:Y:S02]  /*ccf0*/  LEA R13, R12, R3, 0x18 ;  /* 0x000000030c0d7211 */ /* 0x001fe400078ec0ff */
[----:B------:R-:W-:-:S03]  /*cd00*/  SHF.L.U32 R3, R2, 0x1f, RZ ;  /* 0x0000001f02037819 */ /* 0x000fc600000006ff */
[----:B------:R-:W-:-:S04]  /*cd10*/  IMAD R12, R4, 0x8, R13 ;  /* 0x00000008040c7824 */ /* 0x000fc800078e020d */
[----:B------:R-:W0:Y:S02]  /*cd20*/  SYNCS.PHASECHK.TRANS64.TRYWAIT P1, [R12+URZ+0x80], R3 ;  /* 0x000080030c0075a7 */ /* 0x000e24000802017f */
[----:B01----:R-:W-:Y:S05]  /*cd30*/  @!P1 BRA `(.L_x_431) ;  /* 0x0000001400849947 */ /* 0x003fea0003800000 */
.L_x_465:
[----:B------:R-:W-:Y:S01]  /*cd40*/  UPRMT UR7, UR23, 0x9910, URZ ;  /* 0x0000991017077896 */ /* 0x000fe2000800003f */
[----:B------:R1:W-:Y:S03]  /*cd50*/  @!P3 SYNCS.ARRIVE.TRANS64 RZ, [R12+URZ], R5 ;  /* 0x000000050cffb9a7 */ /* 0x0003e6000800003f */
[----:B------:R-:W-:-:S06]  /*cd60*/  UISETP.NE.AND UP0, UPT, UR7, 0x2, UPT ;  /* 0x000000020700788c */ /* 0x000fcc000bf05270 */
[----:B------:R-:W-:-:S13]  /*cd70*/  PLOP3.LUT P1, PT, PT, PT, UP0, 0x80, 0x0 ;  /* 0x000000000000781c */ /* 0x000fda0003f2f008 */
[----:B-1----:R-:W-:Y:S05]  /*cd80*/  @P1 BRA `(.L_x_432) ;  /* 0x0000000000041947 */ /* 0x002fea0003800000 */
[----:B------:R-:W-:Y:S01]  /*cd90*/  BPT.TRAP 0x1 ;  /* 0x000000040000795c */ /* 0x000fe20000300000 */
.L_x_432:
[----:B------:R-:W-:Y:S05]  /*cda0*/  @P0 BRA `(.L_x_433) ;  /* 0x0000000000040947 */ /* 0x000fea0003800000 */
[----:B------:R-:W-:Y:S01]  /*cdb0*/  BPT.TRAP 0x1 ;  /* 0x000000040000795c */ /* 0x000fe20000300000 */
.L_x_433:
[C---:B0-----:R-:W-:Y:S01]  /*cdc0*/  IMAD R3, R4.reuse, 0x800, R13 ;  /* 0x0000080004037824 */ /* 0x041fe200078e020d */
[----:B------:R-:W-:Y:S01]  /*cdd0*/  R2UR UR18, R13 ;  /* 0x000000000d1272ca */ /* 0x000fe200000e0000 */
[----:B------:R-:W-:Y:S01]  /*cde0*/  IMAD R5, R4, 0x3000, R9 ;  /* 0x0000300004057824 */ /* 0x000fe200078e0209 */
[----:B------:R-:W-:Y:S01]  /*cdf0*/  R2UR UR9, R12 ;  /* 0x000000000c0972ca */ /* 0x000fe200000e0000 */
[----:B------:R-:W-:Y:S01]  /*ce00*/  VIADD R15, R15, 0xffffffff ;  /* 0xffffffff0f0f7836 */ /* 0x000fe20000000000 */
[----:B------:R-:W-:Y:S01]  /*ce10*/  R2UR UR7, R3 ;  /* 0x00000000030772ca */ /* 0x000fe200000e0000 */
[----:B------:R-:W-:Y:S01]  /*ce20*/  UIADD3 UR14, UP0, UR20, 0xf0, URZ ;  /* 0x000000f0140e7890 */ /* 0x000fe2000ff1e03f */
[----:B------:R-:W-:Y:S01]  /*ce30*/  R2UR UR8, R5 ;  /* 0x00000000050872ca */ /* 0x000fe200000e0000 */
[----:B------:R-:W-:Y:S01]  /*ce40*/  UIADD3 UR24, UP1, UR20, 0x1f0, URZ ;  /* 0x000001f014187890 */ /* 0x000fe2000ff3e03f */
[----:B------:R-:W-:Y:S01]  /*ce50*/  R2UR UR11, R7 ;  /* 0x00000000070b72ca */ /* 0x000fe200000e0000 */
[----:B------:R-:W-:Y:S01]  /*ce60*/  UIADD3.X UR15, URZ, UR21, URZ, UP0, !UPT ;  /* 0x000000153f0f7290 */ /* 0x000fe200087fe43f */
[----:B------:R-:W-:Y:S01]  /*ce70*/  R2UR UR10, R14 ;  /* 0x000000000e0a72ca */ /* 0x000fe200000e0000 */
[----:B------:R-:W-:Y:S01]  /*ce80*/  VIADD R4, R4, 0x1 ;  /* 0x0000000104047836 */ /* 0x000fe20000000000 */
[----:B------:R-:W-:Y:S01]  /*ce90*/  R2UR UR12, R18 ;  /* 0x00000000120c72ca */ /* 0x000fe200000e0000 */
[----:B------:R-:W-:Y:S01]  /*cea0*/  UIADD3.X UR25, URZ, UR21, URZ, UP1, !UPT ;  /* 0x000000153f197290 */ /* 0x000fe20008ffe43f */
[----:B------:R-:W-:Y:S01]  /*ceb0*/  R2UR UR19, R6 ;  /* 0x00000000061372ca */ /* 0x000fe200000e0000 */
[----:B------:R-:W-:Y:S01]  /*cec0*/  UMOV UR16, 0x0 ;  /* 0x0000000000107882 */ /* 0x000fe20000000000 */
[----:B------:R-:W-:Y:S01]  /*ced0*/  ISETP.GT.AND P2, PT, R15, 0x1, PT ;  /* 0x000000010f00780c */ /* 0x000fe20003f44270 */
[----:B------:R-:W-:Y:S01]  /*cee0*/  UIADD3 UR13, UR7, 0x200, URZ ;  /* 0x00000200070d7890 */ /* 0x000fe2000fffe03f */
[----:B------:R-:W-:Y:S01]  /*cef0*/  ISETP.NE.AND P1, PT, R4, 0x10, PT ;  /* 0x000000100400780c */ /* 0x000fe20003f25270 */
[----:B------:R-:W-:Y:S01]  /*cf00*/  UIADD3 UR7, UR18, UR8, URZ ;  /* 0x0000000812077290 */ /* 0x000fe2000fffe03f */
[----:B------:R-:W-:Y:S01]  /*cf10*/  VIADD R14, R14, 0x20 ;  /* 0x000000200e0e7836 */ /* 0x000fe20000000000 */
[----:B------:R-:W-:Y:S01]  /*cf20*/  UMOV UR17, 0x10000000 ;  /* 0x1000000000117882 */ /* 0x000fe20000000000 */
[----:B------:R-:W-:Y:S01]  /*cf30*/  UMOV UR26, 0x30000 ;  /* 0x00030000001a7882 */ /* 0x000fe20000000000 */
[----:B------:R-:W-:Y:S01]  /*cf40*/  SEL R3, RZ, 0x1, P1 ;  /* 0x00000001ff037807 */ /* 0x000fe20000800000 */
[----:B------:R-:W-:Y:S01]  /*cf50*/  UMOV UR8, UR13 ;  /* 0x0000000d00087c82 */ /* 0x000fe20008000000 */
[----:B------:R-:W-:Y:S01]  /*cf60*/  SEL R4, R4, RZ, P1 ;  /* 0x000000ff04047207 */ /* 0x000fe20000800000 */
[----:B------:R0:W-:Y:S01]  /*cf70*/  UTMALDG.3D [UR8], [UR14], desc[UR16] ;  /* 0x000010080e0075b4 */ /* 0x0001e20008011000 */
[----:B------:R-:W-:Y:S01]  /*cf80*/  LOP3.LUT R2, R2, R3, RZ, 0x3c, !PT ;  /* 0x0000000302027212 */ /* 0x000fe200078e3cff */
[----:B0-----:R-:W-:Y:S01]  /*cf90*/  UMOV UR11, UR19 ;  /* 0x00000013000b7c82 */ /* 0x001fe20008000000 */
[----:B------:R-:W-:-:S02]  /*cfa0*/  UMOV UR8, UR7 ;  /* 0x0000000700087c82 */ /* 0x000fc40008000000 */
[----:B------:R0:W-:Y:S02]  /*cfb0*/  UTMALDG.3D.MULTICAST [UR8], [UR24], UR26, desc[UR16] ;  /* 0x00001008180073b4 */ /* 0x0001e4000801181a */
[----:B0-----:R-:W-:Y:S05]  /*cfc0*/  @P2 BRA `(.L_x_434) ;  /* 0xfffffffc003c2947 */ /* 0x001fea000383ffff */
.L_x_430:
[----:B------:R-:W-:Y:S05]  /*cfd0*/  BSYNC B1 ;  /* 0x0000000000017941 */ /* 0x000fea0003800000 */
.L_x_429:
[----:B------:R-:W-:Y:S01]  /*cfe0*/  LOP3.LUT P4, RZ, R10, 0xff, RZ, 0xc0, !PT ;  /* 0x000000ff0aff7812 */ /* 0x000fe2000788c0ff */
[----:B------:R-:W-:Y:S01]  /*cff0*/  VIADD R8, R8, UR42 ;  /* 0x0000002a08087c36 */ /* 0x000fe20008000000 */
[----:B------:R-:W-:Y:S01]  /*d000*/  ULDC.64 UR8, c[0x0][0x650] ;  /* 0x0001940000087ab9 */ /* 0x000fe20000000a00 */
[----:B------:R-:W-:Y:S01]  /*d010*/  BSSY B1, `(.L_x_435) ;  /* 0x0000076000017945 */ /* 0x000fe20003800000 */
[----:B------:R-:W-:Y:S01]  /*d020*/  IMAD.MOV.U32 R18, RZ, RZ, -0x1 ;  /* 0xffffffffff127424 */ /* 0x000fe200078e00ff */
[----:B------:R-:W-:Y:S02]  /*d030*/  PRMT R10, RZ, 0x7610, R10 ;  /* 0x00007610ff0a7816 */ /* 0x000fe4000000000a */
[----:B------:R-:W-:Y:S02]  /*d040*/  SHF.R.U32.HI R2, RZ, 0x4, R8 ;  /* 0x00000004ff027819 */ /* 0x000fe40000011608 */
[----:B------:R-:W-:Y:S02]  /*d050*/  ISETP.GT.U32.AND P1, PT, R8, 0xf, PT ;  /* 0x0000000f0800780c */ /* 0x000fe40003f24070 */
[----:B------:R-:W-:-:S02]  /*d060*/  LOP3.LUT R2, R2, 0x1, RZ, 0xc0, !PT ;  /* 0x0000000102027812 */ /* 0x000fc400078ec0ff */
[----:B------:R-:W0:Y:S01]  /*d070*/  @P4 S2R R4, SR_CgaCtaId ;  /* 0x0000000000044919 */ /* 0x000e220000008800 */
[----:B------:R-:W-:Y:S02]  /*d080*/  @P4 MOV R3, 0x400 ;  /* 0x0000040000034802 */ /* 0x000fe40000000f00 */
[----:B------:R-:W-:Y:S02]  /*d090*/  ISETP.NE.U32.AND P2, PT, R2, 0x1, PT ;  /* 0x000000010200780c */ /* 0x000fe40003f45070 */
[----:B------:R-:W-:Y:S02]  /*d0a0*/  LOP3.LUT R8, R8, 0xf, RZ, 0xc0, !PT ;  /* 0x0000000f08087812 */ /* 0x000fe400078ec0ff */
[----:B0-----:R-:W-:Y:S01]  /*d0b0*/  @P4 LEA R3, R4, R3, 0x18 ;  /* 0x0000000304034211 */ /* 0x001fe200078ec0ff */
[----:B------:R-:W-:-:S03]  /*d0c0*/  IMAD.U32 R4, RZ, RZ, UR42 ;  /* 0x0000002aff047e24 */ /* 0x000fc6000f8e00ff */
[----:B------:R0:W-:Y:S01]  /*d0d0*/  @P4 SYNCS.ARRIVE.TRANS64.A1T0 RZ, [R3+URZ+0x138], RZ ;  /* 0x000138ff03ff49a7 */ /* 0x0001e2000810003f */
[----:B------:R-:W-:Y:S02]  /*d0e0*/  IADD3 R23, P4, R23, UR36, RZ ;  /* 0x0000002417177c10 */ /* 0x000fe4000ff9e0ff */
[C---:B------:R-:W-:Y:S02]  /*d0f0*/  ISETP.LT.U32.AND P1, PT, R4.reuse, 0x10, P1 ;  /* 0x000000100400780c */ /* 0x040fe40000f21070 */
[----:B------:R-:W-:Y:S01]  /*d100*/  ISETP.GT.U32.AND P2, PT, R4, 0xf, !P2 ;  /* 0x0000000f0400780c */ /* 0x000fe20005744070 */
[----:B------:R-:W-:Y:S01]  /*d110*/  IMAD.MOV.U32 R4, RZ, RZ, -0x1 ;  /* 0xffffffffff047424 */ /* 0x000fe200078e00ff */
[----:B------:R-:W-:Y:S02]  /*d120*/  IADD3.X R22, R22, UR41, RZ, P4, !PT ;  /* 0x0000002916167c10 */ /* 0x000fe4000a7fe4ff */
[----:B0-----:R-:W-:Y:S02]  /*d130*/  SEL R3, RZ, 0x1, !P1 ;  /* 0x00000001ff037807 */ /* 0x001fe40004800000 */
[----:B------:R-:W-:Y:S01]  /*d140*/  SEL R2, RZ, 0x1, !P2 ;  /* 0x00000001ff027807 */ /* 0x000fe20005000000 */
[----:B------:R0:W-:Y:S01]  /*d150*/  STL [R1], R4 ;  /* 0x0000000401007387 */ /* 0x0001e20000100800 */
[----:B------:R-:W-:-:S02]  /*d160*/  ISETP.GE.U32.AND P4, PT, R23, UR8, PT ;  /* 0x0000000817007c0c */ /* 0x000fc4000bf86070 */
[----:B------:R-:W-:Y:S01]  /*d170*/  LOP3.LUT R0, R2, R0, R3, 0x96, !PT ;  /* 0x0000000002007212 */ /* 0x000fe200078e9603 */
[----:B------:R-:W-:Y:S01]  /*d180*/  IMAD.MOV.U32 R3, RZ, RZ, -0x1 ;  /* 0xffffffffff037424 */ /* 0x000fe200078e00ff */
[----:B------:R-:W-:Y:S02]  /*d190*/  ISETP.GE.U32.AND.EX P1, PT, R22, UR9, PT, P4 ;  /* 0x0000000916007c0c */ /* 0x000fe4000bf26140 */
[----:B------:R-:W-:Y:S02]  /*d1a0*/  PRMT R2, RZ, 0x7610, R2 ;  /* 0x00007610ff027816 */ /* 0x000fe40000000002 */
[----:B------:R0:W-:Y:S09]  /*d1b0*/  STL [R1+0x4], R3 ;  /* 0x0000040301007387 */ /* 0x0001f20000100800 */
[----:B------:R-:W-:Y:S05]  /*d1c0*/  @P1 BRA `(.L_x_436) ;  /* 0x0000000400681947 */ /* 0x000fea0003800000 */
[----:B------:R-:W0:Y:S01]  /*d1d0*/  S2UR UR7, SR_CTAID.X ;  /* 0x00000000000779c3 */ /* 0x000e220000002500 */
[----:B------:R-:W-:Y:S01]  /*d1e0*/  ULDC.64 UR8, c[0x0][0x628] ;  /* 0x00018a0000087ab9 */ /* 0x000fe20000000a00 */
[----:B------:R-:W-:Y:S01]  /*d1f0*/  ULDC UR10, c[0x0][0x150] ;  /* 0x00005400000a7ab9 */ /* 0x000fe20000000800 */
[----:B------:R-:W-:Y:S01]  /*d200*/  ISETP.NE.U32.AND P1, PT, RZ, UR8, PT ;  /* 0x00000008ff007c0c */ /* 0x000fe2000bf25070 */
[----:B------:R-:W-:Y:S01]  /*d210*/  ULDC UR11, c[0x0][0x630] ;  /* 0x00018c00000b7ab9 */ /* 0x000fe20000000800 */
[----:B------:R-:W-:Y:S01]  /*d220*/  ULDC UR13, c[0x0][0x154] ;  /* 0x00005500000d7ab9 */ /* 0x000fe20000000800 */
[----:B------:R-:W-:Y:S01]  /*d230*/  IMAD.MOV.U32 R2, RZ, RZ, R23 ;  /* 0x000000ffff027224 */ /* 0x000fe200078e0017 */
[----:B------:R-:W-:Y:S01]  /*d240*/  ISETP.NE.AND.EX P1, PT, RZ, UR9, PT, P1 ;  /* 0x00000009ff007c0c */ /* 0x000fe2000bf25310 */
[----:B------:R-:W1:Y:S01]  /*d250*/  S2UR UR12, SR_CTAID.Y ;  /* 0x00000000000c79c3 */ /* 0x000e620000002600 */
[----:B0-----:R-:W-:-:S05]  /*d260*/  I2FP.F32.U32 R3, UR7 ;  /* 0x0000000700037c45 */ /* 0x001fca0008201000 */
[----:B------:R-:W-:Y:S01]  /*d270*/  FMUL R12, R3, UR10 ;  /* 0x0000000a030c7c20 */ /* 0x000fe20008400000 */
[----:B------:R-:W-:-:S05]  /*d280*/  IMAD.MOV.U32 R3, RZ, RZ, R22 ;  /* 0x000000ffff037224 */ /* 0x000fca00078e0016 */
[----:B------:R-:W-:Y:S05]  /*d290*/  @!P1 BRA `(.L_x_437) ;  /* 0x0000000000289947 */ /* 0x000fea0003800000 */
[----:B------:R-:W-:Y:S02]  /*d2a0*/  ULDC UR10, c[0x0][0x634] ;  /* 0x00018d00000a7ab9 */ /* 0x000fe40000000800 */
[----:B------:R-:W-:-:S05]  /*d2b0*/  IADD3 R7, P1, R23, UR10, RZ ;  /* 0x0000000a17077c10 */ /* 0x000fca000ff3e0ff */
[----:B------:R-:W-:-:S04]  /*d2c0*/  IMAD.X R13, RZ, RZ, R22, P1 ;  /* 0x000000ffff0d7224 */ /* 0x000fc800008e0616 */
[----:B------:R-:W-:-:S04]  /*d2d0*/  IMAD.WIDE.U32 R4, R13, UR8, RZ ;  /* 0x000000080d047c25 */ /* 0x000fc8000f8e00ff */
[----:B------:R-:W-:-:S04]  /*d2e0*/  IMAD.WIDE.U32 R4, P1, R7, UR9, R4 ;  /* 0x0000000907047c25 */ /* 0x000fc8000f820004 */
[----:B------:R-:W-:-:S04]  /*d2f0*/  IMAD.WIDE.U32 R6, R7, UR8, RZ ;  /* 0x0000000807067c25 */ /* 0x000fc8000f8e00ff */
[----:B------:R-:W-:Y:S01]  /*d300*/  IMAD.X R3, RZ, RZ, RZ, P1 ;  /* 0x000000ffff037224 */ /* 0x000fe200008e06ff */
[----:B------:R-:W-:Y:S01]  /*d310*/  IADD3 RZ, P1, R7, R4, RZ ;  /* 0x0000000407ff7210 */ /* 0x000fe20007f3e0ff */
[----:B------:R-:W-:-:S04]  /*d320*/  IMAD.MOV.U32 R2, RZ, RZ, R5 ;  /* 0x000000ffff027224 */ /* 0x000fc800078e0005 */
[----:B------:R-:W-:-:S08]  /*d330*/  IMAD.WIDE.U32.X R2, R13, UR9, R2, P1 ;  /* 0x000000090d027c25 */ /* 0x000fd000088e0402 */
.L_x_437:
[--C-:B------:R-:W-:Y:S01]  /*d340*/  SHF.R.U64 R18, R2, UR11, R3.reuse ;  /* 0x0000000b02127c19 */ /* 0x100fe20008001203 */
[----:B------:R-:W0:Y:S01]  /*d350*/  F2I.U32.TRUNC.NTZ R12, R12 ;  /* 0x0000000c000c7305 */ /* 0x000e22000020f000 */
[----:B------:R-:W-:Y:S01]  /*d360*/  SHF.R.U32.HI R2, RZ, UR11, R3 ;  /* 0x0000000bff027c19 */ /* 0x000fe20008011603 */
[----:B------:R-:W-:Y:S01]  /*d370*/  ULDC.64 UR8, c[0x0][0x620] ;  /* 0x0001880000087ab9 */ /* 0x000fe20000000a00 */
[----:B------:R-:W-:Y:S01]  /*d380*/  IADD3 R5, P1, RZ, -R18, RZ ;  /* 0x80000012ff057210 */ /* 0x000fe20007f3e0ff */
[----:B------:R-:W-:Y:S01]  /*d390*/  IMAD.MOV.U32 R3, RZ, RZ, R22 ;  /* 0x000000ffff037224 */ /* 0x000fe200078e0016 */
[----:B-1----:R-:W-:Y:S01]  /*d3a0*/  I2FP.F32.U32 R4, UR12 ;  /* 0x0000000c00047c45 */ /* 0x002fe20008201000 */
[----:B------:R-:W-:Y:S01]  /*d3b0*/  ULDC.64 UR14, c[0x0][0x640] ;  /* 0x00019000000e7ab9 */ /* 0x000fe20000000a00 */
[----:B------:R-:W-:Y:S01]  /*d3c0*/  ULDC UR11, c[0x0][0x658] ;  /* 0x00019600000b7ab9 */ /* 0x000fe20000000800 */
[----:B------:R-:W-:Y:S01]  /*d3d0*/  IMAD.X R2, RZ, RZ, ~R2, P1 ;  /* 0x000000ffff027224 */ /* 0x000fe200008e0e02 */
[----:B------:R-:W-:Y:S01]  /*d3e0*/  ISETP.NE.U32.AND P1, PT, RZ, UR14, PT ;  /* 0x0000000eff007c0c */ /* 0x000fe2000bf25070 */
[----:B------:R-:W-:Y:S01]  /*d3f0*/  FMUL R6, R4, UR13 ;  /* 0x0000000d04067c20 */ /* 0x000fe20008400000 */
[----:B------:R-:W-:Y:S01]  /*d400*/  ULDC UR13, c[0x0][0x648] ;  /* 0x00019200000d7ab9 */ /* 0x000fe20000000800 */
[----:B------:R-:W-:Y:S01]  /*d410*/  IMAD R4, R2, UR8, RZ ;  /* 0x0000000802047c24 */ /* 0x000fe2000f8e02ff */
[----:B------:R-:W-:Y:S01]  /*d420*/  ISETP.NE.AND.EX P1, PT, RZ, UR15, PT, P1 ;  /* 0x0000000fff007c0c */ /* 0x000fe2000bf25310 */
[----:B------:R-:W-:-:S02]  /*d430*/  IMAD.MOV.U32 R2, RZ, RZ, R23 ;  /* 0x000000ffff027224 */ /* 0x000fc400078e0017 */
[----:B------:R-:W1:Y:S02]  /*d440*/  F2I.U32.TRUNC.NTZ R6, R6 ;  /* 0x0000000600067305 */ /* 0x000e64000020f000 */
[C---:B------:R-:W-:Y:S01]  /*d450*/  IMAD.WIDE.U32 R2, R5.reuse, UR8, R2 ;  /* 0x0000000805027c25 */ /* 0x040fe2000f8e0002 */
[----:B0-----:R-:W-:Y:S02]  /*d460*/  R2UR UR8, R12 ;  /* 0x000000000c0872ca */ /* 0x001fe400000e0000 */
[----:B------:R-:W0:Y:S01]  /*d470*/  LDC R12, c[0x0][0x610] ;  /* 0x00018400ff0c7b82 */ /* 0x000e220000000800 */
[----:B------:R-:W-:Y:S01]  /*d480*/  IMAD R5, R5, UR9, R4 ;  /* 0x0000000905057c24 */ /* 0x000fe2000f8e0204 */
[----:B------:R-:W-:-:S03]  /*d490*/  ULDC UR9, c[0x0][0x618] ;  /* 0x0001860000097ab9 */ /* 0x000fc60000000800 */
[----:B------:R-:W-:-:S05]  /*d4a0*/  IMAD.IADD R3, R3, 0x1, R5 ;  /* 0x0000000103037824 */ /* 0x000fca00078e0205 */
[--C-:B------:R-:W-:Y:S02]  /*d4b0*/  SHF.R.U64 R14, R2, UR9, R3.reuse ;  /* 0x00000009020e7c19 */ /* 0x100fe40008001203 */
[----:B------:R-:W-:Y:S01]  /*d4c0*/  SHF.R.U32.HI R3, RZ, UR9, R3 ;  /* 0x00000009ff037c19 */ /* 0x000fe20008011603 */
[----:B------:R-:W-:Y:S01]  /*d4d0*/  ULDC UR9, c[0x0][0x608] ;  /* 0x0001820000097ab9 */ /* 0x000fe20000000800 */
[----:B-1----:R-:W-:Y:S02]  /*d4e0*/  R2UR UR10, R6 ;  /* 0x00000000060a72ca */ /* 0x002fe400000e0000 */
[--C-:B------:R-:W-:Y:S02]  /*d4f0*/  SHF.R.U64 R15, R14, UR9, R3.reuse ;  /* 0x000000090e0f7c19 */ /* 0x100fe40008001203 */
[----:B------:R-:W-:Y:S01]  /*d500*/  SHF.R.U32.HI R2, RZ, UR9, R3 ;  /* 0x00000009ff027c19 */ /* 0x000fe20008011603 */
[----:B------:R-:W-:-:S03]  /*d510*/  UIADD3 UR9, -UR8, URZ, URZ ;  /* 0x0000003f08097290 */ /* 0x000fc6000fffe13f */
[--C-:B------:R-:W-:Y:S01]  /*d520*/  SHF.R.U64 R17, R15, UR11, R2.reuse ;  /* 0x0000000b0f117c19 */ /* 0x100fe20008001202 */
[----:B------:R-:W-:Y:S01]  /*d530*/  ULDC UR8, c[0x0][0x144] ;  /* 0x0000510000087ab9 */ /* 0x000fe20000000800 */
[----:B------:R-:W-:-:S03]  /*d540*/  SHF.R.U32.HI R3, RZ, UR11, R2 ;  /* 0x0000000bff037c19 */ /* 0x000fc60008011602 */
[----:B------:R-:W-:Y:S01]  /*d550*/  IMAD.MOV.U32 R2, RZ, RZ, R17 ;  /* 0x000000ffff027224 */ /* 0x000fe200078e0011 */
[----:B------:R-:W-:Y:S06]  /*d560*/  @!P1 BRA `(.L_x_438) ;  /* 0x0000000000289947 */ /* 0x000fec0003800000 */
        /* <DEDUP_REMOVED lines=10> */
.L_x_438:
[----:B------:R-:W-:Y:S01]  /*d610*/  UISETP.NE.AND UP0, UPT, UR48, URZ, UPT ;  /* 0x0000003f3000728c */ /* 0x000fe2000bf05270 */
[----:B------:R-:W-:Y:S01]  /*d620*/  SHF.R.U64 R3, R2, UR13, R3 ;  /* 0x0000000d02037c19 */ /* 0x000fe20008001203 */
[----:B------:R-:W-:Y:S01]  /*d630*/  UIADD3 UR10, -UR10, URZ, URZ ;  /* 0x0000003f0a0a7290 */ /* 0x000fe2000fffe13f */
[----:B------:R-:W-:Y:S01]  /*d640*/  LOP3.LUT R2, R15, UR6, RZ, 0xc0, !PT ;  /* 0x000000060f027c12 */ /* 0x000fe2000f8ec0ff */
[----:B------:R-:W-:Y:S01]  /*d650*/  UIMAD UR7, UR8, UR9, UR7 ;  /* 0x00000009080772a4 */ /* 0x000fe2000f8e0207 */
[----:B------:R-:W-:Y:S01]  /*d660*/  LOP3.LUT R5, R14, UR4, RZ, 0xc0, !PT ;  /* 0x000000040e057c12 */ /* 0x000fe2000f8ec0ff */
[----:B------:R-:W-:Y:S01]  /*d670*/  IMAD.MOV R4, RZ, RZ, -R3 ;  /* 0x000000ffff047224 */ /* 0x000fe200078e0a03 */
[----:B------:R-:W-:Y:S01]  /*d680*/  ULDC UR8, c[0x0][0x148] ;  /* 0x0000520000087ab9 */ /* 0x000fe20000000800 */
[----:B------:R-:W-:Y:S01]  /*d690*/  IMAD R3, R3, UR5, R2 ;  /* 0x0000000503037c24 */ /* 0x000fe2000f8e0202 */
[----:B------:R-:W-:Y:S02]  /*d6a0*/  PLOP3.LUT P1, PT, PT, PT, UP0, 0x80, 0x0 ;  /* 0x000000000000781c */ /* 0x000fe40003f2f008 */
[----:B------:R-:W-:-:S03]  /*d6b0*/  @UP0 UIMAD UR7, UR8, UR10, UR12 ;  /* 0x0000000a080702a4 */ /* 0x000fc6000f8e020c */
[----:B------:R-:W-:Y:S02]  /*d6c0*/  ULDC UR8, c[0x0][0x638] ;  /* 0x00018e0000087ab9 */ /* 0x000fe40000000800 */
[----:B------:R-:W-:Y:S02]  /*d6d0*/  IMAD R2, R4, UR8, R17 ;  /* 0x0000000804027c24 */ /* 0x000fe4000f8e0211 */
[----:B0-----:R-:W-:Y:S01]  /*d6e0*/  IMAD R12, R3, R12, UR7 ;  /* 0x00000007030c7e24 */ /* 0x001fe2000f8e020c */
[----:B------:R-:W-:Y:S01]  /*d6f0*/  ULDC UR7, c[0x0][0x600] ;  /* 0x0001800000077ab9 */ /* 0x000fe20000000800 */
[----:B------:R-:W-:Y:S02]  /*d700*/  IMAD.MOV.U32 R4, RZ, RZ, 0x1 ;  /* 0x00000001ff047424 */ /* 0x000fe400078e00ff */
[----:B------:R-:W-:-:S03]  /*d710*/  IMAD R3, R2, UR7, R5 ;  /* 0x0000000702037c24 */ /* 0x000fc6000f8e0205 */
[----:B------:R-:W-:Y:S02]  /*d720*/  PRMT R2, R4, 0x7610, R2 ;  /* 0x0000761004027816 */ /* 0x000fe40000000002 */
[----:B------:R-:W-:Y:S02]  /*d730*/  SEL R4, R3, R12, !P1 ;  /* 0x0000000c03047207 */ /* 0x000fe40004800000 */
[----:B------:R-:W-:-:S03]  /*d740*/  SEL R3, R12, R3, !P1 ;  /* 0x000000030c037207 */ /* 0x000fc60004800000 */
[----:B------:R1:W-:Y:S04]  /*d750*/  STL [R1+0x4], R4 ;  /* 0x0000040401007387 */ /* 0x0003e80000100800 */
[----:B------:R1:W-:Y:S02]  /*d760*/  STL [R1], R3 ;  /* 0x0000000301007387 */ /* 0x0003e40000100800 */
.L_x_436:
[----:B------:R-:W-:Y:S05]  /*d770*/  BSYNC B1 ;  /* 0x0000000000017941 */ /* 0x000fea0003800000 */
.L_x_435:
[----:B------:R-:W-:-:S13]  /*d780*/  LOP3.LUT P1, RZ, R2, 0xff, RZ, 0xc0, !PT ;  /* 0x000000ff02ff7812 */ /* 0x000fda000782c0ff */
[----:B------:R-:W-:Y:S05]  /*d790*/  @P1 BRA `(.L_x_439) ;  /* 0xfffffff400081947 */ /* 0x000fea000383ffff */
[----:B------:R-:W-:Y:S05]  /*d7a0*/  BSYNC B0 ;  /* 0x0000000000007941 */ /* 0x000fea0003800000 */
.L_x_427:
[----:B------:R-:W-:-:S03]  /*d7b0*/  UMOV UR7, 0xffffffff ;  /* 0xffffffff00077882 */ /* 0x000fc60000000000 */
[----:B------:R-:W-:Y:S05]  /*d7c0*/  BRA.DIV UR7, `(.L_x_440) ;  /* 0x0000000a07f47947 */ /* 0x000fea000b800000 */
[----:B------:R-:W-:-:S13]  /*d7d0*/  ELECT P6, URZ, PT ;  /* 0x00000000003f782f */ /* 0x000fda00038c0000 */
.L_x_468:
[----:B------:R-:W-:Y:S04]  /*d7e0*/  BSSY B0, `(.L_x_441) ;  /* 0x0000098000007945 */ /* 0x000fe80003800000 */
[----:B------:R-:W-:Y:S05]  /*d7f0*/  @!P6 BRA `(.L_x_442) ;  /* 0x000000080058e947 */ /* 0x000fea0003800000 */
[----:B------:R-:W-:-:S04]  /*d800*/  ULOP3.LUT UR7, UR40, 0x2, URZ, 0xfc, !UPT ;  /* 0x0000000228077892 */ /* 0x000fc8000f8efc3f */
[----:B------:R-:W-:-:S06]  /*d810*/  UISETP.NE.AND UP0, UPT, UR7, 0x3, UPT ;  /* 0x000000030700788c */ /* 0x000fcc000bf05270 */
[----:B------:R-:W-:-:S13]  /*d820*/  PLOP3.LUT P0, PT, PT, PT, UP0, 0x80, 0x0 ;  /* 0x000000000000781c */ /* 0x000fda0003f0f008 */
[----:B------:R-:W-:Y:S05]  /*d830*/  @!P0 BRA `(.L_x_443) ;  /* 0x0000000000048947 */ /* 0x000fea0003800000 */
[----:B------:R-:W-:Y:S01]  /*d840*/  BPT.TRAP 0x1 ;  /* 0x000000040000795c */ /* 0x000fe20000300000 */
.L_x_443:
[----:B01----:R-:W0:Y:S01]  /*d850*/  S2R R3, SR_CgaCtaId ;  /* 0x0000000000037919 */ /* 0x003e220000008800 */
[----:B------:R-:W-:-:S04]  /*d860*/  MOV R2, 0x400 ;  /* 0x0000040000027802 */ /* 0x000fc80000000f00 */
[----:B0-----:R-:W-:Y:S02]  /*d870*/  LEA R3, R3, R2, 0x18 ;  /* 0x0000000203037211 */ /* 0x001fe400078ec0ff */
[----:B------:R-:W-:-:S03]  /*d880*/  SHF.L.U32 R2, R0, 0x1f, RZ ;  /* 0x0000001f00027819 */ /* 0x000fc600000006ff */
[----:B------:R-:W-:-:S04]  /*d890*/  VIADD R3, R3, 0x80 ;  /* 0x0000008003037836 */ /* 0x000fc80000000000 */
[C---:B------:R-:W-:Y:S02]  /*d8a0*/  IMAD R7, R8.reuse, 0x8, R3 ;  /* 0x0000000808077824 */ /* 0x040fe400078e0203 */
[----:B------:R-:W-:Y:S02]  /*d8b0*/  VIADD R8, R8, 0x1 ;  /* 0x0000000108087836 */ /* 0x000fe40000000000 */
[----:B------:R-:W0:Y:S03]  /*d8c0*/  SYNCS.PHASECHK.TRANS64.TRYWAIT P0, [R7+URZ], R2 ;  /* 0x00000002070075a7 */ /* 0x000e26000800017f */
[----:B------:R-:W-:-:S04]  /*d8d0*/  ISETP.NE.AND P1, PT, R8, 0x10, PT ;  /* 0x000000100800780c */ /* 0x000fc80003f25270 */
[----:B------:R-:W-:Y:S02]  /*d8e0*/  SEL R5, RZ, 0x1, P1 ;  /* 0x00000001ff057807 */ /* 0x000fe40000800000 */
[----:B------:R-:W-:Y:S02]  /*d8f0*/  SEL R8, R8, RZ, P1 ;  /* 0x000000ff08087207 */ /* 0x000fe40000800000 */
[----:B------:R-:W-:-:S03]  /*d900*/  LOP3.LUT R5, R0, R5, RZ, 0x3c, !PT ;  /* 0x0000000500057212 */ /* 0x000fc600078e3cff */
[----:B------:R-:W-:Y:S01]  /*d910*/  IMAD R9, R8, 0x8, R3 ;  /* 0x0000000808097824 */ /* 0x000fe200078e0203 */
[----:B------:R-:W-:Y:S01]  /*d920*/  SHF.L.U32 R4, R5, 0x1f, RZ ;  /* 0x0000001f05047819 */ /* 0x000fe200000006ff */
[----:B0-----:R-:W-:Y:S06]  /*d930*/  @!P0 BRA `(.L_x_444) ;  /* 0x0000000800b88947 */ /* 0x001fec0003800000 */
.L_x_469:
[----:B------:R-:W1:Y:S01]  /*d940*/  SYNCS.PHASECHK.TRANS64.TRYWAIT P0, [R9+URZ], R4 ;  /* 0x00000004090075a7 */ /* 0x000e62000800017f */
[----:B------:R-:W-:-:S05]  /*d950*/  VIADD R0, R8, 0x1 ;  /* 0x0000000108007836 */ /* 0x000fca0000000000 */
[----:B------:R-:W-:-:S04]  /*d960*/  ISETP.NE.AND P1, PT, R0, 0x10, PT ;  /* 0x000000100000780c */ /* 0x000fc80003f25270 */
[----:B0-----:R-:W-:Y:S02]  /*d970*/  SEL R2, RZ, 0x1, P1 ;  /* 0x00000001ff027807 */ /* 0x001fe40000800000 */
[----:B------:R-:W-:Y:S02]  /*d980*/  SEL R0, R0, RZ, P1 ;  /* 0x000000ff00007207 */ /* 0x000fe40000800000 */
[----:B------:R-:W-:-:S03]  /*d990*/  LOP3.LUT R7, R5, R2, RZ, 0x3c, !PT ;  /* 0x0000000205077212 */ /* 0x000fc600078e3cff */
[----:B------:R-:W-:Y:S01]  /*d9a0*/  IMAD R6, R0, 0x8, R3 ;  /* 0x0000000800067824 */ /* 0x000fe200078e0203 */
[----:B------:R-:W-:Y:S01]  /*d9b0*/  SHF.L.U32 R5, R7, 0x1f, RZ ;  /* 0x0000001f07057819 */ /* 0x000fe200000006ff */
[----:B-1----:R-:W-:Y:S06]  /*d9c0*/  @!P0 BRA `(.L_x_445) ;  /* 0x0000000800a88947 */ /* 0x002fec0003800000 */
.L_x_470:
[----:B------:R-:W1:Y:S01]  /*d9d0*/  SYNCS.PHASECHK.TRANS64.TRYWAIT P0, [R6+URZ], R5 ;  /* 0x00000005060075a7 */ /* 0x000e62000800017f */
[----:B------:R-:W-:-:S05]  /*d9e0*/  VIADD R0, R0, 0x1 ;  /* 0x0000000100007836 */ /* 0x000fca0000000000 */
[----:B------:R-:W-:-:S04]  /*d9f0*/  ISETP.NE.AND P1, PT, R0, 0x10, PT ;  /* 0x000000100000780c */ /* 0x000fc80003f25270 */
[----:B------:R-:W-:Y:S02]  /*da00*/  SEL R2, RZ, 0x1, P1 ;  /* 0x00000001ff027807 */ /* 0x000fe40000800000 */
[----:B------:R-:W-:Y:S02]  /*da10*/  SEL R0, R0, RZ, P1 ;  /* 0x000000ff00007207 */ /* 0x000fe40000800000 */
[----:B------:R-:W-:-:S03]  /*da20*/  LOP3.LUT R7, R7, R2, RZ, 0x3c, !PT ;  /* 0x0000000207077212 */ /* 0x000fc600078e3cff */
[----:B0-----:R-:W-:Y:S01]  /*da30*/  IMAD R9, R0, 0x8, R3 ;  /* 0x0000000800097824 */ /* 0x001fe200078e0203 */
[----:B------:R-:W-:Y:S01]  /*da40*/  SHF.L.U32 R4, R7, 0x1f, RZ ;  /* 0x0000001f07047819 */ /* 0x000fe200000006ff */
[----:B-1----:R-:W-:Y:S06]  /*da50*/  @!P0 BRA `(.L_x_446) ;  /* 0x0000000800988947 */ /* 0x002fec0003800000 */
.L_x_471:
        /* <DEDUP_REMOVED lines=9> */
.L_x_472:
        /* <DEDUP_REMOVED lines=9> */
.L_x_473:
        /* <DEDUP_REMOVED lines=9> */
.L_x_474:
        /* <DEDUP_REMOVED lines=9> */
.L_x_475:
        /* <DEDUP_REMOVED lines=9> */
.L_x_476:
        /* <DEDUP_REMOVED lines=9> */
.L_x_477:
        /* <DEDUP_REMOVED lines=9> */
.L_x_478:
        /* <DEDUP_REMOVED lines=9> */
.L_x_479:
        /* <DEDUP_REMOVED lines=9> */
.L_x_480:
        /* <DEDUP_REMOVED lines=9> */
.L_x_481:
        /* <DEDUP_REMOVED lines=9> */
.L_x_482:
[----:B------:R-:W1:Y:S01]  /*e090*/  SYNCS.PHASECHK.TRANS64.TRYWAIT P0, [R6+URZ], R5 ;  /* 0x00000005060075a7 */ /* 0x000e62000800017f */
[----:B------:R-:W-:-:S05]  /*e0a0*/  VIADD R0, R0, 0x1 ;  /* 0x0000000100007836 */ /* 0x000fca0000000000 */
[----:B------:R-:W-:-:S04]  /*e0b0*/  ISETP.NE.AND P1, PT, R0, 0x10, PT ;  /* 0x000000100000780c */ /* 0x000fc80003f25270 */
[----:B------:R-:W-:Y:S02]  /*e0c0*/  SEL R2, RZ, 0x1, P1 ;  /* 0x00000001ff027807 */ /* 0x000fe40000800000 */
[----:B------:R-:W-:Y:S02]  /*e0d0*/  SEL R0, R0, RZ, P1 ;  /* 0x000000ff00007207 */ /* 0x000fe40000800000 */
[----:B------:R-:W-:Y:S01]  /*e0e0*/  LOP3.LUT R2, R7, R2, RZ, 0x3c, !PT ;  /* 0x0000000207027212 */ /* 0x000fe200078e3cff */
[----:B-1----:R-:W-:Y:S06]  /*e0f0*/  @!P0 BRA `(.L_x_458) ;  /* 0x0000000400e08947 */ /* 0x002fec0003800000 */
.L_x_483:
[----:B------:R-:W-:Y:S01]  /*e100*/  IMAD R3, R0, 0x8, R3 ;  /* 0x0000000800037824 */ /* 0x000fe200078e0203 */
[----:B------:R-:W-:-:S07]  /*e110*/  SHF.L.U32 R0, R2, 0x1f, RZ ;  /* 0x0000001f02007819 */ /* 0x000fce00000006ff */
.L_x_459:
[----:B--2---:R2:W3:Y:S02]  /*e120*/  SYNCS.PHASECHK.TRANS64.TRYWAIT P0, [R3+URZ], R0 ;  /* 0x00000000030075a7 */ /* 0x0044e4000800017f */
[----:B---3--:R-:W-:Y:S05]  /*e130*/  @!P0 NANOSLEEP.SYNCS 0x989680 ;  /* 0x009896800000895d */ /* 0x008fea0003900000 */
[----:B------:R-:W3:Y:S02]  /*e140*/  @!P0 SYNCS.PHASECHK.TRANS64 P0, [R3+URZ], R0 ;  /* 0x00000000030085a7 */ /* 0x000ee4000800007f */
[----:B---3--:R-:W-:Y:S05]  /*e150*/  @!P0 BRA `(.L_x_459) ;  /* 0xfffffffc00f08947 */ /* 0x008fea000383ffff */
.L_x_442:
[----:B------:R-:W-:Y:S05]  /*e160*/  BSYNC B0 ;  /* 0x0000000000007941 */ /* 0x000fea0003800000 */
.L_x_441:
[----:B------:R-:W-:Y:S05]  /*e170*/  EXIT ;  /* 0x000000000000794d */ /* 0x000fea0003800000 */
.L_x_19:
[----:B--2---:R2:W3:Y:S02]  /*e180*/  SYNCS.PHASECHK.TRANS64.TRYWAIT P0, [R228+URZ], R0 ;  /* 0x00000000e40075a7 */ /* 0x0044e4000800017f */
[----:B---3--:R-:W-:Y:S05]  /*e190*/  @!P0 NANOSLEEP.SYNCS 0x989680 ;  /* 0x009896800000895d */ /* 0x008fea0003900000 */
[----:B------:R-:W3:Y:S02]  /*e1a0*/  @!P0 SYNCS.PHASECHK.TRANS64 P0, [R228+URZ], R0 ;  /* 0x00000000e40085a7 */ /* 0x000ee4000800007f */
[----:B---3--:R-:W-:Y:S05]  /*e1b0*/  @!P0 BRA `(.L_x_19) ;  /* 0xfffffffc00f08947 */ /* 0x008fea000383ffff */
[----:B------:R-:W-:Y:S05]  /*e1c0*/  BRA `(.L_x_460) ;  /* 0xffffff3800007947 */ /* 0x000fea000383ffff */
.L_x_24:
[----:B---3--:R3:W4:Y:S02]  /*e1d0*/  SYNCS.PHASECHK.TRANS64.TRYWAIT P1, [R3+URZ], R0 ;  /* 0x00000000030075a7 */ /* 0x008724000802017f */
[----:B----4-:R-:W-:Y:S05]  /*e1e0*/  @!P1 NANOSLEEP.SYNCS 0x989680 ;  /* 0x009896800000995d */ /* 0x010fea0003900000 */
[----:B------:R-:W4:Y:S02]  /*e1f0*/  @!P1 SYNCS.PHASECHK.TRANS64 P1, [R3+URZ], R0 ;  /* 0x00000000030095a7 */ /* 0x000f24000802007f */
[----:B----4-:R-:W-:Y:S05]  /*e200*/  @!P1 BRA `(.L_x_24) ;  /* 0xfffffffc00f09947 */ /* 0x010fea000383ffff */
[----:B------:R-:W-:Y:S05]  /*e210*/  BRA `(.L_x_23) ;  /* 0xffffff3800747947 */ /* 0x000fea000383ffff */
.L_x_29:
[----:B-1----:R-:W-:-:S04]  /*e220*/  IMAD.U32 R5, RZ, RZ, UR4 ;  /* 0x00000004ff057e24 */ /* 0x002fc8000f8e00ff */
[----:B------:R1:W2:Y:S03]  /*e230*/  SYNCS.PHASECHK.TRANS64.TRYWAIT P1, [R5+URZ], R4 ;  /* 0x00000004050075a7 */ /* 0x0002a6000802017f */
[----:B--2---:R-:W-:Y:S05]  /*e240*/  @!P1 NANOSLEEP.SYNCS 0x989680 ;  /* 0x009896800000995d */ /* 0x004fea0003900000 */
[----:B------:R-:W2:Y:S02]  /*e250*/  @!P1 SYNCS.PHASECHK.TRANS64 P1, [R5+URZ], R4 ;  /* 0x00000004050095a7 */ /* 0x000ea4000802007f */
[----:B--2---:R-:W-:Y:S05]  /*e260*/  @!P1 BRA `(.L_x_29) ;  /* 0xfffffffc00ec9947 */ /* 0x004fea000383ffff */
[----:B------:R-:W-:Y:S05]  /*e270*/  BRA `(.L_x_28) ;  /* 0xffffff3800fc7947 */ /* 0x000fea000383ffff */
.L_x_35:
[----:B--2---:R2:W3:Y:S02]  /*e280*/  SYNCS.PHASECHK.TRANS64.TRYWAIT P0, [R228+URZ+0x10], R0 ;  /* 0x00001000e40075a7 */ /* 0x0044e4000800017f */
[----:B---3--:R-:W-:Y:S05]  /*e290*/  @!P0 NANOSLEEP.SYNCS 0x989680 ;  /* 0x009896800000895d */ /* 0x008fea0003900000 */
[----:B------:R-:W3:Y:S02]  /*e2a0*/  @!P0 SYNCS.PHASECHK.TRANS64 P0, [R228+URZ+0x10], R0 ;  /* 0x00001000e40085a7 */ /* 0x000ee4000800007f */
[----:B---3--:R-:W-:Y:S05]  /*e2b0*/  @!P0 BRA `(.L_x_35) ;  /* 0xfffffffc00f08947 */ /* 0x008fea000383ffff */
[----:B------:R-:W-:Y:S05]  /*e2c0*/  BRA `(.L_x_461) ;  /* 0xffffff3c00f87947 */ /* 0x000fea000383ffff */
.L_x_428:
[----:B------:R-:W-:Y:S01]  /*e2d0*/  BSSY B1, `(.L_x_462) ;  /* 0x0000006000017945 */ /* 0x000fe20003800000 */
[----:B------:R-:W-:-:S07]  /*e2e0*/  IMAD.MOV.U32 R15, RZ, RZ, -0x1 ;  /* 0xffffffffff0f7424 */ /* 0x000fce00078e00ff */
[----:B------:R-:W-:Y:S05]  /*e2f0*/  WARPSYNC.COLLECTIVE R15, `(.L_x_463) ;  /* 0x000000000f0c7348 */ /* 0x000fea0003c00000 */
[----:B------:R-:W-:Y:S02]  /*e300*/  ELECT P6, UR62, PT ;  /* 0x00000000003e782f */ /* 0x000fe400038c0000 */
[----:B------:R-:W-:Y:S01]  /*e310*/  MOV R14, UR62 ;  /* 0x0000003e000e7c02 */ /* 0x000fe20008000f00 */
[----:B------:R-:W-:Y:S10]  /*e320*/  ENDCOLLECTIVE ;  /* 0x000000000000791b */ /* 0x000ff40003800000 */
.L_x_463:
[----:B------:R-:W-:Y:S05]  /*e330*/  BSYNC B1 ;  /* 0x0000000000017941 */ /* 0x000fea0003800000 */
.L_x_462:
[----:B------:R-:W-:Y:S05]  /*e340*/  BRA `(.L_x_464) ;  /* 0xffffffe800287947 */ /* 0x000fea000383ffff */
.L_x_431:
[----:B0-----:R0:W1:Y:S02]  /*e350*/  SYNCS.PHASECHK.TRANS64.TRYWAIT P1, [R12+URZ+0x80], R3 ;  /* 0x000080030c0075a7 */ /* 0x001064000802017f */
[----:B-1----:R-:W-:Y:S05]  /*e360*/  @!P1 NANOSLEEP.SYNCS 0x989680 ;  /* 0x009896800000995d */ /* 0x002fea0003900000 */
[----:B------:R-:W1:Y:S02]  /*e370*/  @!P1 SYNCS.PHASECHK.TRANS64 P1, [R12+URZ+0x80], R3 ;  /* 0x000080030c0095a7 */ /* 0x000e64000802007f */
[----:B-1----:R-:W-:Y:S05]  /*e380*/  @!P1 BRA `(.L_x_431) ;  /* 0xfffffffc00f09947 */ /* 0x002fea000383ffff */
[----:B------:R-:W-:Y:S05]  /*e390*/  BRA `(.L_x_465) ;  /* 0xffffffe800687947 */ /* 0x000fea000383ffff */
.L_x_440:
[----:B------:R-:W-:Y:S01]  /*e3a0*/  BSSY B0, `(.L_x_466) ;  /* 0x0000006000007945 */ /* 0x000fe20003800000 */
[----:B------:R-:W-:-:S07]  /*e3b0*/  IMAD.MOV.U32 R15, RZ, RZ, -0x1 ;  /* 0xffffffffff0f7424 */ /* 0x000fce00078e00ff */
[----:B01----:R-:W-:Y:S05]  /*e3c0*/  WARPSYNC.COLLECTIVE R15, `(.L_x_467) ;  /* 0x000000000f0c7348 */ /* 0x003fea0003c00000 */
[----:B------:R-:W-:Y:S02]  /*e3d0*/  ELECT P6, UR62, PT ;  /* 0x00000000003e782f */ /* 0x000fe400038c0000 */
[----:B------:R-:W-:Y:S01]  /*e3e0*/  MOV R14, UR62 ;  /* 0x0000003e000e7c02 */ /* 0x000fe20008000f00 */
[----:B01----:R-:W-:Y:S10]  /*e3f0*/  ENDCOLLECTIVE ;  /* 0x000000000000791b */ /* 0x003ff40003800000 */
.L_x_467:
[----:B------:R-:W-:Y:S05]  /*e400*/  BSYNC B0 ;  /* 0x0000000000007941 */ /* 0x000fea0003800000 */
.L_x_466:
[----:B------:R-:W-:Y:S05]  /*e410*/  BRA `(.L_x_468) ;  /* 0xfffffff000f07947 */ /* 0x000fea000383ffff */
.L_x_444:
[----:B0-----:R0:W1:Y:S02]  /*e420*/  SYNCS.PHASECHK.TRANS64.TRYWAIT P0, [R7+URZ], R2 ;  /* 0x00000002070075a7 */ /* 0x001064000800017f */
[----:B-1----:R-:W-:Y:S05]  /*e430*/  @!P0 NANOSLEEP.SYNCS 0x989680 ;  /* 0x009896800000895d */ /* 0x002fea0003900000 */
[----:B------:R-:W1:Y:S02]  /*e440*/  @!P0 SYNCS.PHASECHK.TRANS64 P0, [R7+URZ], R2 ;  /* 0x00000002070085a7 */ /* 0x000e64000800007f */
[----:B-1----:R-:W-:Y:S05]  /*e450*/  @!P0 BRA `(.L_x_444) ;  /* 0xfffffffc00f08947 */ /* 0x002fea000383ffff */
[----:B------:R-:W-:Y:S05]  /*e460*/  BRA `(.L_x_469) ;  /* 0xfffffff400347947 */ /* 0x000fea000383ffff */
.L_x_445:
[----:B0-----:R0:W1:Y:S02]  /*e470*/  SYNCS.PHASECHK.TRANS64.TRYWAIT P0, [R9+URZ], R4 ;  /* 0x00000004090075a7 */ /* 0x001064000800017f */
[----:B-1----:R-:W-:Y:S05]  /*e480*/  @!P0 NANOSLEEP.SYNCS 0x989680 ;  /* 0x009896800000895d */ /* 0x002fea0003900000 */
[----:B------:R-:W1:Y:S02]  /*e490*/  @!P0 SYNCS.PHASECHK.TRANS64 P0, [R9+URZ], R4 ;  /* 0x00000004090085a7 */ /* 0x000e64000800007f */
[----:B-1----:R-:W-:Y:S05]  /*e4a0*/  @!P0 BRA `(.L_x_445) ;  /* 0xfffffffc00f08947 */ /* 0x002fea000383ffff */
[----:B------:R-:W-:Y:S05]  /*e4b0*/  BRA `(.L_x_470) ;  /* 0xfffffff400447947 */ /* 0x000fea000383ffff */
.L_x_446:
[----:B0-----:R0:W1:Y:S02]  /*e4c0*/  SYNCS.PHASECHK.TRANS64.TRYWAIT P0, [R6+URZ], R5 ;  /* 0x00000005060075a7 */ /* 0x001064000800017f */
[----:B-1----:R-:W-:Y:S05]  /*e4d0*/  @!P0 NANOSLEEP.SYNCS 0x989680 ;  /* 0x009896800000895d */ /* 0x002fea0003900000 */
[----:B------:R-:W1:Y:S02]  /*e4e0*/  @!P0 SYNCS.PHASECHK.TRANS64 P0, [R6+URZ], R5 ;  /* 0x00000005060085a7 */ /* 0x000e64000800007f */
[----:B-1----:R-:W-:Y:S05]  /*e4f0*/  @!P0 BRA `(.L_x_446) ;  /* 0xfffffffc00f08947 */ /* 0x002fea000383ffff */
[----:B------:R-:W-:Y:S05]  /*e500*/  BRA `(.L_x_471) ;  /* 0xfffffff400547947 */ /* 0x000fea000383ffff */
.L_x_447:
[----:B0-----:R0:W1:Y:S02]  /*e510*/  SYNCS.PHASECHK.TRANS64.TRYWAIT P0, [R9+URZ], R4 ;  /* 0x00000004090075a7 */ /* 0x001064000800017f */
[----:B-1----:R-:W-:Y:S05]  /*e520*/  @!P0 NANOSLEEP.SYNCS 0x989680 ;  /* 0x009896800000895d */ /* 0x002fea0003900000 */
[----:B------:R-:W1:Y:S02]  /*e530*/  @!P0 SYNCS.PHASECHK.TRANS64 P0, [R9+URZ], R4 ;  /* 0x00000004090085a7 */ /* 0x000e64000800007f */
[----:B-1----:R-:W-:Y:S05]  /*e540*/  @!P0 BRA `(.L_x_447) ;  /* 0xfffffffc00f08947 */ /* 0x002fea000383ffff */
[----:B------:R-:W-:Y:S05]  /*e550*/  BRA `(.L_x_472) ;  /* 0xfffffff400647947 */ /* 0x000fea000383ffff */
.L_x_448:
[----:B0-----:R0:W1:Y:S02]  /*e560*/  SYNCS.PHASECHK.TRANS64.TRYWAIT P0, [R6+URZ], R5 ;  /* 0x00000005060075a7 */ /* 0x001064000800017f */
[----:B-1----:R-:W-:Y:S05]  /*e570*/  @!P0 NANOSLEEP.SYNCS 0x989680 ;  /* 0x009896800000895d */ /* 0x002fea0003900000 */
[----:B------:R-:W1:Y:S02]  /*e580*/  @!P0 SYNCS.PHASECHK.TRANS64 P0, [R6+URZ], R5 ;  /* 0x00000005060085a7 */ /* 0x000e64000800007f */
[----:B-1----:R-:W-:Y:S05]  /*e590*/  @!P0 BRA `(.L_x_448) ;  /* 0xfffffffc00f08947 */ /* 0x002fea000383ffff */
[----:B------:R-:W-:Y:S05]  /*e5a0*/  BRA `(.L_x_473) ;  /* 0xfffffff400747947 */ /* 0x000fea000383ffff */
.L_x_449:
[----:B0-----:R0:W1:Y:S02]  /*e5b0*/  SYNCS.PHASECHK.TRANS64.TRYWAIT P0, [R9+URZ], R4 ;  /* 0x00000004090075a7 */ /* 0x001064000800017f */
[----:B-1----:R-:W-:Y:S05]  /*e5c0*/  @!P0 NANOSLEEP.SYNCS 0x989680 ;  /* 0x009896800000895d */ /* 0x002fea0003900000 */
[----:B------:R-:W1:Y:S02]  /*e5d0*/  @!P0 SYNCS.PHASECHK.TRANS64 P0, [R9+URZ], R4 ;  /* 0x00000004090085a7 */ /* 0x000e64000800007f */
[----:B-1----:R-:W-:Y:S05]  /*e5e0*/  @!P0 BRA `(.L_x_449) ;  /* 0xfffffffc00f08947 */ /* 0x002fea000383ffff */
[----:B------:R-:W-:Y:S05]  /*e5f0*/  BRA `(.L_x_474) ;  /* 0xfffffff400847947 */ /* 0x000fea000383ffff */
.L_x_450:
[----:B0-----:R0:W1:Y:S02]  /*e600*/  SYNCS.PHASECHK.TRANS64.TRYWAIT P0, [R6+URZ], R5 ;  /* 0x00000005060075a7 */ /* 0x001064000800017f */
[----:B-1----:R-:W-:Y:S05]  /*e610*/  @!P0 NANOSLEEP.SYNCS 0x989680 ;  /* 0x009896800000895d */ /* 0x002fea0003900000 */
[----:B------:R-:W1:Y:S02]  /*e620*/  @!P0 SYNCS.PHASECHK.TRANS64 P0, [R6+URZ], R5 ;  /* 0x00000005060085a7 */ /* 0x000e64000800007f */
[----:B-1----:R-:W-:Y:S05]  /*e630*/  @!P0 BRA `(.L_x_450) ;  /* 0xfffffffc00f08947 */ /* 0x002fea000383ffff */
[----:B------:R-:W-:Y:S05]  /*e640*/  BRA `(.L_x_475) ;  /* 0xfffffff400947947 */ /* 0x000fea000383ffff */
.L_x_451:
[----:B0-----:R0:W1:Y:S02]  /*e650*/  SYNCS.PHASECHK.TRANS64.TRYWAIT P0, [R9+URZ], R4 ;  /* 0x00000004090075a7 */ /* 0x001064000800017f */
[----:B-1----:R-:W-:Y:S05]  /*e660*/  @!P0 NANOSLEEP.SYNCS 0x989680 ;  /* 0x009896800000895d */ /* 0x002fea0003900000 */
[----:B------:R-:W1:Y:S02]  /*e670*/  @!P0 SYNCS.PHASECHK.TRANS64 P0, [R9+URZ], R4 ;  /* 0x00000004090085a7 */ /* 0x000e64000800007f */
[----:B-1----:R-:W-:Y:S05]  /*e680*/  @!P0 BRA `(.L_x_451) ;  /* 0xfffffffc00f08947 */ /* 0x002fea000383ffff */
[----:B------:R-:W-:Y:S05]  /*e690*/  BRA `(.L_x_476) ;  /* 0xfffffff400a47947 */ /* 0x000fea000383ffff */
.L_x_452:
[----:B0-----:R0:W1:Y:S02]  /*e6a0*/  SYNCS.PHASECHK.TRANS64.TRYWAIT P0, [R6+URZ], R5 ;  /* 0x00000005060075a7 */ /* 0x001064000800017f */
[----:B-1----:R-:W-:Y:S05]  /*e6b0*/  @!P0 NANOSLEEP.SYNCS 0x989680 ;  /* 0x009896800000895d */ /* 0x002fea0003900000 */
[----:B------:R-:W1:Y:S02]  /*e6c0*/  @!P0 SYNCS.PHASECHK.TRANS64 P0, [R6+URZ], R5 ;  /* 0x00000005060085a7 */ /* 0x000e64000800007f */
[----:B-1----:R-:W-:Y:S05]  /*e6d0*/  @!P0 BRA `(.L_x_452) ;  /* 0xfffffffc00f08947 */ /* 0x002fea000383ffff */
[----:B------:R-:W-:Y:S05]  /*e6e0*/  BRA `(.L_x_477) ;  /* 0xfffffff400b47947 */ /* 0x000fea000383ffff */
.L_x_453:
[----:B0-----:R0:W1:Y:S02]  /*e6f0*/  SYNCS.PHASECHK.TRANS64.TRYWAIT P0, [R9+URZ], R4 ;  /* 0x00000004090075a7 */ /* 0x001064000800017f */
[----:B-1----:R-:W-:Y:S05]  /*e700*/  @!P0 NANOSLEEP.SYNCS 0x989680 ;  /* 0x009896800000895d */ /* 0x002fea0003900000 */
[----:B------:R-:W1:Y:S02]  /*e710*/  @!P0 SYNCS.PHASECHK.TRANS64 P0, [R9+URZ], R4 ;  /* 0x00000004090085a7 */ /* 0x000e64000800007f */
[----:B-1----:R-:W-:Y:S05]  /*e720*/  @!P0 BRA `(.L_x_453) ;  /* 0xfffffffc00f08947 */ /* 0x002fea000383ffff */
[----:B------:R-:W-:Y:S05]  /*e730*/  BRA `(.L_x_478) ;  /* 0xfffffff400c47947 */ /* 0x000fea000383ffff */
.L_x_454:
[----:B0-----:R0:W1:Y:S02]  /*e740*/  SYNCS.PHASECHK.TRANS64.TRYWAIT P0, [R6+URZ], R5 ;  /* 0x00000005060075a7 */ /* 0x001064000800017f */
[----:B-1----:R-:W-:Y:S05]  /*e750*/  @!P0 NANOSLEEP.SYNCS 0x989680 ;  /* 0x009896800000895d */ /* 0x002fea0003900000 */
[----:B------:R-:W1:Y:S02]  /*e760*/  @!P0 SYNCS.PHASECHK.TRANS64 P0, [R6+URZ], R5 ;  /* 0x00000005060085a7 */ /* 0x000e64000800007f */
[----:B-1----:R-:W-:Y:S05]  /*e770*/  @!P0 BRA `(.L_x_454) ;  /* 0xfffffffc00f08947 */ /* 0x002fea000383ffff */
[----:B------:R-:W-:Y:S05]  /*e780*/  BRA `(.L_x_479) ;  /* 0xfffffff400d47947 */ /* 0x000fea000383ffff */
.L_x_455:
[----:B0-----:R0:W1:Y:S02]  /*e790*/  SYNCS.PHASECHK.TRANS64.TRYWAIT P0, [R9+URZ], R4 ;  /* 0x00000004090075a7 */ /* 0x001064000800017f */
[----:B-1----:R-:W-:Y:S05]  /*e7a0*/  @!P0 NANOSLEEP.SYNCS 0x989680 ;  /* 0x009896800000895d */ /* 0x002fea0003900000 */
[----:B------:R-:W1:Y:S02]  /*e7b0*/  @!P0 SYNCS.PHASECHK.TRANS64 P0, [R9+URZ], R4 ;  /* 0x00000004090085a7 */ /* 0x000e64000800007f */
[----:B-1----:R-:W-:Y:S05]  /*e7c0*/  @!P0 BRA `(.L_x_455) ;  /* 0xfffffffc00f08947 */ /* 0x002fea000383ffff */
[----:B------:R-:W-:Y:S05]  /*e7d0*/  BRA `(.L_x_480) ;  /* 0xfffffff400e47947 */ /* 0x000fea000383ffff */
.L_x_456:
[----:B0-----:R0:W1:Y:S02]  /*e7e0*/  SYNCS.PHASECHK.TRANS64.TRYWAIT P0, [R6+URZ], R5 ;  /* 0x00000005060075a7 */ /* 0x001064000800017f */
[----:B-1----:R-:W-:Y:S05]  /*e7f0*/  @!P0 NANOSLEEP.SYNCS 0x989680 ;  /* 0x009896800000895d */ /* 0x002fea0003900000 */
[----:B------:R-:W1:Y:S02]  /*e800*/  @!P0 SYNCS.PHASECHK.TRANS64 P0, [R6+URZ], R5 ;  /* 0x00000005060085a7 */ /* 0x000e64000800007f */
[----:B-1----:R-:W-:Y:S05]  /*e810*/  @!P0 BRA `(.L_x_456) ;  /* 0xfffffffc00f08947 */ /* 0x002fea000383ffff */
[----:B------:R-:W-:Y:S05]  /*e820*/  BRA `(.L_x_481) ;  /* 0xfffffff400f47947 */ /* 0x000fea000383ffff */
.L_x_457:
[----:B0-----:R0:W1:Y:S02]  /*e830*/  SYNCS.PHASECHK.TRANS64.TRYWAIT P0, [R9+URZ], R4 ;  /* 0x00000004090075a7 */ /* 0x001064000800017f */
[----:B-1----:R-:W-:Y:S05]  /*e840*/  @!P0 NANOSLEEP.SYNCS 0x989680 ;  /* 0x009896800000895d */ /* 0x002fea0003900000 */
[----:B------:R-:W1:Y:S02]  /*e850*/  @!P0 SYNCS.PHASECHK.TRANS64 P0, [R9+URZ], R4 ;  /* 0x00000004090085a7 */ /* 0x000e64000800007f */
[----:B-1----:R-:W-:Y:S05]  /*e860*/  @!P0 BRA `(.L_x_457) ;  /* 0xfffffffc00f08947 */ /* 0x002fea000383ffff */
[----:B------:R-:W-:Y:S05]  /*e870*/  BRA `(.L_x_482) ;  /* 0xfffffff800047947 */ /* 0x000fea000383ffff */
.L_x_458:
[----:B-1----:R1:W2:Y:S02]  /*e880*/  SYNCS.PHASECHK.TRANS64.TRYWAIT P0, [R6+URZ], R5 ;  /* 0x00000005060075a7 */ /* 0x0022a4000800017f */
[----:B--2---:R-:W-:Y:S05]  /*e890*/  @!P0 NANOSLEEP.SYNCS 0x989680 ;  /* 0x009896800000895d */ /* 0x004fea0003900000 */
[----:B------:R-:W2:Y:S02]  /*e8a0*/  @!P0 SYNCS.PHASECHK.TRANS64 P0, [R6+URZ], R5 ;  /* 0x00000005060085a7 */ /* 0x000ea4000800007f */
[----:B--2---:R-:W-:Y:S05]  /*e8b0*/  @!P0 BRA `(.L_x_458) ;  /* 0xfffffffc00f08947 */ /* 0x004fea000383ffff */
[----:B------:R-:W-:Y:S05]  /*e8c0*/  BRA `(.L_x_483) ;  /* 0xfffffff8000c7947 */ /* 0x000fea000383ffff */
.L_x_484:
[----:B------:R-:W-:-:S00]  /*e8d0*/  BRA `(.L_x_484) ;  /* 0xfffffffc00fc7947 */ /* 0x000fc0000383ffff */
[----:B------:R-:W-:-:S00]  /*e8e0*/  NOP ;  /* 0x0000000000007918 */ /* 0x000fc00000000000 */
        /* <DEDUP_REMOVED lines=9> */
.L_x_485:


//--------------------- .nv.global.init           --------------------------
	.section	.nv.global.init,"aw",@progbits
.nv.global.init:
	.type		$str$22,@object
	.size		$str$22,($str$23 - $str$22)
$str$22:
        /*0000*/ 	.byte	0x6b, 0x5f, 0x74, 0x69, 0x6c, 0x65, 0x5f, 0x63, 0x6f, 0x75, 0x6e, 0x74, 0x20, 0x3e, 0x3d, 0x20
        /*0010*/ 	.byte	0x31, 0x00
	.type		$str$23,@object
	.size		$str$23,(__unnamed_1 - $str$23)
$str$23:
        /*0012*/ 	.byte	0x2f, 0x74, 0x6d, 0x70, 0x2f, 0x63, 0x75, 0x74, 0x6c, 0x61, 0x73, 0x73, 0x5f, 0x73, 0x77, 0x65
        /*0022*/ 	.byte	0x65, 0x70, 0x5f, 0x73, 0x72, 0x63, 0x2f, 0x69, 0x6e, 0x63, 0x6c, 0x75, 0x64, 0x65, 0x2f, 0x63
        /*0032*/ 	.byte	0x75, 0x74, 0x6c, 0x61, 0x73, 0x73, 0x2f, 0x67, 0x65, 0x6d, 0x6d, 0x2f, 0x63, 0x6f, 0x6c, 0x6c
        /*0042*/ 	.byte	0x65, 0x63, 0x74, 0x69, 0x76, 0x65, 0x2f, 0x73, 0x6d, 0x39, 0x30, 0x5f, 0x6d, 0x6d, 0x61, 0x5f
        /*0052*/ 	.byte	0x74, 0x6d, 0x61, 0x5f, 0x67, 0x6d, 0x6d, 0x61, 0x5f, 0x73, 0x73, 0x5f, 0x77, 0x61, 0x72, 0x70
        /*0062*/ 	.byte	0x73, 0x70, 0x65, 0x63, 0x69, 0x61, 0x6c, 0x69, 0x7a, 0x65, 0x64, 0x2e, 0x68, 0x70, 0x70, 0x00
	.type		__unnamed_1,@object
	.size		__unnamed_1,(.L_0 - __unnamed_1)
__unnamed_1:
        /*0072*/ 	.byte	0x76, 0x6f, 0x69, 0x64, 0x20, 0x63, 0x75, 0x74, 0x6c, 0x61, 0x73, 0x73, 0x3a, 0x3a, 0x67, 0x65
        /* <DEDUP_REMOVED lines=172> */
        /*0b42*/ 	.byte	0x65, 0x6e, 0x74, 0x69, 0x74, 0x79, 0x5d, 0x00
.L_0:


//--------------------- .nv.shared._ZN7cutlass13device_kernelINS_4gemm6kernel13GemmUniversalIN4cute5tupleIJiiiiEEENS1_10collective13CollectiveMmaINS1_34MainloopSm90TmaGmmaWarpSpecializedILi16ENS5_IJNS4_1CILi2EEENSA_ILi1EEESC_EEENS1_32KernelTmaWarpSpecializedPingpongEEENS5_IJNSA_ILi64EEENSA_ILi384EEENSA_ILi32EEEEEEaNS5_IJlSC_lEEEaSK_NS4_8TiledMMAINS4_8MMA_AtomIJNS4_4SM904GMMA27MMA_64x192x32_S32S8S8_SS_TNEEEENS4_6LayoutINS5_IJSC_SC_SC_EEENS5_IJNSA_ILi0EEEST_ST_EEEEENS5_IJNS4_10UnderscoreESW_SW_EEEEENS4_13SM90_TMA_LOADENS4_14ComposedLayoutINS4_7SwizzleILi1ELi4ELi3EEENS4_18smem_ptr_flag_bitsILi8EEENSR_INS5_IJNSA_ILi8EEESI_EEENS5_IJSI_SC_EEEEEEEvNS4_8identityENS4_23SM90_TMA_LOAD_MULTICASTES19_vS1A_EENS_8epilogue10collective6detail29Sm90TmaWarpSpecializedAdapterINS1E_15DefaultEpilogueIaSK_SK_NS1D_6thread17LinearCombinationIaLi1EiiLNS1I_9ScaleType4KindE0ELNS_15FloatRoundStyleE2EaEENS1_15EpilogueDefaultEEEEEvvEEEEvNT_6ParamsE --------------------------
	.section	.nv.shared._ZN7cutlass13device_kernelINS_4gemm6kernel13GemmUniversalIN4cute5tupleIJiiiiEEENS1_10collective13CollectiveMmaINS1_34MainloopSm90TmaGmmaWarpSpecializedILi16ENS5_IJNS4_1CILi2EEENSA_ILi1EEESC_EEENS1_32KernelTmaWarpSpecializedPingpongEEENS5_IJNSA_ILi64EEENSA_ILi384EEENSA_ILi32EEEEEEaNS5_IJlSC_lEEEaSK_NS4_8TiledMMAINS4_8MMA_AtomIJNS4_4SM904GMMA27MMA_64x192x32_S32S8S8_SS_TNEEEENS4_6LayoutINS5_IJSC_SC_SC_EEENS5_IJNSA_ILi0EEEST_ST_EEEEENS5_IJNS4_10UnderscoreESW_SW_EEEEENS4_13SM90_TMA_LOADENS4_14ComposedLayoutINS4_7SwizzleILi1ELi4ELi3EEENS4_18smem_ptr_flag_bitsILi8EEENSR_INS5_IJNSA_ILi8EEESI_EEENS5_IJSI_SC_EEEEEEEvNS4_8identityENS4_23SM90_TMA_LOAD_MULTICASTES19_vS1A_EENS_8epilogue10collective6detail29Sm90TmaWarpSpecializedAdapterINS1E_15DefaultEpilogueIaSK_SK_NS1D_6thread17LinearCombinationIaLi1EiiLNS1I_9ScaleType4KindE0ELNS_15FloatRoundStyleE2EaEENS1_15EpilogueDefaultEEEEEvvEEEEvNT_6ParamsE,"aw",@nobits
	.sectionflags	@""
	.align	16
	.zero		1024


//--------------------- .nv.shared.reserved.0     --------------------------
	.section	.nv.shared.reserved.0,"aw",@nobits
	.weak		__nv_reservedSMEM_offset_0_alias
	.size		__nv_reservedSMEM_offset_0_alias, 0, 0
	.other		__nv_reservedSMEM_offset_0_alias,@"STO_CUDA_RESERVED_SHARED STV_DEFAULT"
__nv_reservedSMEM_offset_0_alias:
	.zero		0


//--------------------- .nv.global                --------------------------
	.section	.nv.global,"aw",@nobits
.nv.global:
	.type		_ZN40_INTERNAL_4ea01433_4_k_cu_eb95d227_113134cute1_E,@object
	.size		_ZN40_INTERNAL_4ea01433_4_k_cu_eb95d227_113134cute1_E,(_ZN40_INTERNAL_4ea01433_4_k_cu_eb95d227_113134cuda3std3__45__cpo6cbeginE - _ZN40_INTERNAL_4ea01433_4_k_cu_eb95d227_113134cute1_E)
_ZN40_INTERNAL_4ea01433_4_k_cu_eb95d227_113134cute1_E:
	.zero		1
	.type		_ZN40_INTERNAL_4ea01433_4_k_cu_eb95d227_113134cuda3std3__45__cpo6cbeginE,@object
	.size		_ZN40_INTERNAL_4ea01433_4_k_cu_eb95d227_113134cuda3std3__45__cpo6cbeginE,(_ZN40_INTERNAL_4ea01433_4_k_cu_eb95d227_113134cuda3std3__48in_placeE - _ZN40_INTERNAL_4ea01433_4_k_cu_eb95d227_113134cuda3std3__45__cpo6cbeginE)
_ZN40_INTERNAL_4ea01433_4_k_cu_eb95d227_113134cuda3std3__45__cpo6cbeginE:
	.zero		1
	.type		_ZN40_INTERNAL_4ea01433_4_k_cu_eb95d227_113134cuda3std3__48in_placeE,@object
	.size		_ZN40_INTERNAL_4ea01433_4_k_cu_eb95d227_113134cuda3std3__48in_placeE,(_ZN40_INTERNAL_4ea01433_4_k_cu_eb95d227_113134cuda3std6ranges3__45__cpo9iter_moveE - _ZN40_INTERNAL_4ea01433_4_k_cu_eb95d227_113134cuda3std3__48in_placeE)
_ZN40_INTERNAL_4ea01433_4_k_cu_eb95d227_113134cuda3std3__48in_placeE:
	.zero		1
	.type		_ZN40_INTERNAL_4ea01433_4_k_cu_eb95d227_113134cuda3std6ranges3__45__cpo9iter_moveE,@object
	.size		_ZN40_INTERNAL_4ea01433_4_k_cu_eb95d227_113134cuda3std6ranges3__45__cpo9iter_moveE,(_ZN40_INTERNAL_4ea01433_4_k_cu_eb95d227_113134cuda3std3__45__cpo5beginE - _ZN40_INTERNAL_4ea01433_4_k_cu_eb95d227_113134cuda3std6ranges3__45__cpo9iter_moveE)
_ZN40_INTERNAL_4ea01433_4_k_cu_eb95d227_113134cuda3std6ranges3__45__cpo9iter_moveE:
	.zero		1
	.type		_ZN40_INTERNAL_4ea01433_4_k_cu_eb95d227_113134cuda3std3__45__cpo5beginE,@object
	.size		_ZN40_INTERNAL_4ea01433_4_k_cu_eb95d227_113134cuda3std3__45__cpo5beginE,(_ZN40_INTERNAL_4ea01433_4_k_cu_eb95d227_113134cuda3std3__442_GLOBAL__N__4ea01433_4_k_cu_eb95d227_113136ignoreE - _ZN40_INTERNAL_4ea01433_4_k_cu_eb95d227_113134cuda3std3__45__cpo5beginE)
_ZN40_INTERNAL_4ea01433_4_k_cu_eb95d227_113134cuda3std3__45__cpo5beginE:
	.zero		1
	.type		_ZN40_INTERNAL_4ea01433_4_k_cu_eb95d227_113134cuda3std3__442_GLOBAL__N__4ea01433_4_k_cu_eb95d227_113136ignoreE,@object
	.size		_ZN40_INTERNAL_4ea01433_4_k_cu_eb95d227_113134cuda3std3__442_GLOBAL__N__4ea01433_4_k_cu_eb95d227_113136ignoreE,(_ZN40_INTERNAL_4ea01433_4_k_cu_eb95d227_113134cute7productE - _ZN40_INTERNAL_4ea01433_4_k_cu_eb95d227_113134cuda3std3__442_GLOBAL__N__4ea01433_4_k_cu_eb95d227_113136ignoreE)
_ZN40_INTERNAL_4ea01433_4_k_cu_eb95d227_113134cuda3std3__442_GLOBAL__N__4ea01433_4_k_cu_eb95d227_113136ignoreE:
	.zero		1
	.type		_ZN40_INTERNAL_4ea01433_4_k_cu_eb95d227_113134cute7productE,@object
	.size		_ZN40_INTERNAL_4ea01433_4_k_cu_eb95d227_113134cute7productE,(_ZN40_INTERNAL_4ea01433_4_k_cu_eb95d227_113134cuda3std3__45__cpo3endE - _ZN40_INTERNAL_4ea01433_4_k_cu_eb95d227_113134cute7productE)
_ZN40_INTERNAL_4ea01433_4_k_cu_eb95d227_113134cute7productE:
	.zero		1
	.type		_ZN40_INTERNAL_4ea01433_4_k_cu_eb95d227_113134cuda3std3__45__cpo3endE,@object
	.size		_ZN40_INTERNAL_4ea01433_4_k_cu_eb95d227_113134cuda3std3__45__cpo3endE,(_ZN40_INTERNAL_4ea01433_4_k_cu_eb95d227_113134cuda3std3__419piecewise_constructE - _ZN40_INTERNAL_4ea01433_4_k_cu_eb95d227_113134cuda3std3__45__cpo3endE)
_ZN40_INTERNAL_4ea01433_4_k_cu_eb95d227_113134cuda3std3__45__cpo3endE:
	.zero		1
	.type		_ZN40_INTERNAL_4ea01433_4_k_cu_eb95d227_113134cuda3std3__419piecewise_constructE,@object
	.size		_ZN40_INTERNAL_4ea01433_4_k_cu_eb95d227_113134cuda3std3__419piecewise_constructE,(_ZN40_INTERNAL_4ea01433_4_k_cu_eb95d227_113134cuda3std3__45__cpo4cendE - _ZN40_INTERNAL_4ea01433_4_k_cu_eb95d227_113134cuda3std3__419piecewise_constructE)
_ZN40_INTERNAL_4ea01433_4_k_cu_eb95d227_113134cuda3std3__419piecewise_constructE:
	.zero		1
	.type		_ZN40_INTERNAL_4ea01433_4_k_cu_eb95d227_113134cuda3std3__45__cpo4cendE,@object
	.size		_ZN40_INTERNAL_4ea01433_4_k_cu_eb95d227_113134cuda3std3__45__cpo4cendE,(_ZN40_INTERNAL_4ea01433_4_k_cu_eb95d227_113134cuda3std6ranges3__45__cpo4swapE - _ZN40_INTERNAL_4ea01433_4_k_cu_eb95d227_113134cuda3std3__45__cpo4cendE)
_ZN40_INTERNAL_4ea01433_4_k_cu_eb95d227_113134cuda3std3__45__cpo4cendE:
	.zero		1
	.type		_ZN40_INTERNAL_4ea01433_4_k_cu_eb95d227_113134cuda3std6ranges3__45__cpo4swapE,@object
	.size		_ZN40_INTERNAL_4ea01433_4_k_cu_eb95d227_113134cuda3std6ranges3__45__cpo4swapE,(.L_8 - _ZN40_INTERNAL_4ea01433_4_k_cu_eb95d227_113134cuda3std6ranges3__45__cpo4swapE)
_ZN40_INTERNAL_4ea01433_4_k_cu_eb95d227_113134cuda3std6ranges3__45__cpo4swapE:
	.zero		1
.L_8:


//--------------------- .nv.constant0._ZN7cutlass13device_kernelINS_4gemm6kernel13GemmUniversalIN4cute5tupleIJiiiiEEENS1_10collective13CollectiveMmaINS1_34MainloopSm90TmaGmmaWarpSpecializedILi16ENS5_IJNS4_1CILi2EEENSA_ILi1EEESC_EEENS1_32KernelTmaWarpSpecializedPingpongEEENS5_IJNSA_ILi64EEENSA_ILi384EEENSA_ILi32EEEEEEaNS5_IJlSC_lEEEaSK_NS4_8TiledMMAINS4_8MMA_AtomIJNS4_4SM904GMMA27MMA_64x192x32_S32S8S8_SS_TNEEEENS4_6LayoutINS5_IJSC_SC_SC_EEENS5_IJNSA_ILi0EEEST_ST_EEEEENS5_IJNS4_10UnderscoreESW_SW_EEEEENS4_13SM90_TMA_LOADENS4_14ComposedLayoutINS4_7SwizzleILi1ELi4ELi3EEENS4_18smem_ptr_flag_bitsILi8EEENSR_INS5_IJNSA_ILi8EEESI_EEENS5_IJSI_SC_EEEEEEEvNS4_8identityENS4_23SM90_TMA_LOAD_MULTICASTES19_vS1A_EENS_8epilogue10collective6detail29Sm90TmaWarpSpecializedAdapterINS1E_15DefaultEpilogueIaSK_SK_NS1D_6thread17LinearCombinationIaLi1EiiLNS1I_9ScaleType4KindE0ELNS_15FloatRoundStyleE2EaEENS1_15EpilogueDefaultEEEEEvvEEEEvNT_6ParamsE --------------------------
	.section	.nv.constant0._ZN7cutlass13device_kernelINS_4gemm6kernel13GemmUniversalIN4cute5tupleIJiiiiEEENS1_10collective13CollectiveMmaINS1_34MainloopSm90TmaGmmaWarpSpecializedILi16ENS5_IJNS4_1CILi2EEENSA_ILi1EEESC_EEENS1_32KernelTmaWarpSpecializedPingpongEEENS5_IJNSA_ILi64EEENSA_ILi384EEENSA_ILi32EEEEEEaNS5_IJlSC_lEEEaSK_NS4_8TiledMMAINS4_8MMA_AtomIJNS4_4SM904GMMA27MMA_64x192x32_S32S8S8_SS_TNEEEENS4_6LayoutINS5_IJSC_SC_SC_EEENS5_IJNSA_ILi0EEEST_ST_EEEEENS5_IJNS4_10UnderscoreESW_SW_EEEEENS4_13SM90_TMA_LOADENS4_14ComposedLayoutINS4_7SwizzleILi1ELi4ELi3EEENS4_18smem_ptr_flag_bitsILi8EEENSR_INS5_IJNSA_ILi8EEESI_EEENS5_IJSI_SC_EEEEEEEvNS4_8identityENS4_23SM90_TMA_LOAD_MULTICASTES19_vS1A_EENS_8epilogue10collective6detail29Sm90TmaWarpSpecializedAdapterINS1E_15DefaultEpilogueIaSK_SK_NS1D_6thread17LinearCombinationIaLi1EiiLNS1I_9ScaleType4KindE0ELNS_15FloatRoundStyleE2EaEENS1_15EpilogueDefaultEEEEEvvEEEEvNT_6ParamsE,"a",@progbits
	.sectionflags	@""
	.align	4
.nv.constant0._ZN7cutlass13device_kernelINS_4gemm6kernel13GemmUniversalIN4cute5tupleIJiiiiEEENS1_10collective13CollectiveMmaINS1_34MainloopSm90TmaGmmaWarpSpecializedILi16ENS5_IJNS4_1CILi2EEENSA_ILi1EEESC_EEENS1_32KernelTmaWarpSpecializedPingpongEEENS5_IJNSA_ILi64EEENSA_ILi384EEENSA_ILi32EEEEEEaNS5_IJlSC_lEEEaSK_NS4_8TiledMMAINS4_8MMA_AtomIJNS4_4SM904GMMA27MMA_64x192x32_S32S8S8_SS_TNEEEENS4_6LayoutINS5_IJSC_SC_SC_EEENS5_IJNSA_ILi0EEEST_ST_EEEEENS5_IJNS4_10UnderscoreESW_SW_EEEEENS4_13SM90_TMA_LOADENS4_14ComposedLayoutINS4_7SwizzleILi1ELi4ELi3EEENS4_18smem_ptr_flag_bitsILi8EEENSR_INS5_IJNSA_ILi8EEESI_EEENS5_IJSI_SC_EEEEEEEvNS4_8identityENS4_23SM90_TMA_LOAD_MULTICASTES19_vS1A_EENS_8epilogue10collective6detail29Sm90TmaWarpSpecializedAdapterINS1E_15DefaultEpilogueIaSK_SK_NS1D_6thread17LinearCombinationIaLi1EiiLNS1I_9ScaleType4KindE0ELNS_15FloatRoundStyleE2EaEENS1_15EpilogueDefaultEEEEEvvEEEEvNT_6ParamsE:
	.zero		1664


//--------------------- SYMBOLS --------------------------

	.type		.nv.reservedSmem.offset0,@object
	.size		.nv.reservedSmem.offset0,0x4
	.type		__assertfail,@function
